	.target	sm_80

	.elftype	@"ET_EXEC"


//--------------------- .note.nv.tkinfo           --------------------------
	.section	.note.nv.tkinfo,"",@"SHT_NOTE"
	.sectionflags	@"SHF_NOTE_NV_TKINFO"
	.tkinfo
        /*0018*/ 	.word	0x00000002
        /*0030*/ 	.string	""
        /*0030*/ 	.string	"ptxas"
        /*0030*/ 	.string	"Cuda compilation tools, release 13.0, V13.0.88"
        /*0030*/ 	.string	"Build cuda_13.0.r13.0/compiler.36424714_0"
        /*0030*/ 	.string	"-arch sm_80 -m 64 "



//--------------------- .note.nv.cuinfo           --------------------------
	.section	.note.nv.cuinfo,"",@"SHT_NOTE"
	.sectionflags	@"SHF_NOTE_NV_CUINFO"
        /*0018*/ 	.short	0x0002
        /*001a*/ 	.short	0x0050
        /*001c*/ 	.short	0x0082
	.zero		2


//--------------------- .nv.info                  --------------------------
	.section	.nv.info,"",@"SHT_CUDA_INFO"
	.align	4


	//----- nvinfo : EIATTR_REGCOUNT
	.align		4
        /*0000*/ 	.byte	0x04, 0x2f
        /*0002*/ 	.short	(.L_29 - .L_28)
	.align		4
.L_28:
        /*0004*/ 	.word	index@(_Z14shuffle_kernelPjiiiiiiii)
        /*0008*/ 	.word	0x0000001e


	//----- nvinfo : EIATTR_FRAME_SIZE
	.align		4
.L_29:
        /*000c*/ 	.byte	0x04, 0x11
        /*000e*/ 	.short	(.L_31 - .L_30)
	.align		4
.L_30:
        /*0010*/ 	.word	index@(_Z14shuffle_kernelPjiiiiiiii)
        /*0014*/ 	.word	0x00000000


	//----- nvinfo : EIATTR_REGCOUNT
	.align		4
.L_31:
        /*0018*/ 	.byte	0x04, 0x2f
        /*001a*/ 	.short	(.L_33 - .L_32)
	.align		4
.L_32:
        /*001c*/ 	.word	index@(_Z23reconstruct_gptq_kernelPKjPKtS0_PK6__halfiiiiPS3_iii)
        /*0020*/ 	.word	0x00000030


	//----- nvinfo : EIATTR_FRAME_SIZE
	.align		4
.L_33:
        /*0024*/ 	.byte	0x04, 0x11
        /*0026*/ 	.short	(.L_35 - .L_34)
	.align		4
.L_34:
        /*0028*/ 	.word	index@(_Z23reconstruct_gptq_kernelPKjPKtS0_PK6__halfiiiiPS3_iii)
        /*002c*/ 	.word	0x00000000


	//----- nvinfo : EIATTR_REGCOUNT
	.align		4
.L_35:
        /*0030*/ 	.byte	0x04, 0x2f
        /*0032*/ 	.short	(.L_37 - .L_36)
	.align		4
.L_36:
        /*0034*/ 	.word	index@(_Z18reconstruct_kernelPKjPKtS0_PK6__halfS2_iiiPS3_iiiiiiii)
        /*0038*/ 	.word	0x00000028


	//----- nvinfo : EIATTR_FRAME_SIZE
	.align		4
.L_37:
        /*003c*/ 	.byte	0x04, 0x11
        /*003e*/ 	.short	(.L_39 - .L_38)
	.align		4
.L_38:
        /*0040*/ 	.word	index@(_Z18reconstruct_kernelPKjPKtS0_PK6__halfS2_iiiPS3_iiiiiiii)
        /*0044*/ 	.word	0x00000000


	//----- nvinfo : EIATTR_REGCOUNT
	.align		4
.L_39:
        /*0048*/ 	.byte	0x04, 0x2f
        /*004a*/ 	.short	(.L_41 - .L_40)
	.align		4
.L_40:
        /*004c*/ 	.word	index@(_Z22make_sequential_kernelPKjPjPKtii)
        /*0050*/ 	.word	0x0000001e


	//----- nvinfo : EIATTR_FRAME_SIZE
	.align		4
.L_41:
        /*0054*/ 	.byte	0x04, 0x11
        /*0056*/ 	.short	(.L_43 - .L_42)
	.align		4
.L_42:
        /*0058*/ 	.word	index@(_Z22make_sequential_kernelPKjPjPKtii)
        /*005c*/ 	.word	0x00000000


	//----- nvinfo : EIATTR_REGCOUNT
	.align		4
.L_43:
        /*0060*/ 	.byte	0x04, 0x2f
        /*0062*/ 	.short	(.L_45 - .L_44)
	.align		4
.L_44:
        /*0064*/ 	.word	index@(_Z25matrix_fp8_to_fp16_kernelPKhP6__half)
        /*0068*/ 	.word	0x0000000e


	//----- nvinfo : EIATTR_FRAME_SIZE
	.align		4
.L_45:
        /*006c*/ 	.byte	0x04, 0x11
        /*006e*/ 	.short	(.L_47 - .L_46)
	.align		4
.L_46:
        /*0070*/ 	.word	index@(_Z25matrix_fp8_to_fp16_kernelPKhP6__half)
        /*0074*/ 	.word	0x00000000


	//----- nvinfo : EIATTR_REGCOUNT
	.align		4
.L_47:
        /*0078*/ 	.byte	0x04, 0x2f
        /*007a*/ 	.short	(.L_49 - .L_48)
	.align		4
.L_48:
        /*007c*/ 	.word	index@(_Z25matrix_fp16_to_fp8_kernelPK6__halfPh)
        /*0080*/ 	.word	0x0000000e


	//----- nvinfo : EIATTR_FRAME_SIZE
	.align		4
.L_49:
        /*0084*/ 	.byte	0x04, 0x11
        /*0086*/ 	.short	(.L_51 - .L_50)
	.align		4
.L_50:
        /*0088*/ 	.word	index@(_Z25matrix_fp16_to_fp8_kernelPK6__halfPh)
        /*008c*/ 	.word	0x00000000


	//----- nvinfo : EIATTR_MIN_STACK_SIZE
	.align		4
.L_51:
        /*0090*/ 	.byte	0x04, 0x12
        /*0092*/ 	.short	(.L_53 - .L_52)
	.align		4
.L_52:
        /*0094*/ 	.word	index@(_Z25matrix_fp16_to_fp8_kernelPK6__halfPh)
        /*0098*/ 	.word	0x00000000


	//----- nvinfo : EIATTR_MIN_STACK_SIZE
	.align		4
.L_53:
        /*009c*/ 	.byte	0x04, 0x12
        /*009e*/ 	.short	(.L_55 - .L_54)
	.align		4
.L_54:
        /*00a0*/ 	.word	index@(_Z25matrix_fp8_to_fp16_kernelPKhP6__half)
        /*00a4*/ 	.word	0x00000000


	//----- nvinfo : EIATTR_MIN_STACK_SIZE
	.align		4
.L_55:
        /*00a8*/ 	.byte	0x04, 0x12
        /*00aa*/ 	.short	(.L_57 - .L_56)
	.align		4
.L_56:
        /*00ac*/ 	.word	index@(_Z22make_sequential_kernelPKjPjPKtii)
        /*00b0*/ 	.word	0x00000000


	//----- nvinfo : EIATTR_MIN_STACK_SIZE
	.align		4
.L_57:
        /*00b4*/ 	.byte	0x04, 0x12
        /*00b6*/ 	.short	(.L_59 - .L_58)
	.align		4
.L_58:
        /*00b8*/ 	.word	index@(_Z18reconstruct_kernelPKjPKtS0_PK6__halfS2_iiiPS3_iiiiiiii)
        /*00bc*/ 	.word	0x00000000


	//----- nvinfo : EIATTR_MIN_STACK_SIZE
	.align		4
.L_59:
        /*00c0*/ 	.byte	0x04, 0x12
        /*00c2*/ 	.short	(.L_61 - .L_60)
	.align		4
.L_60:
        /*00c4*/ 	.word	index@(_Z23reconstruct_gptq_kernelPKjPKtS0_PK6__halfiiiiPS3_iii)
        /*00c8*/ 	.word	0x00000000


	//----- nvinfo : EIATTR_MIN_STACK_SIZE
	.align		4
.L_61:
        /*00cc*/ 	.byte	0x04, 0x12
        /*00ce*/ 	.short	(.L_63 - .L_62)
	.align		4
.L_62:
        /*00d0*/ 	.word	index@(_Z14shuffle_kernelPjiiiiiiii)
        /*00d4*/ 	.word	0x00000000
.L_63:


//--------------------- .nv.info._Z25matrix_fp16_to_fp8_kernelPK6__halfPh --------------------------
	.section	.nv.info._Z25matrix_fp16_to_fp8_kernelPK6__halfPh,"",@"SHT_CUDA_INFO"
	.sectionflags	@""
	.align	4


	//----- nvinfo : EIATTR_CUDA_API_VERSION
	.align		4
        /*0000*/ 	.byte	0x04, 0x37
        /*0002*/ 	.short	(.L_65 - .L_64)
.L_64:
        /*0004*/ 	.word	0x00000082


	//----- nvinfo : EIATTR_SW2861232_WAR
	.align		4
.L_65:
        /*0008*/ 	.byte	0x01, 0x35
	.zero		2


	//----- nvinfo : EIATTR_PARAM_CBANK
	.align		4
        /*000c*/ 	.byte	0x04, 0x0a
        /*000e*/ 	.short	(.L_67 - .L_66)
	.align		4
.L_66:
        /*0010*/ 	.word	index@(.nv.constant0._Z25matrix_fp16_to_fp8_kernelPK6__halfPh)
        /*0014*/ 	.short	0x0160
        /*0016*/ 	.short	0x0010


	//----- nvinfo : EIATTR_CBANK_PARAM_SIZE
	.align		4
.L_67:
        /*0018*/ 	.byte	0x03, 0x19
        /*001a*/ 	.short	0x0010


	//----- nvinfo : EIATTR_KPARAM_INFO
	.align		4
        /*001c*/ 	.byte	0x04, 0x17
        /*001e*/ 	.short	(.L_69 - .L_68)
.L_68:
        /*0020*/ 	.word	0x00000000
        /*0024*/ 	.short	0x0001
        /*0026*/ 	.short	0x0008
        /*0028*/ 	.byte	0x00, 0xf0, 0x21, 0x00


	//----- nvinfo : EIATTR_KPARAM_INFO
	.align		4
.L_69:
        /*002c*/ 	.byte	0x04, 0x17
        /*002e*/ 	.short	(.L_71 - .L_70)
.L_70:
        /*0030*/ 	.word	0x00000000
        /*0034*/ 	.short	0x0000
        /*0036*/ 	.short	0x0000
        /*0038*/ 	.byte	0x00, 0xf0, 0x21, 0x00


	//----- nvinfo : EIATTR_MAXREG_COUNT
	.align		4
.L_71:
        /*003c*/ 	.byte	0x03, 0x1b
        /*003e*/ 	.short	0x00ff


	//----- nvinfo : EIATTR_MERCURY_ISA_VERSION
	.align		4
        /*0040*/ 	.byte	0x03, 0x5f
        /*0042*/ 	.short	0x0000


	//----- nvinfo : EIATTR_EXIT_INSTR_OFFSETS
	.align		4
        /*0044*/ 	.byte	0x04, 0x1c
        /*0046*/ 	.short	(.L_73 - .L_72)


	//   ....[0]....
.L_72:
        /*0048*/ 	.word	0x00000120
.L_73:


//--------------------- .nv.info._Z25matrix_fp8_to_fp16_kernelPKhP6__half --------------------------
	.section	.nv.info._Z25matrix_fp8_to_fp16_kernelPKhP6__half,"",@"SHT_CUDA_INFO"
	.sectionflags	@""
	.align	4


	//----- nvinfo : EIATTR_CUDA_API_VERSION
	.align		4
        /*0000*/ 	.byte	0x04, 0x37
        /*0002*/ 	.short	(.L_75 - .L_74)
.L_74:
        /*0004*/ 	.word	0x00000082


	//----- nvinfo : EIATTR_SW2861232_WAR
	.align		4
.L_75:
        /*0008*/ 	.byte	0x01, 0x35
	.zero		2


	//----- nvinfo : EIATTR_PARAM_CBANK
	.align		4
        /*000c*/ 	.byte	0x04, 0x0a
        /*000e*/ 	.short	(.L_77 - .L_76)
	.align		4
.L_76:
        /*0010*/ 	.word	index@(.nv.constant0._Z25matrix_fp8_to_fp16_kernelPKhP6__half)
        /*0014*/ 	.short	0x0160
        /*0016*/ 	.short	0x0010


	//----- nvinfo : EIATTR_CBANK_PARAM_SIZE
	.align		4
.L_77:
        /*0018*/ 	.byte	0x03, 0x19
        /*001a*/ 	.short	0x0010


	//----- nvinfo : EIATTR_KPARAM_INFO
	.align		4
        /*001c*/ 	.byte	0x04, 0x17
        /*001e*/ 	.short	(.L_79 - .L_78)
.L_78:
        /*0020*/ 	.word	0x00000000
        /*0024*/ 	.short	0x0001
        /*0026*/ 	.short	0x0008
        /*0028*/ 	.byte	0x00, 0xf0, 0x21, 0x00


	//----- nvinfo : EIATTR_KPARAM_INFO
	.align		4
.L_79:
        /*002c*/ 	.byte	0x04, 0x17
        /*002e*/ 	.short	(.L_81 - .L_80)
.L_80:
        /*0030*/ 	.word	0x00000000
        /*0034*/ 	.short	0x0000
        /*0036*/ 	.short	0x0000
        /*0038*/ 	.byte	0x00, 0xf0, 0x21, 0x00


	//----- nvinfo : EIATTR_MAXREG_COUNT
	.align		4
.L_81:
        /*003c*/ 	.byte	0x03, 0x1b
        /*003e*/ 	.short	0x00ff


	//----- nvinfo : EIATTR_MERCURY_ISA_VERSION
	.align		4
        /*0040*/ 	.byte	0x03, 0x5f
        /*0042*/ 	.short	0x0000


	//----- nvinfo : EIATTR_EXIT_INSTR_OFFSETS
	.align		4
        /*0044*/ 	.byte	0x04, 0x1c
        /*0046*/ 	.short	(.L_83 - .L_82)


	//   ....[0]....
.L_82:
        /*0048*/ 	.word	0x00000120
.L_83:


//--------------------- .nv.info._Z22make_sequential_kernelPKjPjPKtii --------------------------
	.section	.nv.info._Z22make_sequential_kernelPKjPjPKtii,"",@"SHT_CUDA_INFO"
	.sectionflags	@""
	.align	4


	//----- nvinfo : EIATTR_CUDA_API_VERSION
	.align		4
        /*0000*/ 	.byte	0x04, 0x37
        /*0002*/ 	.short	(.L_85 - .L_84)
.L_84:
        /*0004*/ 	.word	0x00000082


	//----- nvinfo : EIATTR_SW2861232_WAR
	.align		4
.L_85:
        /*0008*/ 	.byte	0x01, 0x35
	.zero		2


	//----- nvinfo : EIATTR_PARAM_CBANK
	.align		4
        /*000c*/ 	.byte	0x04, 0x0a
        /*000e*/ 	.short	(.L_87 - .L_86)
	.align		4
.L_86:
        /*0010*/ 	.word	index@(.nv.constant0._Z22make_sequential_kernelPKjPjPKtii)
        /*0014*/ 	.short	0x0160
        /*0016*/ 	.short	0x0020


	//----- nvinfo : EIATTR_CBANK_PARAM_SIZE
	.align		4
.L_87:
        /*0018*/ 	.byte	0x03, 0x19
        /*001a*/ 	.short	0x0020


	//----- nvinfo : EIATTR_KPARAM_INFO
	.align		4
        /*001c*/ 	.byte	0x04, 0x17
        /*001e*/ 	.short	(.L_89 - .L_88)
.L_88:
        /*0020*/ 	.word	0x00000000
        /*0024*/ 	.short	0x0004
        /*0026*/ 	.short	0x001c
        /*0028*/ 	.byte	0x00, 0xf0, 0x11, 0x00


	//----- nvinfo : EIATTR_KPARAM_INFO
	.align		4
.L_89:
        /*002c*/ 	.byte	0x04, 0x17
        /*002e*/ 	.short	(.L_91 - .L_90)
.L_90:
        /*0030*/ 	.word	0x00000000
        /*0034*/ 	.short	0x0003
        /*0036*/ 	.short	0x0018
        /*0038*/ 	.byte	0x00, 0xf0, 0x11, 0x00


	//----- nvinfo : EIATTR_KPARAM_INFO
	.align		4
.L_91:
        /*003c*/ 	.byte	0x04, 0x17
        /*003e*/ 	.short	(.L_93 - .L_92)
.L_92:
        /*0040*/ 	.word	0x00000000
        /*0044*/ 	.short	0x0002
        /*0046*/ 	.short	0x0010
        /*0048*/ 	.byte	0x00, 0xf0, 0x21, 0x00


	//----- nvinfo : EIATTR_KPARAM_INFO
	.align		4
.L_93:
        /*004c*/ 	.byte	0x04, 0x17
        /*004e*/ 	.short	(.L_95 - .L_94)
.L_94:
        /*0050*/ 	.word	0x00000000
        /*0054*/ 	.short	0x0001
        /*0056*/ 	.short	0x0008
        /*0058*/ 	.byte	0x00, 0xf0, 0x21, 0x00


	//----- nvinfo : EIATTR_KPARAM_INFO
	.align		4
.L_95:
        /*005c*/ 	.byte	0x04, 0x17
        /*005e*/ 	.short	(.L_97 - .L_96)
.L_96:
        /*0060*/ 	.word	0x00000000
        /*0064*/ 	.short	0x0000
        /*0066*/ 	.short	0x0000
        /*0068*/ 	.byte	0x00, 0xf0, 0x21, 0x00


	//----- nvinfo : EIATTR_MAXREG_COUNT
	.align		4
.L_97:
        /*006c*/ 	.byte	0x03, 0x1b
        /*006e*/ 	.short	0x00ff


	//----- nvinfo : EIATTR_MERCURY_ISA_VERSION
	.align		4
        /*0070*/ 	.byte	0x03, 0x5f
        /*0072*/ 	.short	0x0000


	//----- nvinfo : EIATTR_EXIT_INSTR_OFFSETS
	.align		4
        /*0074*/ 	.byte	0x04, 0x1c
        /*0076*/ 	.short	(.L_99 - .L_98)


	//   ....[0]....
.L_98:
        /*0078*/ 	.word	0x00000070


	//   ....[1]....
        /*007c*/ 	.word	0x00000770
.L_99:


//--------------------- .nv.info._Z18reconstruct_kernelPKjPKtS0_PK6__halfS2_iiiPS3_iiiiiiii --------------------------
	.section	.nv.info._Z18reconstruct_kernelPKjPKtS0_PK6__halfS2_iiiPS3_iiiiiiii,"",@"SHT_CUDA_INFO"
	.sectionflags	@""
	.align	4


	//----- nvinfo : EIATTR_CUDA_API_VERSION
	.align		4
        /*0000*/ 	.byte	0x04, 0x37
        /*0002*/ 	.short	(.L_101 - .L_100)
.L_100:
        /*0004*/ 	.word	0x00000082


	//----- nvinfo : EIATTR_SW2861232_WAR
	.align		4
.L_101:
        /*0008*/ 	.byte	0x01, 0x35
	.zero		2


	//----- nvinfo : EIATTR_PARAM_CBANK
	.align		4
        /*000c*/ 	.byte	0x04, 0x0a
        /*000e*/ 	.short	(.L_103 - .L_102)
	.align		4
.L_102:
        /*0010*/ 	.word	index@(.nv.constant0._Z18reconstruct_kernelPKjPKtS0_PK6__halfS2_iiiPS3_iiiiiiii)
        /*0014*/ 	.short	0x0160
        /*0016*/ 	.short	0x0060


	//----- nvinfo : EIATTR_CBANK_PARAM_SIZE
	.align		4
.L_103:
        /*0018*/ 	.byte	0x03, 0x19
        /*001a*/ 	.short	0x0060


	//----- nvinfo : EIATTR_KPARAM_INFO
	.align		4
        /*001c*/ 	.byte	0x04, 0x17
        /*001e*/ 	.short	(.L_105 - .L_104)
.L_104:
        /*0020*/ 	.word	0x00000000
        /*0024*/ 	.short	0x0010
        /*0026*/ 	.short	0x005c
        /*0028*/ 	.byte	0x00, 0xf0, 0x11, 0x00


	//----- nvinfo : EIATTR_KPARAM_INFO
	.align		4
.L_105:
        /*002c*/ 	.byte	0x04, 0x17
        /*002e*/ 	.short	(.L_107 - .L_106)
.L_106:
        /*0030*/ 	.word	0x00000000
        /*0034*/ 	.short	0x000f
        /*0036*/ 	.short	0x0058
        /*0038*/ 	.byte	0x00, 0xf0, 0x11, 0x00


	//----- nvinfo : EIATTR_KPARAM_INFO
	.align		4
.L_107:
        /*003c*/ 	.byte	0x04, 0x17
        /*003e*/ 	.short	(.L_109 - .L_108)
.L_108:
        /*0040*/ 	.word	0x00000000
        /*0044*/ 	.short	0x000e
        /*0046*/ 	.short	0x0054
        /*0048*/ 	.byte	0x00, 0xf0, 0x11, 0x00


	//----- nvinfo : EIATTR_KPARAM_INFO
	.align		4
.L_109:
        /*004c*/ 	.byte	0x04, 0x17
        /*004e*/ 	.short	(.L_111 - .L_110)
.L_110:
        /*0050*/ 	.word	0x00000000
        /*0054*/ 	.short	0x000d
        /*0056*/ 	.short	0x0050
        /*0058*/ 	.byte	0x00, 0xf0, 0x11, 0x00


	//----- nvinfo : EIATTR_KPARAM_INFO
	.align		4
.L_111:
        /*005c*/ 	.byte	0x04, 0x17
        /*005e*/ 	.short	(.L_113 - .L_112)
.L_112:
        /*0060*/ 	.word	0x00000000
        /*0064*/ 	.short	0x000c
        /*0066*/ 	.short	0x004c
        /*0068*/ 	.byte	0x00, 0xf0, 0x11, 0x00


	//----- nvinfo : EIATTR_KPARAM_INFO
	.align		4
.L_113:
        /*006c*/ 	.byte	0x04, 0x17
        /*006e*/ 	.short	(.L_115 - .L_114)
.L_114:
        /*0070*/ 	.word	0x00000000
        /*0074*/ 	.short	0x000b
        /*0076*/ 	.short	0x0048
        /*0078*/ 	.byte	0x00, 0xf0, 0x11, 0x00


	//----- nvinfo : EIATTR_KPARAM_INFO
	.align		4
.L_115:
        /*007c*/ 	.byte	0x04, 0x17
        /*007e*/ 	.short	(.L_117 - .L_116)
.L_116:
        /*0080*/ 	.word	0x00000000
        /*0084*/ 	.short	0x000a
        /*0086*/ 	.short	0x0044
        /*0088*/ 	.byte	0x00, 0xf0, 0x11, 0x00


	//----- nvinfo : EIATTR_KPARAM_INFO
	.align		4
.L_117:
        /*008c*/ 	.byte	0x04, 0x17
        /*008e*/ 	.short	(.L_119 - .L_118)
.L_118:
        /*0090*/ 	.word	0x00000000
        /*0094*/ 	.short	0x0009
        /*0096*/ 	.short	0x0040
        /*0098*/ 	.byte	0x00, 0xf0, 0x11, 0x00


	//----- nvinfo : EIATTR_KPARAM_INFO
	.align		4
.L_119:
        /*009c*/ 	.byte	0x04, 0x17
        /*009e*/ 	.short	(.L_121 - .L_120)
.L_120:
        /*00a0*/ 	.word	0x00000000
        /*00a4*/ 	.short	0x0008
        /*00a6*/ 	.short	0x0038
        /*00a8*/ 	.byte	0x00, 0xf0, 0x21, 0x00


	//----- nvinfo : EIATTR_KPARAM_INFO
	.align		4
.L_121:
        /*00ac*/ 	.byte	0x04, 0x17
        /*00ae*/ 	.short	(.L_123 - .L_122)
.L_122:
        /*00b0*/ 	.word	0x00000000
        /*00b4*/ 	.short	0x0007
        /*00b6*/ 	.short	0x0030
        /*00b8*/ 	.byte	0x00, 0xf0, 0x11, 0x00


	//----- nvinfo : EIATTR_KPARAM_INFO
	.align		4
.L_123:
        /*00bc*/ 	.byte	0x04, 0x17
        /*00be*/ 	.short	(.L_125 - .L_124)
.L_124:
        /*00c0*/ 	.word	0x00000000
        /*00c4*/ 	.short	0x0006
        /*00c6*/ 	.short	0x002c
        /*00c8*/ 	.byte	0x00, 0xf0, 0x11, 0x00


	//----- nvinfo : EIATTR_KPARAM_INFO
	.align		4
.L_125:
        /*00cc*/ 	.byte	0x04, 0x17
        /*00ce*/ 	.short	(.L_127 - .L_126)
.L_126:
        /*00d0*/ 	.word	0x00000000
        /*00d4*/ 	.short	0x0005
        /*00d6*/ 	.short	0x0028
        /*00d8*/ 	.byte	0x00, 0xf0, 0x11, 0x00


	//----- nvinfo : EIATTR_KPARAM_INFO
	.align		4
.L_127:
        /*00dc*/ 	.byte	0x04, 0x17
        /*00de*/ 	.short	(.L_129 - .L_128)
.L_128:
        /*00e0*/ 	.word	0x00000000
        /*00e4*/ 	.short	0x0004
        /*00e6*/ 	.short	0x0020
        /*00e8*/ 	.byte	0x00, 0xf0, 0x21, 0x00


	//----- nvinfo : EIATTR_KPARAM_INFO
	.align		4
.L_129:
        /*00ec*/ 	.byte	0x04, 0x17
        /*00ee*/ 	.short	(.L_131 - .L_130)
.L_130:
        /*00f0*/ 	.word	0x00000000
        /*00f4*/ 	.short	0x0003
        /*00f6*/ 	.short	0x0018
        /*00f8*/ 	.byte	0x00, 0xf0, 0x21, 0x00


	//----- nvinfo : EIATTR_KPARAM_INFO
	.align		4
.L_131:
        /*00fc*/ 	.byte	0x04, 0x17
        /*00fe*/ 	.short	(.L_133 - .L_132)
.L_132:
        /*0100*/ 	.word	0x00000000
        /*0104*/ 	.short	0x0002
        /*0106*/ 	.short	0x0010
        /*0108*/ 	.byte	0x00, 0xf0, 0x21, 0x00


	//----- nvinfo : EIATTR_KPARAM_INFO
	.align		4
.L_133:
        /*010c*/ 	.byte	0x04, 0x17
        /*010e*/ 	.short	(.L_135 - .L_134)
.L_134:
        /*0110*/ 	.word	0x00000000
        /*0114*/ 	.short	0x0001
        /*0116*/ 	.short	0x0008
        /*0118*/ 	.byte	0x00, 0xf0, 0x21, 0x00


	//----- nvinfo : EIATTR_KPARAM_INFO
	.align		4
.L_135:
        /*011c*/ 	.byte	0x04, 0x17
        /*011e*/ 	.short	(.L_137 - .L_136)
.L_136:
        /*0120*/ 	.word	0x00000000
        /*0124*/ 	.short	0x0000
        /*0126*/ 	.short	0x0000
        /*0128*/ 	.byte	0x00, 0xf0, 0x21, 0x00


	//----- nvinfo : EIATTR_MAXREG_COUNT
	.align		4
.L_137:
        /*012c*/ 	.byte	0x03, 0x1b
        /*012e*/ 	.short	0x00ff


	//----- nvinfo : EIATTR_NUM_BARRIERS
	.align		4
        /*0130*/ 	.byte	0x02, 0x4c
        /*0132*/ 	.byte	0x01
	.zero		1


	//----- nvinfo : EIATTR_MERCURY_ISA_VERSION
	.align		4
        /*0134*/ 	.byte	0x03, 0x5f
        /*0136*/ 	.short	0x0000


	//----- nvinfo : EIATTR_EXIT_INSTR_OFFSETS
	.align		4
        /*0138*/ 	.byte	0x04, 0x1c
        /*013a*/ 	.short	(.L_139 - .L_138)


	//   ....[0]....
.L_138:
        /*013c*/ 	.word	0x00000140


	//   ....[1]....
        /*0140*/ 	.word	0x000096a0


	//   ....[2]....
        /*0144*/ 	.word	0x00009fe0


	//   ....[3]....
        /*0148*/ 	.word	0x0000a020


	//   ....[4]....
        /*014c*/ 	.word	0x0000a810


	//   ....[5]....
        /*0150*/ 	.word	0x0000a850


	//----- nvinfo : EIATTR_CRS_STACK_SIZE
	.align		4
.L_139:
        /*0154*/ 	.byte	0x04, 0x1e
        /*0156*/ 	.short	(.L_141 - .L_140)
.L_140:
        /*0158*/ 	.word	0x00000000
.L_141:


//--------------------- .nv.info._Z23reconstruct_gptq_kernelPKjPKtS0_PK6__halfiiiiPS3_iii --------------------------
	.section	.nv.info._Z23reconstruct_gptq_kernelPKjPKtS0_PK6__halfiiiiPS3_iii,"",@"SHT_CUDA_INFO"
	.sectionflags	@""
	.align	4


	//----- nvinfo : EIATTR_CUDA_API_VERSION
	.align		4
        /*0000*/ 	.byte	0x04, 0x37
        /*0002*/ 	.short	(.L_143 - .L_142)
.L_142:
        /*0004*/ 	.word	0x00000082


	//----- nvinfo : EIATTR_SW2861232_WAR
	.align		4
.L_143:
        /*0008*/ 	.byte	0x01, 0x35
	.zero		2


	//----- nvinfo : EIATTR_PARAM_CBANK
	.align		4
        /*000c*/ 	.byte	0x04, 0x0a
        /*000e*/ 	.short	(.L_145 - .L_144)
	.align		4
.L_144:
        /*0010*/ 	.word	index@(.nv.constant0._Z23reconstruct_gptq_kernelPKjPKtS0_PK6__halfiiiiPS3_iii)
        /*0014*/ 	.short	0x0160
        /*0016*/ 	.short	0x0044


	//----- nvinfo : EIATTR_CBANK_PARAM_SIZE
	.align		4
.L_145:
        /*0018*/ 	.byte	0x03, 0x19
        /*001a*/ 	.short	0x0044


	//----- nvinfo : EIATTR_KPARAM_INFO
	.align		4
        /*001c*/ 	.byte	0x04, 0x17
        /*001e*/ 	.short	(.L_147 - .L_146)
.L_146:
        /*0020*/ 	.word	0x00000000
        /*0024*/ 	.short	0x000b
        /*0026*/ 	.short	0x0040
        /*0028*/ 	.byte	0x00, 0xf0, 0x11, 0x00


	//----- nvinfo : EIATTR_KPARAM_INFO
	.align		4
.L_147:
        /*002c*/ 	.byte	0x04, 0x17
        /*002e*/ 	.short	(.L_149 - .L_148)
.L_148:
        /*0030*/ 	.word	0x00000000
        /*0034*/ 	.short	0x000a
        /*0036*/ 	.short	0x003c
        /*0038*/ 	.byte	0x00, 0xf0, 0x11, 0x00


	//----- nvinfo : EIATTR_KPARAM_INFO
	.align		4
.L_149:
        /*003c*/ 	.byte	0x04, 0x17
        /*003e*/ 	.short	(.L_151 - .L_150)
.L_150:
        /*0040*/ 	.word	0x00000000
        /*0044*/ 	.short	0x0009
        /*0046*/ 	.short	0x0038
        /*0048*/ 	.byte	0x00, 0xf0, 0x11, 0x00


	//----- nvinfo : EIATTR_KPARAM_INFO
	.align		4
.L_151:
        /*004c*/ 	.byte	0x04, 0x17
        /*004e*/ 	.short	(.L_153 - .L_152)
.L_152:
        /*0050*/ 	.word	0x00000000
        /*0054*/ 	.short	0x0008
        /*0056*/ 	.short	0x0030
        /*0058*/ 	.byte	0x00, 0xf0, 0x21, 0x00


	//----- nvinfo : EIATTR_KPARAM_INFO
	.align		4
.L_153:
        /*005c*/ 	.byte	0x04, 0x17
        /*005e*/ 	.short	(.L_155 - .L_154)
.L_154:
        /*0060*/ 	.word	0x00000000
        /*0064*/ 	.short	0x0007
        /*0066*/ 	.short	0x002c
        /*0068*/ 	.byte	0x00, 0xf0, 0x11, 0x00


	//----- nvinfo : EIATTR_KPARAM_INFO
	.align		4
.L_155:
        /*006c*/ 	.byte	0x04, 0x17
        /*006e*/ 	.short	(.L_157 - .L_156)
.L_156:
        /*0070*/ 	.word	0x00000000
        /*0074*/ 	.short	0x0006
        /*0076*/ 	.short	0x0028
        /*0078*/ 	.byte	0x00, 0xf0, 0x11, 0x00


	//----- nvinfo : EIATTR_KPARAM_INFO
	.align		4
.L_157:
        /*007c*/ 	.byte	0x04, 0x17
        /*007e*/ 	.short	(.L_159 - .L_158)
.L_158:
        /*0080*/ 	.word	0x00000000
        /*0084*/ 	.short	0x0005
        /*0086*/ 	.short	0x0024
        /*0088*/ 	.byte	0x00, 0xf0, 0x11, 0x00


	//----- nvinfo : EIATTR_KPARAM_INFO
	.align		4
.L_159:
        /*008c*/ 	.byte	0x04, 0x17
        /*008e*/ 	.short	(.L_161 - .L_160)
.L_160:
        /*0090*/ 	.word	0x00000000
        /*0094*/ 	.short	0x0004
        /*0096*/ 	.short	0x0020
        /*0098*/ 	.byte	0x00, 0xf0, 0x11, 0x00


	//----- nvinfo : EIATTR_KPARAM_INFO
	.align		4
.L_161:
        /*009c*/ 	.byte	0x04, 0x17
        /*009e*/ 	.short	(.L_163 - .L_162)
.L_162:
        /*00a0*/ 	.word	0x00000000
        /*00a4*/ 	.short	0x0003
        /*00a6*/ 	.short	0x0018
        /*00a8*/ 	.byte	0x00, 0xf0, 0x21, 0x00


	//----- nvinfo : EIATTR_KPARAM_INFO
	.align		4
.L_163:
        /*00ac*/ 	.byte	0x04, 0x17
        /*00ae*/ 	.short	(.L_165 - .L_164)
.L_164:
        /*00b0*/ 	.word	0x00000000
        /*00b4*/ 	.short	0x0002
        /*00b6*/ 	.short	0x0010
        /*00b8*/ 	.byte	0x00, 0xf0, 0x21, 0x00


	//----- nvinfo : EIATTR_KPARAM_INFO
	.align		4
.L_165:
        /*00bc*/ 	.byte	0x04, 0x17
        /*00be*/ 	.short	(.L_167 - .L_166)
.L_166:
        /*00c0*/ 	.word	0x00000000
        /*00c4*/ 	.short	0x0001
        /*00c6*/ 	.short	0x0008
        /*00c8*/ 	.byte	0x00, 0xf0, 0x21, 0x00


	//----- nvinfo : EIATTR_KPARAM_INFO
	.align		4
.L_167:
        /*00cc*/ 	.byte	0x04, 0x17
        /*00ce*/ 	.short	(.L_169 - .L_168)
.L_168:
        /*00d0*/ 	.word	0x00000000
        /*00d4*/ 	.short	0x0000
        /*00d6*/ 	.short	0x0000
        /*00d8*/ 	.byte	0x00, 0xf0, 0x21, 0x00


	//----- nvinfo : EIATTR_MAXREG_COUNT
	.align		4
.L_169:
        /*00dc*/ 	.byte	0x03, 0x1b
        /*00de*/ 	.short	0x00ff


	//----- nvinfo : EIATTR_NUM_BARRIERS
	.align		4
        /*00e0*/ 	.byte	0x02, 0x4c
        /*00e2*/ 	.byte	0x01
	.zero		1


	//----- nvinfo : EIATTR_MERCURY_ISA_VERSION
	.align		4
        /*00e4*/ 	.byte	0x03, 0x5f
        /*00e6*/ 	.short	0x0000


	//----- nvinfo : EIATTR_EXIT_INSTR_OFFSETS
	.align		4
        /*00e8*/ 	.byte	0x04, 0x1c
        /*00ea*/ 	.short	(.L_171 - .L_170)


	//   ....[0]....
.L_170:
        /*00ec*/ 	.word	0x000001b0


	//   ....[1]....
        /*00f0*/ 	.word	0x000004e0


	//   ....[2]....
        /*00f4*/ 	.word	0x00001810


	//----- nvinfo : EIATTR_CRS_STACK_SIZE
	.align		4
.L_171:
        /*00f8*/ 	.byte	0x04, 0x1e
        /*00fa*/ 	.short	(.L_173 - .L_172)
.L_172:
        /*00fc*/ 	.word	0x00000000
.L_173:


//--------------------- .nv.info._Z14shuffle_kernelPjiiiiiiii --------------------------
	.section	.nv.info._Z14shuffle_kernelPjiiiiiiii,"",@"SHT_CUDA_INFO"
	.sectionflags	@""
	.align	4


	//----- nvinfo : EIATTR_CUDA_API_VERSION
	.align		4
        /*0000*/ 	.byte	0x04, 0x37
        /*0002*/ 	.short	(.L_175 - .L_174)
.L_174:
        /*0004*/ 	.word	0x00000082


	//----- nvinfo : EIATTR_SW2861232_WAR
	.align		4
.L_175:
        /*0008*/ 	.byte	0x01, 0x35
	.zero		2


	//----- nvinfo : EIATTR_PARAM_CBANK
	.align		4
        /*000c*/ 	.byte	0x04, 0x0a
        /*000e*/ 	.short	(.L_177 - .L_176)
	.align		4
.L_176:
        /*0010*/ 	.word	index@(.nv.constant0._Z14shuffle_kernelPjiiiiiiii)
        /*0014*/ 	.short	0x0160
        /*0016*/ 	.short	0x0028


	//----- nvinfo : EIATTR_CBANK_PARAM_SIZE
	.align		4
.L_177:
        /*0018*/ 	.byte	0x03, 0x19
        /*001a*/ 	.short	0x0028


	//----- nvinfo : EIATTR_KPARAM_INFO
	.align		4
        /*001c*/ 	.byte	0x04, 0x17
        /*001e*/ 	.short	(.L_179 - .L_178)
.L_178:
        /*0020*/ 	.word	0x00000000
        /*0024*/ 	.short	0x0008
        /*0026*/ 	.short	0x0024
        /*0028*/ 	.byte	0x00, 0xf0, 0x11, 0x00


	//----- nvinfo : EIATTR_KPARAM_INFO
	.align		4
.L_179:
        /*002c*/ 	.byte	0x04, 0x17
        /*002e*/ 	.short	(.L_181 - .L_180)
.L_180:
        /*0030*/ 	.word	0x00000000
        /*0034*/ 	.short	0x0007
        /*0036*/ 	.short	0x0020
        /*0038*/ 	.byte	0x00, 0xf0, 0x11, 0x00


	//----- nvinfo : EIATTR_KPARAM_INFO
	.align		4
.L_181:
        /*003c*/ 	.byte	0x04, 0x17
        /*003e*/ 	.short	(.L_183 - .L_182)
.L_182:
        /*0040*/ 	.word	0x00000000
        /*0044*/ 	.short	0x0006
        /*0046*/ 	.short	0x001c
        /*0048*/ 	.byte	0x00, 0xf0, 0x11, 0x00


	//----- nvinfo : EIATTR_KPARAM_INFO
	.align		4
.L_183:
        /*004c*/ 	.byte	0x04, 0x17
        /*004e*/ 	.short	(.L_185 - .L_184)
.L_184:
        /*0050*/ 	.word	0x00000000
        /*0054*/ 	.short	0x0005
        /*0056*/ 	.short	0x0018
        /*0058*/ 	.byte	0x00, 0xf0, 0x11, 0x00


	//----- nvinfo : EIATTR_KPARAM_INFO
	.align		4
.L_185:
        /*005c*/ 	.byte	0x04, 0x17
        /*005e*/ 	.short	(.L_187 - .L_186)
.L_186:
        /*0060*/ 	.word	0x00000000
        /*0064*/ 	.short	0x0004
        /*0066*/ 	.short	0x0014
        /*0068*/ 	.byte	0x00, 0xf0, 0x11, 0x00


	//----- nvinfo : EIATTR_KPARAM_INFO
	.align		4
.L_187:
        /*006c*/ 	.byte	0x04, 0x17
        /*006e*/ 	.short	(.L_189 - .L_188)
.L_188:
        /*0070*/ 	.word	0x00000000
        /*0074*/ 	.short	0x0003
        /*0076*/ 	.short	0x0010
        /*0078*/ 	.byte	0x00, 0xf0, 0x11, 0x00


	//----- nvinfo : EIATTR_KPARAM_INFO
	.align		4
.L_189:
        /*007c*/ 	.byte	0x04, 0x17
        /*007e*/ 	.short	(.L_191 - .L_190)
.L_190:
        /*0080*/ 	.word	0x00000000
        /*0084*/ 	.short	0x0002
        /*0086*/ 	.short	0x000c
        /*0088*/ 	.byte	0x00, 0xf0, 0x11, 0x00


	//----- nvinfo : EIATTR_KPARAM_INFO
	.align		4
.L_191:
        /*008c*/ 	.byte	0x04, 0x17
        /*008e*/ 	.short	(.L_193 - .L_192)
.L_192:
        /*0090*/ 	.word	0x00000000
        /*0094*/ 	.short	0x0001
        /*0096*/ 	.short	0x0008
        /*0098*/ 	.byte	0x00, 0xf0, 0x11, 0x00


	//----- nvinfo : EIATTR_KPARAM_INFO
	.align		4
.L_193:
        /*009c*/ 	.byte	0x04, 0x17
        /*009e*/ 	.short	(.L_195 - .L_194)
.L_194:
        /*00a0*/ 	.word	0x00000000
        /*00a4*/ 	.short	0x0000
        /*00a6*/ 	.short	0x0000
        /*00a8*/ 	.byte	0x00, 0xf0, 0x21, 0x00


	//----- nvinfo : EIATTR_MAXREG_COUNT
	.align		4
.L_195:
        /*00ac*/ 	.byte	0x03, 0x1b
        /*00ae*/ 	.short	0x00ff


	//----- nvinfo : EIATTR_MERCURY_ISA_VERSION
	.align		4
        /*00b0*/ 	.byte	0x03, 0x5f
        /*00b2*/ 	.short	0x0000


	//----- nvinfo : EIATTR_EXIT_INSTR_OFFSETS
	.align		4
        /*00b4*/ 	.byte	0x04, 0x1c
        /*00b6*/ 	.short	(.L_197 - .L_196)


	//   ....[0]....
.L_196:
        /*00b8*/ 	.word	0x00000050


	//   ....[1]....
        /*00bc*/ 	.word	0x000026c0


	//   ....[2]....
        /*00c0*/ 	.word	0x000029a0


	//   ....[3]....
        /*00c4*/ 	.word	0x00002ea0
.L_197:


//--------------------- .nv.callgraph             --------------------------
	.section	.nv.callgraph,"",@"SHT_CUDA_CALLGRAPH"
	.align	4
	.sectionentsize	8
	.align		4
        /*0000*/ 	.word	0x00000000
	.align		4
        /*0004*/ 	.word	0xffffffff
	.align		4
        /*0008*/ 	.word	0x00000000
	.align		4
        /*000c*/ 	.word	0xfffffffe
	.align		4
        /*0010*/ 	.word	0x00000000
	.align		4
        /*0014*/ 	.word	0xfffffffd
	.align		4
        /*0018*/ 	.word	0x00000000
	.align		4
        /*001c*/ 	.word	0xfffffffc


//--------------------- .nv.rel.action            --------------------------
	.section	.nv.rel.action,"",@"SHT_CUDA_RELOCINFO"
	.align	8
	.sectionentsize	8
        /*0000*/ 	.byte	0x73, 0x00, 0x00, 0x00, 0x00, 0x00, 0x00, 0x00, 0x00, 0x00, 0x00, 0x11, 0x25, 0x00, 0x05, 0x36


//--------------------- .nv.constant4             --------------------------
	.section	.nv.constant4,"a",@progbits
	.align	8
	.align		8
.nv.constant4:
        /*0000*/ 	.dword	_ZN42_INTERNAL_7abcda1a_11_q_matrix_cu_334ac6264cuda3std3__45__cpo5beginE
	.align		8
        /*0008*/ 	.dword	_ZN42_INTERNAL_7abcda1a_11_q_matrix_cu_334ac6264cuda3std3__45__cpo3endE
	.align		8
        /*0010*/ 	.dword	_ZN42_INTERNAL_7abcda1a_11_q_matrix_cu_334ac6264cuda3std3__45__cpo6cbeginE
	.align		8
        /*0018*/ 	.dword	_ZN42_INTERNAL_7abcda1a_11_q_matrix_cu_334ac6264cuda3std3__45__cpo4cendE
	.align		8
        /*0020*/ 	.dword	_ZN42_INTERNAL_7abcda1a_11_q_matrix_cu_334ac6264cuda3std3__45__cpo6rbeginE
	.align		8
        /*0028*/ 	.dword	_ZN42_INTERNAL_7abcda1a_11_q_matrix_cu_334ac6264cuda3std3__45__cpo4rendE
	.align		8
        /*0030*/ 	.dword	_ZN42_INTERNAL_7abcda1a_11_q_matrix_cu_334ac6264cuda3std3__45__cpo7crbeginE
	.align		8
        /*0038*/ 	.dword	_ZN42_INTERNAL_7abcda1a_11_q_matrix_cu_334ac6264cuda3std3__45__cpo5crendE
	.align		8
        /*0040*/ 	.dword	_ZN42_INTERNAL_7abcda1a_11_q_matrix_cu_334ac6264cuda3std3__444_GLOBAL__N__7abcda1a_11_q_matrix_cu_334ac6266ignoreE
	.align		8
        /*0048*/ 	.dword	_ZN42_INTERNAL_7abcda1a_11_q_matrix_cu_334ac6264cuda3std3__419piecewise_constructE
	.align		8
        /*0050*/ 	.dword	_ZN42_INTERNAL_7abcda1a_11_q_matrix_cu_334ac6264cuda3std3__48in_placeE
	.align		8
        /*0058*/ 	.dword	_ZN42_INTERNAL_7abcda1a_11_q_matrix_cu_334ac6264cuda3std3__420unreachable_sentinelE
	.align		8
        /*0060*/ 	.dword	_ZN42_INTERNAL_7abcda1a_11_q_matrix_cu_334ac6264cuda3std6ranges3__45__cpo4swapE
	.align		8
        /*0068*/ 	.dword	_ZN42_INTERNAL_7abcda1a_11_q_matrix_cu_334ac6264cuda3std6ranges3__45__cpo9iter_moveE
	.align		8
        /*0070*/ 	.dword	_ZN42_INTERNAL_7abcda1a_11_q_matrix_cu_334ac6264cuda3std6ranges3__45__cpo5beginE
	.align		8
        /*0078*/ 	.dword	_ZN42_INTERNAL_7abcda1a_11_q_matrix_cu_334ac6264cuda3std6ranges3__45__cpo3endE
	.align		8
        /*0080*/ 	.dword	_ZN42_INTERNAL_7abcda1a_11_q_matrix_cu_334ac6264cuda3std6ranges3__45__cpo6cbeginE
	.align		8
        /*0088*/ 	.dword	_ZN42_INTERNAL_7abcda1a_11_q_matrix_cu_334ac6264cuda3std6ranges3__45__cpo4cendE
	.align		8
        /*0090*/ 	.dword	_ZN42_INTERNAL_7abcda1a_11_q_matrix_cu_334ac6264cuda3std6ranges3__45__cpo7advanceE
	.align		8
        /*0098*/ 	.dword	_ZN42_INTERNAL_7abcda1a_11_q_matrix_cu_334ac6264cuda3std6ranges3__45__cpo9iter_swapE
	.align		8
        /*00a0*/ 	.dword	_ZN42_INTERNAL_7abcda1a_11_q_matrix_cu_334ac6264cuda3std6ranges3__45__cpo4nextE
	.align		8
        /*00a8*/ 	.dword	_ZN42_INTERNAL_7abcda1a_11_q_matrix_cu_334ac6264cuda3std6ranges3__45__cpo4prevE
	.align		8
        /*00b0*/ 	.dword	_ZN42_INTERNAL_7abcda1a_11_q_matrix_cu_334ac6264cuda3std6ranges3__45__cpo4dataE
	.align		8
        /*00b8*/ 	.dword	_ZN42_INTERNAL_7abcda1a_11_q_matrix_cu_334ac6264cuda3std6ranges3__45__cpo5cdataE
	.align		8
        /*00c0*/ 	.dword	_ZN42_INTERNAL_7abcda1a_11_q_matrix_cu_334ac6264cuda3std6ranges3__45__cpo4sizeE
	.align		8
        /*00c8*/ 	.dword	_ZN42_INTERNAL_7abcda1a_11_q_matrix_cu_334ac6264cuda3std6ranges3__45__cpo5ssizeE
	.align		8
        /*00d0*/ 	.dword	_ZN42_INTERNAL_7abcda1a_11_q_matrix_cu_334ac6264cuda3std6ranges3__45__cpo8distanceE
	.align		8
        /*00d8*/ 	.dword	_ZN42_INTERNAL_7abcda1a_11_q_matrix_cu_334ac6266thrust23THRUST_300001_SM_800_NS6system6detail10sequential3seqE


//--------------------- .nv.constant0._Z25matrix_fp16_to_fp8_kernelPK6__halfPh --------------------------
	.section	.nv.constant0._Z25matrix_fp16_to_fp8_kernelPK6__halfPh,"a",@progbits
	.sectionflags	@""
	.align	4
.nv.constant0._Z25matrix_fp16_to_fp8_kernelPK6__halfPh:
	.zero		368


//--------------------- .nv.constant0._Z25matrix_fp8_to_fp16_kernelPKhP6__half --------------------------
	.section	.nv.constant0._Z25matrix_fp8_to_fp16_kernelPKhP6__half,"a",@progbits
	.sectionflags	@""
	.align	4
.nv.constant0._Z25matrix_fp8_to_fp16_kernelPKhP6__half:
	.zero		368


//--------------------- .nv.constant0._Z22make_sequential_kernelPKjPjPKtii --------------------------
	.section	.nv.constant0._Z22make_sequential_kernelPKjPjPKtii,"a",@progbits
	.sectionflags	@""
	.align	4
.nv.constant0._Z22make_sequential_kernelPKjPjPKtii:
	.zero		384


//--------------------- .nv.constant0._Z18reconstruct_kernelPKjPKtS0_PK6__halfS2_iiiPS3_iiiiiiii --------------------------
	.section	.nv.constant0._Z18reconstruct_kernelPKjPKtS0_PK6__halfS2_iiiPS3_iiiiiiii,"a",@progbits
	.sectionflags	@""
	.align	4
.nv.constant0._Z18reconstruct_kernelPKjPKtS0_PK6__halfS2_iiiPS3_iiiiiiii:
	.zero		448


//--------------------- .nv.constant0._Z23reconstruct_gptq_kernelPKjPKtS0_PK6__halfiiiiPS3_iii --------------------------
	.section	.nv.constant0._Z23reconstruct_gptq_kernelPKjPKtS0_PK6__halfiiiiPS3_iii,"a",@progbits
	.sectionflags	@""
	.align	4
.nv.constant0._Z23reconstruct_gptq_kernelPKjPKtS0_PK6__halfiiiiPS3_iii:
	.zero		420


//--------------------- .nv.constant0._Z14shuffle_kernelPjiiiiiiii --------------------------
	.section	.nv.constant0._Z14shuffle_kernelPjiiiiiiii,"a",@progbits
	.sectionflags	@""
	.align	4
.nv.constant0._Z14shuffle_kernelPjiiiiiiii:
	.zero		392


//--------------------- .text._Z25matrix_fp16_to_fp8_kernelPK6__halfPh --------------------------
	.section	.text._Z25matrix_fp16_to_fp8_kernelPK6__halfPh,"ax",@progbits
	.sectioninfo	@"SHI_REGISTERS=14"
	.align	128
        .global         _Z25matrix_fp16_to_fp8_kernelPK6__halfPh
        .type           _Z25matrix_fp16_to_fp8_kernelPK6__halfPh,@function
        .size           _Z25matrix_fp16_to_fp8_kernelPK6__halfPh,(.L_x_67 - _Z25matrix_fp16_to_fp8_kernelPK6__halfPh)
        .other          _Z25matrix_fp16_to_fp8_kernelPK6__halfPh,@"STO_CUDA_ENTRY STV_DEFAULT"
_Z25matrix_fp16_to_fp8_kernelPK6__halfPh:
.text._Z25matrix_fp16_to_fp8_kernelPK6__halfPh:
[----:B------:R-:W-:Y:S02]  /*0000*/  IMAD.MOV.U32 R1, RZ, RZ, c[0x0][0x28] ;  /* 0x00000a00ff017624 */ /* 0x000fe400078e00ff */
[----:B------:R-:W0:Y:S01]  /*0010*/  S2R R0, SR_CTAID.X ;  /* 0x0000000000007919 */ /* 0x000e220000002500 */
[----:B------:R-:W-:-:S03]  /*0020*/  ULDC.64 UR4, c[0x0][0x118] ;  /* 0x0000460000047ab9 */ /* 0x000fc60000000a00 */
[----:B------:R-:W0:Y:S02]  /*0030*/  S2R R3, SR_TID.X ;  /* 0x0000000000037919 */ /* 0x000e240000002100 */
[----:B0-----:R-:W-:Y:S02]  /*0040*/  IMAD R0, R0, 0x20, R3 ;  /* 0x0000002000007824 */ /* 0x001fe400078e0203 */
[----:B------:R-:W-:Y:S02]  /*0050*/  IMAD.MOV.U32 R3, RZ, RZ, 0x2 ;  /* 0x00000002ff037424 */ /* 0x000fe400078e00ff */
[----:B------:R-:W-:-:S04]  /*0060*/  IMAD.SHL.U32 R0, R0, 0x8, RZ ;  /* 0x0000000800007824 */ /* 0x000fc800078e00ff */
[----:B------:R-:W-:-:S05]  /*0070*/  IMAD.WIDE R2, R0, R3, c[0x0][0x160] ;  /* 0x0000580000027625 */ /* 0x000fca00078e0203 */
[----:B------:R-:W2:Y:S01]  /*0080*/  LDG.E.128.CONSTANT R8, [R2.64] ;  /* 0x0000000402087981 */ /* 0x000ea2000c1e9d00 */
[----:B------:R-:W-:-:S04]  /*0090*/  IADD3 R4, P0, R0, c[0x0][0x168], RZ ;  /* 0x00005a0000047a10 */ /* 0x000fc80007f1e0ff */
[----:B------:R-:W-:Y:S02]  /*00a0*/  LEA.HI.X.SX32 R5, R0, c[0x0][0x16c], 0x1, P0 ;  /* 0x00005b0000057a11 */ /* 0x000fe400000f0eff */
[----:B--2---:R-:W-:Y:S02]  /*00b0*/  LOP3.LUT R10, R10, 0xff00ff00, RZ, 0xc0, !PT ;  /* 0xff00ff000a0a7812 */ /* 0x004fe400078ec0ff */
[----:B------:R-:W-:Y:S02]  /*00c0*/  LOP3.LUT R11, R11, 0xff00ff00, RZ, 0xc0, !PT ;  /* 0xff00ff000b0b7812 */ /* 0x000fe400078ec0ff */
[----:B------:R-:W-:Y:S02]  /*00d0*/  LOP3.LUT R8, R8, 0xff00ff00, RZ, 0xc0, !PT ;  /* 0xff00ff0008087812 */ /* 0x000fe400078ec0ff */
[----:B------:R-:W-:Y:S02]  /*00e0*/  LOP3.LUT R9, R9, 0xff00ff00, RZ, 0xc0, !PT ;  /* 0xff00ff0009097812 */ /* 0x000fe400078ec0ff */
[----:B------:R-:W-:-:S02]  /*00f0*/  LEA.HI R11, R11, R10, RZ, 0x18 ;  /* 0x0000000a0b0b7211 */ /* 0x000fc400078fc0ff */
[----:B------:R-:W-:-:S05]  /*0100*/  LEA.HI R10, R9, R8, RZ, 0x18 ;  /* 0x00000008090a7211 */ /* 0x000fca00078fc0ff */
[----:B------:R-:W-:Y:S01]  /*0110*/  STG.E.64 [R4.64], R10 ;  /* 0x0000000a04007986 */ /* 0x000fe2000c101b04 */
[----:B------:R-:W-:Y:S05]  /*0120*/  EXIT ;  /* 0x000000000000794d */ /* 0x000fea0003800000 */
.L_x_0:
[----:B------:R-:W-:-:S00]  /*0130*/  BRA `(.L_x_0) ;  /* 0xfffffff000007947 */ /* 0x000fc0000383ffff */
[----:B------:R-:W-:-:S00]  /*0140*/  NOP ;  /* 0x0000000000007918 */ /* 0x000fc00000000000 */
        /* <DEDUP_REMOVED lines=11> */
.L_x_67:


//--------------------- .text._Z25matrix_fp8_to_fp16_kernelPKhP6__half --------------------------
	.section	.text._Z25matrix_fp8_to_fp16_kernelPKhP6__half,"ax",@progbits
	.sectioninfo	@"SHI_REGISTERS=14"
	.align	128
        .global         _Z25matrix_fp8_to_fp16_kernelPKhP6__half
        .type           _Z25matrix_fp8_to_fp16_kernelPKhP6__half,@function
        .size           _Z25matrix_fp8_to_fp16_kernelPKhP6__half,(.L_x_68 - _Z25matrix_fp8_to_fp16_kernelPKhP6__half)
        .other          _Z25matrix_fp8_to_fp16_kernelPKhP6__half,@"STO_CUDA_ENTRY STV_DEFAULT"
_Z25matrix_fp8_to_fp16_kernelPKhP6__half:
.text._Z25matrix_fp8_to_fp16_kernelPKhP6__half:
[----:B------:R-:W-:Y:S02]  /*0000*/  IMAD.MOV.U32 R1, RZ, RZ, c[0x0][0x28] ;  /* 0x00000a00ff017624 */ /* 0x000fe400078e00ff */
[----:B------:R-:W0:Y:S01]  /*0010*/  S2R R0, SR_CTAID.X ;  /* 0x0000000000007919 */ /* 0x000e220000002500 */
[----:B------:R-:W-:-:S03]  /*0020*/  ULDC.64 UR4, c[0x0][0x118] ;  /* 0x0000460000047ab9 */ /* 0x000fc60000000a00 */
[----:B------:R-:W0:Y:S02]  /*0030*/  S2R R3, SR_TID.X ;  /* 0x0000000000037919 */ /* 0x000e240000002100 */
[----:B0-----:R-:W-:-:S04]  /*0040*/  IMAD R0, R0, 0x20, R3 ;  /* 0x0000002000007824 */ /* 0x001fc800078e0203 */
[----:B------:R-:W-:-:S05]  /*0050*/  IMAD.SHL.U32 R2, R0, 0x8, RZ ;  /* 0x0000000800027824 */ /* 0x000fca00078e00ff */
[----:B------:R-:W-:-:S04]  /*0060*/  IADD3 R4, P0, R2, c[0x0][0x160], RZ ;  /* 0x0000580002047a10 */ /* 0x000fc80007f1e0ff */
[----:B------:R-:W-:-:S06]  /*0070*/  LEA.HI.X.SX32 R5, R2, c[0x0][0x164], 0x1, P0 ;  /* 0x0000590002057a11 */ /* 0x000fcc00000f0eff */
[----:B------:R-:W2:Y:S01]  /*0080*/  LDG.E.64.CONSTANT R4, [R4.64] ;  /* 0x0000000404047981 */ /* 0x000ea2000c1e9b00 */
[----:B------:R-:W-:-:S10]  /*0090*/  HFMA2.MMA R3, -RZ, RZ, 0, 1.1920928955078125e-07 ;  /* 0x00000002ff037435 */ /* 0x000fd400000001ff */
[----:B------:R-:W-:-:S04]  /*00a0*/  IMAD.WIDE R2, R2, R3, c[0x0][0x168] ;  /* 0x00005a0002027625 */ /* 0x000fc800078e0203 */
[C---:B--2---:R-:W-:Y:S01]  /*00b0*/  IMAD.SHL.U32 R0, R4.reuse, 0x100, RZ ;  /* 0x0000010004007824 */ /* 0x044fe200078e00ff */
[C---:B------:R-:W-:Y:S02]  /*00c0*/  SHF.L.U32 R6, R5.reuse, 0x8, RZ ;  /* 0x0000000805067819 */ /* 0x040fe400000006ff */
[----:B------:R-:W-:Y:S02]  /*00d0*/  LOP3.LUT R8, R4, 0xff00ff00, RZ, 0xc0, !PT ;  /* 0xff00ff0004087812 */ /* 0x000fe400078ec0ff */
[----:B------:R-:W-:Y:S02]  /*00e0*/  LOP3.LUT R10, R5, 0xff00ff00, RZ, 0xc0, !PT ;  /* 0xff00ff00050a7812 */ /* 0x000fe400078ec0ff */
[----:B------:R-:W-:Y:S02]  /*00f0*/  LOP3.LUT R9, R0, 0xff00ff00, RZ, 0xc0, !PT ;  /* 0xff00ff0000097812 */ /* 0x000fe400078ec0ff */
[----:B------:R-:W-:-:S05]  /*0100*/  LOP3.LUT R11, R6, 0xff00ff00, RZ, 0xc0, !PT ;  /* 0xff00ff00060b7812 */ /* 0x000fca00078ec0ff */
[----:B------:R-:W-:Y:S01]  /*0110*/  STG.E.128 [R2.64], R8 ;  /* 0x0000000802007986 */ /* 0x000fe2000c101d04 */
[----:B------:R-:W-:Y:S05]  /*0120*/  EXIT ;  /* 0x000000000000794d */ /* 0x000fea0003800000 */
.L_x_1:
        /* <DEDUP_REMOVED lines=13> */
.L_x_68:


//--------------------- .text._Z22make_sequential_kernelPKjPjPKtii --------------------------
	.section	.text._Z22make_sequential_kernelPKjPjPKtii,"ax",@progbits
	.sectioninfo	@"SHI_REGISTERS=30"
	.align	128
        .global         _Z22make_sequential_kernelPKjPjPKtii
        .type           _Z22make_sequential_kernelPKjPjPKtii,@function
        .size           _Z22make_sequential_kernelPKjPjPKtii,(.L_x_69 - _Z22make_sequential_kernelPKjPjPKtii)
        .other          _Z22make_sequential_kernelPKjPjPKtii,@"STO_CUDA_ENTRY STV_DEFAULT"
_Z22make_sequential_kernelPKjPjPKtii:
.text._Z22make_sequential_kernelPKjPjPKtii:
[----:B------:R-:W-:Y:S02]  /*0000*/  IMAD.MOV.U32 R1, RZ, RZ, c[0x0][0x28] ;  /* 0x00000a00ff017624 */ /* 0x000fe400078e00ff */
[----:B------:R-:W0:Y:S01]  /*0010*/  S2R R0, SR_CTAID.X ;  /* 0x0000000000007919 */ /* 0x000e220000002500 */
[----:B------:R-:W-:Y:S02]  /*0020*/  ULDC UR4, c[0x0][0x17c] ;  /* 0x00005f0000047ab9 */ /* 0x000fe40000000800 */
[----:B------:R-:W-:Y:S01]  /*0030*/  USHF.R.S32.HI UR4, URZ, 0x1, UR4 ;  /* 0x000000013f047899 */ /* 0x000fe20008011404 */
[----:B------:R-:W0:Y:S02]  /*0040*/  S2R R3, SR_TID.X ;  /* 0x0000000000037919 */ /* 0x000e240000002100 */
[----:B0-----:R-:W-:-:S05]  /*0050*/  IMAD R0, R0, 0x20, R3 ;  /* 0x0000002000007824 */ /* 0x001fca00078e0203 */
[----:B------:R-:W-:-:S13]  /*0060*/  ISETP.GE.AND P0, PT, R0, UR4, PT ;  /* 0x0000000400007c0c */ /* 0x000fda000bf06270 */
[----:B------:R-:W-:Y:S05]  /*0070*/  @P0 EXIT ;  /* 0x000000000000094d */ /* 0x000fea0003800000 */
[----:B------:R-:W0:Y:S01]  /*0080*/  S2R R7, SR_CTAID.Y ;  /* 0x0000000000077919 */ /* 0x000e220000002600 */
[----:B------:R-:W-:Y:S01]  /*0090*/  IMAD.MOV.U32 R17, RZ, RZ, 0x2 ;  /* 0x00000002ff117424 */ /* 0x000fe200078e00ff */
[----:B------:R-:W-:Y:S01]  /*00a0*/  ULDC.64 UR6, c[0x0][0x118] ;  /* 0x0000460000067ab9 */ /* 0x000fe20000000a00 */
[----:B0-----:R-:W-:-:S04]  /*00b0*/  IMAD.SHL.U32 R16, R7, 0x8, RZ ;  /* 0x0000000807107824 */ /* 0x001fc800078e00ff */
[----:B------:R-:W-:-:S05]  /*00c0*/  IMAD.WIDE R16, R16, R17, c[0x0][0x170] ;  /* 0x00005c0010107625 */ /* 0x000fca00078e0211 */
[----:B------:R-:W2:Y:S04]  /*00d0*/  LDG.E.U16.CONSTANT R15, [R16.64] ;  /* 0x00000006100f7981 */ /* 0x000ea8000c1e9500 */
[----:B------:R-:W3:Y:S04]  /*00e0*/  LDG.E.U16.CONSTANT R14, [R16.64+0x2] ;  /* 0x00000206100e7981 */ /* 0x000ee8000c1e9500 */
[----:B------:R-:W4:Y:S04]  /*00f0*/  LDG.E.U16.CONSTANT R5, [R16.64+0x4] ;  /* 0x0000040610057981 */ /* 0x000f28000c1e9500 */
[----:B------:R-:W5:Y:S04]  /*0100*/  LDG.E.U16.CONSTANT R2, [R16.64+0x6] ;  /* 0x0000060610027981 */ /* 0x000f68000c1e9500 */
[----:B------:R-:W4:Y:S01]  /*0110*/  LDG.E.U16.CONSTANT R8, [R16.64+0x8] ;  /* 0x0000080610087981 */ /* 0x000f22000c1e9500 */
[----:B------:R-:W-:-:S03]  /*0120*/  IMAD.MOV.U32 R3, RZ, RZ, 0x8 ;  /* 0x00000008ff037424 */ /* 0x000fc600078e00ff */
[----:B------:R-:W4:Y:S04]  /*0130*/  LDG.E.U16.CONSTANT R9, [R16.64+0xa] ;  /* 0x00000a0610097981 */ /* 0x000f28000c1e9500 */
[----:B------:R0:W4:Y:S04]  /*0140*/  LDG.E.U16.CONSTANT R6, [R16.64+0xc] ;  /* 0x00000c0610067981 */ /* 0x000128000c1e9500 */
[----:B------:R0:W5:Y:S01]  /*0150*/  LDG.E.U16.CONSTANT R4, [R16.64+0xe] ;  /* 0x00000e0610047981 */ /* 0x000162000c1e9500 */
[----:B--2---:R-:W-:-:S05]  /*0160*/  SHF.R.U32.HI R11, RZ, 0x3, R15 ;  /* 0x00000003ff0b7819 */ /* 0x004fca000001160f */
[----:B------:R-:W-:Y:S01]  /*0170*/  IMAD R20, R11, UR4, R0 ;  /* 0x000000040b147c24 */ /* 0x000fe2000f8e0200 */
[----:B---3--:R-:W-:-:S03]  /*0180*/  SHF.R.U32.HI R11, RZ, 0x3, R14 ;  /* 0x00000003ff0b7819 */ /* 0x008fc6000001160e */
[----:B------:R-:W-:-:S04]  /*0190*/  IMAD.WIDE R20, R20, R3, c[0x0][0x160] ;  /* 0x0000580014147625 */ /* 0x000fc800078e0203 */
[----:B------:R-:W-:Y:S02]  /*01a0*/  IMAD R12, R11, UR4, R0 ;  /* 0x000000040b0c7c24 */ /* 0x000fe4000f8e0200 */
[----:B------:R-:W2:Y:S02]  /*01b0*/  LDG.E.64.CONSTANT R20, [R20.64] ;  /* 0x0000000614147981 */ /* 0x000ea4000c1e9b00 */
[----:B------:R-:W-:-:S06]  /*01c0*/  IMAD.WIDE R12, R12, R3, c[0x0][0x160] ;  /* 0x000058000c0c7625 */ /* 0x000fcc00078e0203 */
[----:B------:R-:W3:Y:S01]  /*01d0*/  LDG.E.64.CONSTANT R12, [R12.64] ;  /* 0x000000060c0c7981 */ /* 0x000ee2000c1e9b00 */
[----:B----4-:R-:W-:-:S05]  /*01e0*/  SHF.R.U32.HI R11, RZ, 0x3, R5 ;  /* 0x00000003ff0b7819 */ /* 0x010fca0000011605 */
[----:B------:R-:W-:-:S04]  /*01f0*/  IMAD R18, R11, UR4, R0 ;  /* 0x000000040b127c24 */ /* 0x000fc8000f8e0200 */
[----:B------:R-:W-:Y:S01]  /*0200*/  IMAD.WIDE R18, R18, R3, c[0x0][0x160] ;  /* 0x0000580012127625 */ /* 0x000fe200078e0203 */
[----:B-----5:R-:W-:-:S05]  /*0210*/  SHF.R.U32.HI R11, RZ, 0x3, R2 ;  /* 0x00000003ff0b7819 */ /* 0x020fca0000011602 */
[----:B------:R-:W4:Y:S01]  /*0220*/  LDG.E.64.CONSTANT R18, [R18.64] ;  /* 0x0000000612127981 */ /* 0x000f22000c1e9b00 */
[----:B------:R-:W-:Y:S01]  /*0230*/  IMAD R10, R11, UR4, R0 ;  /* 0x000000040b0a7c24 */ /* 0x000fe2000f8e0200 */
[----:B------:R-:W-:-:S03]  /*0240*/  SHF.R.U32.HI R23, RZ, 0x3, R8 ;  /* 0x00000003ff177819 */ /* 0x000fc60000011608 */
[----:B------:R-:W-:-:S04]  /*0250*/  IMAD.WIDE R10, R10, R3, c[0x0][0x160] ;  /* 0x000058000a0a7625 */ /* 0x000fc800078e0203 */
[----:B------:R-:W-:Y:S01]  /*0260*/  IMAD R22, R23, UR4, R0 ;  /* 0x0000000417167c24 */ /* 0x000fe2000f8e0200 */
[----:B------:R-:W-:Y:S01]  /*0270*/  SHF.R.U32.HI R23, RZ, 0x3, R9 ;  /* 0x00000003ff177819 */ /* 0x000fe20000011609 */
[----:B------:R-:W-:Y:S01]  /*0280*/  IMAD.SHL.U32 R15, R15, 0x4, RZ ;  /* 0x000000040f0f7824 */ /* 0x000fe200078e00ff */
[----:B------:R-:W5:Y:S01]  /*0290*/  LDG.E.64.CONSTANT R10, [R10.64] ;  /* 0x000000060a0a7981 */ /* 0x000f62000c1e9b00 */
[----:B0-----:R-:W-:Y:S01]  /*02a0*/  IMAD.WIDE R16, R22, R3, c[0x0][0x160] ;  /* 0x0000580016107625 */ /* 0x001fe200078e0203 */
[----:B------:R-:W-:-:S03]  /*02b0*/  SHF.R.U32.HI R27, RZ, 0x3, R6 ;  /* 0x00000003ff1b7819 */ /* 0x000fc60000011606 */
[----:B------:R-:W-:Y:S02]  /*02c0*/  IMAD.SHL.U32 R24, R14, 0x4, RZ ;  /* 0x000000040e187824 */ /* 0x000fe400078e00ff */
[----:B------:R-:W-:Y:S01]  /*02d0*/  IMAD R22, R23, UR4, R0 ;  /* 0x0000000417167c24 */ /* 0x000fe2000f8e0200 */
[----:B------:R-:W-:Y:S01]  /*02e0*/  LOP3.LUT R23, R15, 0x1c, RZ, 0xc0, !PT ;  /* 0x0000001c0f177812 */ /* 0x000fe200078ec0ff */
[----:B------:R-:W5:Y:S01]  /*02f0*/  LDG.E.64.CONSTANT R16, [R16.64] ;  /* 0x0000000610107981 */ /* 0x000f62000c1e9b00 */
[----:B------:R-:W-:Y:S01]  /*0300*/  LOP3.LUT R25, R24, 0x1c, RZ, 0xc0, !PT ;  /* 0x0000001c18197812 */ /* 0x000fe200078ec0ff */
[----:B------:R-:W-:-:S06]  /*0310*/  IMAD.WIDE R14, R22, R3, c[0x0][0x160] ;  /* 0x00005800160e7625 */ /* 0x000fcc00078e0203 */
[----:B------:R-:W5:Y:S01]  /*0320*/  LDG.E.64.CONSTANT R14, [R14.64] ;  /* 0x000000060e0e7981 */ /* 0x000f62000c1e9b00 */
[-CC-:B--2---:R-:W-:Y:S01]  /*0330*/  SHF.R.U64 R22, R20, R23.reuse, R21.reuse ;  /* 0x0000001714167219 */ /* 0x184fe20000001215 */
[----:B------:R-:W-:Y:S01]  /*0340*/  IMAD R20, R27, UR4, R0 ;  /* 0x000000041b147c24 */ /* 0x000fe2000f8e0200 */
[----:B------:R-:W-:Y:S02]  /*0350*/  SHF.R.U32.HI R23, RZ, R23, R21 ;  /* 0x00000017ff177219 */ /* 0x000fe40000011615 */
[----:B------:R-:W-:Y:S02]  /*0360*/  SHF.R.U32.HI R21, RZ, 0x3, R4 ;  /* 0x00000003ff157819 */ /* 0x000fe40000011604 */
[-CC-:B---3--:R-:W-:Y:S02]  /*0370*/  SHF.R.U64 R24, R12, R25.reuse, R13.reuse ;  /* 0x000000190c187219 */ /* 0x188fe4000000120d */
[----:B------:R-:W-:Y:S01]  /*0380*/  SHF.R.U32.HI R25, RZ, R25, R13 ;  /* 0x00000019ff197219 */ /* 0x000fe2000001160d */
[----:B------:R-:W-:-:S04]  /*0390*/  IMAD.WIDE R12, R20, R3, c[0x0][0x160] ;  /* 0x00005800140c7625 */ /* 0x000fc800078e0203 */
[----:B------:R-:W-:Y:S02]  /*03a0*/  IMAD R20, R21, UR4, R0 ;  /* 0x0000000415147c24 */ /* 0x000fe4000f8e0200 */
[----:B------:R-:W2:Y:S02]  /*03b0*/  LDG.E.64.CONSTANT R12, [R12.64] ;  /* 0x000000060c0c7981 */ /* 0x000ea4000c1e9b00 */
[----:B------:R-:W-:-:S06]  /*03c0*/  IMAD.WIDE R20, R20, R3, c[0x0][0x160] ;  /* 0x0000580014147625 */ /* 0x000fcc00078e0203 */
[----:B------:R-:W3:Y:S01]  /*03d0*/  LDG.E.64.CONSTANT R20, [R20.64] ;  /* 0x0000000614147981 */ /* 0x000ee2000c1e9b00 */
[----:B------:R-:W-:-:S05]  /*03e0*/  IMAD.SHL.U32 R5, R5, 0x4, RZ ;  /* 0x0000000405057824 */ /* 0x000fca00078e00ff */
[----:B------:R-:W-:-:S04]  /*03f0*/  LOP3.LUT R27, R5, 0x1c, RZ, 0xc0, !PT ;  /* 0x0000001c051b7812 */ /* 0x000fc800078ec0ff */
[-CC-:B----4-:R-:W-:Y:S02]  /*0400*/  SHF.R.U64 R5, R18, R27.reuse, R19.reuse ;  /* 0x0000001b12057219 */ /* 0x190fe40000001213 */
[----:B------:R-:W-:Y:S01]  /*0410*/  SHF.R.U32.HI R18, RZ, R27, R19 ;  /* 0x0000001bff127219 */ /* 0x000fe20000011613 */
[----:B------:R-:W-:Y:S02]  /*0420*/  IMAD.SHL.U32 R19, R24, 0x10, RZ ;  /* 0x0000001018137824 */ /* 0x000fe400078e00ff */
[----:B------:R-:W-:-:S03]  /*0430*/  IMAD.SHL.U32 R2, R2, 0x4, RZ ;  /* 0x0000000402027824 */ /* 0x000fc600078e00ff */
[----:B------:R-:W-:Y:S01]  /*0440*/  LOP3.LUT R19, R19, 0xf0, RZ, 0xc0, !PT ;  /* 0x000000f013137812 */ /* 0x000fe200078ec0ff */
[----:B------:R-:W-:Y:S01]  /*0450*/  IMAD.SHL.U32 R8, R8, 0x4, RZ ;  /* 0x0000000408087824 */ /* 0x000fe200078e00ff */
[----:B------:R-:W-:Y:S02]  /*0460*/  SHF.L.U64.HI R25, R24, 0x4, R25 ;  /* 0x0000000418197819 */ /* 0x000fe40000010219 */
[----:B------:R-:W-:Y:S02]  /*0470*/  LOP3.LUT R22, R19, 0xf, R22, 0xf8, !PT ;  /* 0x0000000f13167812 */ /* 0x000fe400078ef816 */
[----:B------:R-:W-:Y:S02]  /*0480*/  LOP3.LUT R19, R2, 0x1c, RZ, 0xc0, !PT ;  /* 0x0000001c02137812 */ /* 0x000fe400078ec0ff */
[----:B------:R-:W-:Y:S01]  /*0490*/  LOP3.LUT R24, R25, 0xf0, RZ, 0xc0, !PT ;  /* 0x000000f019187812 */ /* 0x000fe200078ec0ff */
[----:B------:R-:W-:Y:S01]  /*04a0*/  IMAD.SHL.U32 R25, R5, 0x100, RZ ;  /* 0x0000010005197824 */ /* 0x000fe200078e00ff */
[----:B-----5:R-:W-:-:S02]  /*04b0*/  SHF.R.U64 R2, R10, R19, R11 ;  /* 0x000000130a027219 */ /* 0x020fc4000000120b */
[----:B------:R-:W-:Y:S02]  /*04c0*/  SHF.L.U64.HI R18, R5, 0x8, R18 ;  /* 0x0000000805127819 */ /* 0x000fe40000010212 */
[----:B------:R-:W-:Y:S01]  /*04d0*/  SHF.R.U32.HI R19, RZ, R19, R11 ;  /* 0x00000013ff137219 */ /* 0x000fe2000001160b */
[----:B------:R-:W-:Y:S01]  /*04e0*/  IMAD.SHL.U32 R9, R9, 0x4, RZ ;  /* 0x0000000409097824 */ /* 0x000fe200078e00ff */
[----:B------:R-:W-:Y:S01]  /*04f0*/  LOP3.LUT R5, R8, 0x1c, RZ, 0xc0, !PT ;  /* 0x0000001c08057812 */ /* 0x000fe200078ec0ff */
[C---:B------:R-:W-:Y:S01]  /*0500*/  IMAD.SHL.U32 R8, R2.reuse, 0x1000, RZ ;  /* 0x0000100002087824 */ /* 0x040fe200078e00ff */
[----:B------:R-:W-:Y:S02]  /*0510*/  SHF.L.U64.HI R19, R2, 0xc, R19 ;  /* 0x0000000c02137819 */ /* 0x000fe40000010213 */
[----:B------:R-:W-:Y:S02]  /*0520*/  LOP3.LUT R23, R24, 0xf, R23, 0xf8, !PT ;  /* 0x0000000f18177812 */ /* 0x000fe400078ef817 */
[----:B------:R-:W-:Y:S01]  /*0530*/  SHF.R.U64 R2, R16, R5, R17 ;  /* 0x0000000510027219 */ /* 0x000fe20000001211 */
[----:B------:R-:W-:Y:S01]  /*0540*/  IMAD.SHL.U32 R6, R6, 0x4, RZ ;  /* 0x0000000406067824 */ /* 0x000fe200078e00ff */
[----:B------:R-:W-:-:S02]  /*0550*/  LOP3.LUT R25, R22, 0xf00, R25, 0xf8, !PT ;  /* 0x00000f0016197812 */ /* 0x000fc400078ef819 */
[----:B------:R-:W-:Y:S02]  /*0560*/  SHF.R.U32.HI R5, RZ, R5, R17 ;  /* 0x00000005ff057219 */ /* 0x000fe40000011611 */
[----:B------:R-:W-:Y:S01]  /*0570*/  LOP3.LUT R9, R9, 0x1c, RZ, 0xc0, !PT ;  /* 0x0000001c09097812 */ /* 0x000fe200078ec0ff */
[C---:B------:R-:W-:Y:S01]  /*0580*/  IMAD.U32 R17, R2.reuse, 0x10000, RZ ;  /* 0x0001000002117824 */ /* 0x040fe200078e00ff */
[----:B------:R-:W-:Y:S02]  /*0590*/  LOP3.LUT R10, R23, 0xf00, R18, 0xf8, !PT ;  /* 0x00000f00170a7812 */ /* 0x000fe400078ef812 */
[----:B------:R-:W-:Y:S02]  /*05a0*/  LOP3.LUT R8, R25, 0xf000, R8, 0xf8, !PT ;  /* 0x0000f00019087812 */ /* 0x000fe400078ef808 */
[----:B------:R-:W-:Y:S02]  /*05b0*/  SHF.L.U64.HI R2, R2, 0x10, R5 ;  /* 0x0000001002027819 */ /* 0x000fe40000010205 */
[----:B------:R-:W-:Y:S01]  /*05c0*/  SHF.R.U64 R11, R14, R9, R15 ;  /* 0x000000090e0b7219 */ /* 0x000fe2000000120f */
[----:B------:R-:W-:Y:S01]  /*05d0*/  IMAD.SHL.U32 R4, R4, 0x4, RZ ;  /* 0x0000000404047824 */ /* 0x000fe200078e00ff */
[----:B------:R-:W-:-:S02]  /*05e0*/  LOP3.LUT R5, R6, 0x1c, RZ, 0xc0, !PT ;  /* 0x0000001c06057812 */ /* 0x000fc400078ec0ff */
[----:B------:R-:W-:Y:S02]  /*05f0*/  LOP3.LUT R19, R10, 0xf000, R19, 0xf8, !PT ;  /* 0x0000f0000a137812 */ /* 0x000fe400078ef813 */
[----:B------:R-:W-:Y:S02]  /*0600*/  SHF.R.U32.HI R14, RZ, R9, R15 ;  /* 0x00000009ff0e7219 */ /* 0x000fe4000001160f */
[----:B------:R-:W-:Y:S01]  /*0610*/  LOP3.LUT R17, R8, 0xf0000, R17, 0xf8, !PT ;  /* 0x000f000008117812 */ /* 0x000fe200078ef811 */
[----:B------:R-:W-:Y:S01]  /*0620*/  IMAD.SHL.U32 R8, R11, 0x100000, RZ ;  /* 0x001000000b087824 */ /* 0x000fe200078e00ff */
[----:B------:R-:W-:Y:S02]  /*0630*/  LOP3.LUT R2, R19, 0xf0000, R2, 0xf8, !PT ;  /* 0x000f000013027812 */ /* 0x000fe400078ef802 */
[----:B------:R-:W-:-:S04]  /*0640*/  SHF.L.U64.HI R11, R11, 0x14, R14 ;  /* 0x000000140b0b7819 */ /* 0x000fc8000001020e */
[----:B------:R-:W-:Y:S02]  /*0650*/  LOP3.LUT R11, R2, 0xf00000, R11, 0xf8, !PT ;  /* 0x00f00000020b7812 */ /* 0x000fe400078ef80b */
[----:B------:R-:W-:Y:S02]  /*0660*/  LOP3.LUT R8, R17, 0xf00000, R8, 0xf8, !PT ;  /* 0x00f0000011087812 */ /* 0x000fe400078ef808 */
[-CC-:B--2---:R-:W-:Y:S02]  /*0670*/  SHF.R.U64 R6, R12, R5.reuse, R13.reuse ;  /* 0x000000050c067219 */ /* 0x184fe4000000120d */
[----:B------:R-:W-:Y:S02]  /*0680*/  SHF.R.U32.HI R13, RZ, R5, R13 ;  /* 0x00000005ff0d7219 */ /* 0x000fe4000001160d */
[----:B------:R-:W-:Y:S01]  /*0690*/  LOP3.LUT R5, R4, 0x1c, RZ, 0xc0, !PT ;  /* 0x0000001c04057812 */ /* 0x000fe200078ec0ff */
[C---:B------:R-:W-:Y:S01]  /*06a0*/  IMAD.SHL.U32 R9, R6.reuse, 0x1000000, RZ ;  /* 0x0100000006097824 */ /* 0x040fe200078e00ff */
[----:B------:R-:W-:-:S02]  /*06b0*/  SHF.L.U64.HI R6, R6, 0x18, R13 ;  /* 0x0000001806067819 */ /* 0x000fc4000001020d */
[-CC-:B---3--:R-:W-:Y:S02]  /*06c0*/  SHF.R.U64 R2, R20, R5.reuse, R21.reuse ;  /* 0x0000000514027219 */ /* 0x188fe40000001215 */
[----:B------:R-:W-:Y:S02]  /*06d0*/  SHF.R.U32.HI R5, RZ, R5, R21 ;  /* 0x00000005ff057219 */ /* 0x000fe40000011615 */
[----:B------:R-:W-:Y:S01]  /*06e0*/  LOP3.LUT R9, R8, 0xf000000, R9, 0xf8, !PT ;  /* 0x0f00000008097812 */ /* 0x000fe200078ef809 */
[C---:B------:R-:W-:Y:S01]  /*06f0*/  IMAD.SHL.U32 R4, R2.reuse, 0x10000000, RZ ;  /* 0x1000000002047824 */ /* 0x040fe200078e00ff */
[----:B------:R-:W-:Y:S01]  /*0700*/  SHF.L.U64.HI R5, R2, 0x1c, R5 ;  /* 0x0000001c02057819 */ /* 0x000fe20000010205 */
[----:B------:R-:W-:Y:S01]  /*0710*/  IMAD R2, R7, UR4, R0 ;  /* 0x0000000407027c24 */ /* 0x000fe2000f8e0200 */
[----:B------:R-:W-:Y:S02]  /*0720*/  LOP3.LUT R6, R11, 0xf000000, R6, 0xf8, !PT ;  /* 0x0f0000000b067812 */ /* 0x000fe400078ef806 */
[----:B------:R-:W-:Y:S01]  /*0730*/  LOP3.LUT R4, R9, 0xf0000000, R4, 0xf8, !PT ;  /* 0xf000000009047812 */ /* 0x000fe200078ef804 */
[----:B------:R-:W-:Y:S01]  /*0740*/  IMAD.WIDE R2, R2, R3, c[0x0][0x168] ;  /* 0x00005a0002027625 */ /* 0x000fe200078e0203 */
[----:B------:R-:W-:-:S05]  /*0750*/  LOP3.LUT R5, R6, 0xf0000000, R5, 0xf8, !PT ;  /* 0xf000000006057812 */ /* 0x000fca00078ef805 */
[----:B------:R-:W-:Y:S01]  /*0760*/  STG.E.64 [R2.64], R4 ;  /* 0x0000000402007986 */ /* 0x000fe2000c101b06 */
[----:B------:R-:W-:Y:S05]  /*0770*/  EXIT ;  /* 0x000000000000794d */ /* 0x000fea0003800000 */
.L_x_2:
        /* <DEDUP_REMOVED lines=16> */
.L_x_69:


//--------------------- .text._Z18reconstruct_kernelPKjPKtS0_PK6__halfS2_iiiPS3_iiiiiiii --------------------------
	.section	.text._Z18reconstruct_kernelPKjPKtS0_PK6__halfS2_iiiPS3_iiiiiiii,"ax",@progbits
	.sectioninfo	@"SHI_REGISTERS=40"
	.align	128
        .global         _Z18reconstruct_kernelPKjPKtS0_PK6__halfS2_iiiPS3_iiiiiiii
        .type           _Z18reconstruct_kernelPKjPKtS0_PK6__halfS2_iiiPS3_iiiiiiii,@function
        .size           _Z18reconstruct_kernelPKjPKtS0_PK6__halfS2_iiiPS3_iiiiiiii,(.L_x_70 - _Z18reconstruct_kernelPKjPKtS0_PK6__halfS2_iiiPS3_iiiiiiii)
        .other          _Z18reconstruct_kernelPKjPKtS0_PK6__halfS2_iiiPS3_iiiiiiii,@"STO_CUDA_ENTRY STV_DEFAULT"
_Z18reconstruct_kernelPKjPKtS0_PK6__halfS2_iiiPS3_iiiiiiii:
.text._Z18reconstruct_kernelPKjPKtS0_PK6__halfS2_iiiPS3_iiiiiiii:
[----:B------:R-:W-:Y:S02]  /*0000*/  IMAD.MOV.U32 R1, RZ, RZ, c[0x0][0x28] ;  /* 0x00000a00ff017624 */ /* 0x000fe400078e00ff */
[----:B------:R-:W0:Y:S01]  /*0010*/  S2R R10, SR_CTAID.Y ;  /* 0x00000000000a7919 */ /* 0x000e220000002600 */
[----:B------:R-:W-:Y:S01]  /*0020*/  ISETP.NE.U32.AND P0, PT, RZ, c[0x0][0x168], PT ;  /* 0x00005a00ff007a0c */ /* 0x000fe20003f05070 */
[----:B------:R-:W-:Y:S01]  /*0030*/  ULDC.64 UR6, c[0x0][0x118] ;  /* 0x0000460000067ab9 */ /* 0x000fe20000000a00 */
[----:B------:R-:W-:Y:S01]  /*0040*/  BSSY B0, `(.L_x_3) ;  /* 0x000000f000007945 */ /* 0x000fe20003800000 */
[----:B------:R-:W1:Y:S01]  /*0050*/  S2R R3, SR_TID.X ;  /* 0x0000000000037919 */ /* 0x000e620000002100 */
[----:B------:R-:W-:-:S03]  /*0060*/  ISETP.NE.AND.EX P0, PT, RZ, c[0x0][0x16c], PT, P0 ;  /* 0x00005b00ff007a0c */ /* 0x000fc60003f05300 */
[----:B------:R-:W2:Y:S01]  /*0070*/  S2R R2, SR_CTAID.X ;  /* 0x0000000000027919 */ /* 0x000ea20000002500 */
[----:B0-----:R-:W-:-:S04]  /*0080*/  IMAD.SHL.U32 R0, R10, 0x80, RZ ;  /* 0x000000800a007824 */ /* 0x001fc800078e00ff */
[--C-:B-1----:R-:W-:Y:S02]  /*0090*/  IMAD.IADD R4, R0, 0x1, R3.reuse ;  /* 0x0000000100047824 */ /* 0x102fe400078e0203 */
[----:B--2---:R-:W-:-:S03]  /*00a0*/  IMAD R2, R2, 0x80, R3 ;  /* 0x0000008002027824 */ /* 0x004fc600078e0203 */
[----:B------:R-:W-:Y:S02]  /*00b0*/  ISETP.GE.OR P1, PT, R4, c[0x0][0x188], !P0 ;  /* 0x0000620004007a0c */ /* 0x000fe40004726670 */
[----:B------:R-:W-:-:S11]  /*00c0*/  ISETP.GE.AND P2, PT, R2, c[0x0][0x18c], PT ;  /* 0x0000630002007a0c */ /* 0x000fd60003f46270 */
[----:B------:R-:W-:Y:S05]  /*00d0*/  @P1 BRA `(.L_x_4) ;  /* 0x0000005000001947 */ /* 0x000fea0003800000 */
[----:B------:R-:W-:-:S04]  /*00e0*/  IMAD.MOV.U32 R5, RZ, RZ, 0x2 ;  /* 0x00000002ff057424 */ /* 0x000fc800078e00ff */
[----:B------:R-:W-:-:S06]  /*00f0*/  IMAD.WIDE R4, R4, R5, c[0x0][0x168] ;  /* 0x00005a0004047625 */ /* 0x000fcc00078e0205 */
[----:B------:R-:W2:Y:S01]  /*0100*/  LDG.E.U16.CONSTANT R4, [R4.64] ;  /* 0x0000000604047981 */ /* 0x000ea2000c1e9500 */
[----:B------:R-:W-:-:S05]  /*0110*/  IMAD.SHL.U32 R3, R3, 0x2, RZ ;  /* 0x0000000203037824 */ /* 0x000fca00078e00ff */
[----:B--2---:R0:W-:Y:S02]  /*0120*/  STS.U16 [R3], R4 ;  /* 0x0000000403007388 */ /* 0x0041e40000000400 */
.L_x_4:
[----:B------:R-:W-:Y:S05]  /*0130*/  BSYNC B0 ;  /* 0x0000000000007941 */ /* 0x000fea0003800000 */
.L_x_3:
[----:B------:R-:W-:Y:S05]  /*0140*/  @P2 EXIT ;  /* 0x000000000000294d */ /* 0x000fea0003800000 */
[----:B------:R-:W-:Y:S02]  /*0150*/  IMAD.SHL.U32 R10, R10, 0x100, RZ ;  /* 0x000001000a0a7824 */ /* 0x000fe400078e00ff */
[----:B------:R-:W-:Y:S01]  /*0160*/  IMAD.MOV.U32 R12, RZ, RZ, 0x2 ;  /* 0x00000002ff0c7424 */ /* 0x000fe200078e00ff */
[----:B------:R-:W-:Y:S01]  /*0170*/  SHF.R.S32.HI R7, RZ, 0x1f, R2 ;  /* 0x0000001fff077819 */ /* 0x000fe20000011402 */
[----:B------:R-:W-:Y:S01]  /*0180*/  IMAD.MOV.U32 R8, RZ, RZ, 0x4 ;  /* 0x00000004ff087424 */ /* 0x000fe200078e00ff */
[----:B------:R-:W-:Y:S01]  /*0190*/  ISETP.GT.AND P1, PT, R0, c[0x0][0x1a0], PT ;  /* 0x0000680000007a0c */ /* 0x000fe20003f24270 */
[----:B------:R-:W-:Y:S01]  /*01a0*/  IMAD.WIDE R10, R10, R12, c[0x0][0x180] ;  /* 0x000060000a0a7625 */ /* 0x000fe200078e020c */
[----:B------:R-:W-:Y:S06]  /*01b0*/  BAR.SYNC.DEFER_BLOCKING 0x0 ;  /* 0x0000000000007b1d */ /* 0x000fec0000010000 */
[----:B0-----:R0:W2:Y:S01]  /*01c0*/  LDG.E.U16.CONSTANT R3, [R10.64] ;  /* 0x000000060a037981 */ /* 0x0010a2000c1e9500 */
[----:B------:R-:W-:-:S04]  /*01d0*/  LEA.HI R4, R7, R2, RZ, 0x3 ;  /* 0x0000000207047211 */ /* 0x000fc800078f18ff */
[----:B------:R-:W-:Y:S01]  /*01e0*/  SHF.R.S32.HI R4, RZ, 0x3, R4 ;  /* 0x00000003ff047819 */ /* 0x000fe20000011404 */
[----:B0-----:R0:W3:Y:S01]  /*01f0*/  LDG.E.U16.CONSTANT R11, [R10.64+0x2] ;  /* 0x000002060a0b7981 */ /* 0x0010e2000c1e9500 */
[C---:B------:R-:W-:Y:S02]  /*0200*/  ISETP.GT.AND P2, PT, R0.reuse, c[0x0][0x1a4], PT ;  /* 0x0000690000007a0c */ /* 0x040fe40003f44270 */
[----:B------:R-:W-:Y:S01]  /*0210*/  ISETP.GT.AND P3, PT, R0, c[0x0][0x1a8], PT ;  /* 0x00006a0000007a0c */ /* 0x000fe20003f64270 */
[----:B--2---:R-:W-:-:S05]  /*0220*/  IMAD R5, R3, c[0x0][0x18c], RZ ;  /* 0x0000630003057a24 */ /* 0x004fca00078e02ff */
[----:B------:R-:W-:-:S04]  /*0230*/  SHF.R.S32.HI R6, RZ, 0x1f, R5 ;  /* 0x0000001fff067819 */ /* 0x000fc80000011405 */
[----:B------:R-:W-:-:S04]  /*0240*/  LEA.HI R5, R6, R5, RZ, 0x3 ;  /* 0x0000000506057211 */ /* 0x000fc800078f18ff */
[----:B------:R-:W-:-:S05]  /*0250*/  LEA.HI.SX32 R5, R5, R4, 0x1d ;  /* 0x0000000405057211 */ /* 0x000fca00078feaff */
[----:B------:R-:W-:-:S06]  /*0260*/  IMAD.WIDE R8, R5, R8, c[0x0][0x170] ;  /* 0x00005c0005087625 */ /* 0x000fcc00078e0208 */
[----:B------:R1:W2:Y:S01]  /*0270*/  LDG.E.CONSTANT R8, [R8.64] ;  /* 0x0000000608087981 */ /* 0x0002a2000c1e9900 */
[----:B------:R-:W-:-:S06]  /*0280*/  IMAD.WIDE.U32 R6, R3, R12, c[0x0][0x178] ;  /* 0x00005e0003067625 */ /* 0x000fcc00078e000c */
[----:B------:R4:W5:Y:S01]  /*0290*/  LDG.E.U16.CONSTANT R6, [R6.64] ;  /* 0x0000000606067981 */ /* 0x000962000c1e9500 */
[C---:B------:R-:W-:Y:S02]  /*02a0*/  @P1 IMNMX R5, R0.reuse, c[0x0][0x1a4], PT ;  /* 0x0000690000051a17 */ /* 0x040fe40003800200 */
[C---:B------:R-:W-:Y:S02]  /*02b0*/  ISETP.GT.AND P4, PT, R0.reuse, c[0x0][0x1ac], PT ;  /* 0x00006b0000007a0c */ /* 0x040fe40003f84270 */
[----:B------:R-:W-:Y:S02]  /*02c0*/  ISETP.GT.AND P5, PT, R0, c[0x0][0x1b0], PT ;  /* 0x00006c0000007a0c */ /* 0x000fe40003fa4270 */
[----:B------:R-:W-:-:S04]  /*02d0*/  @P1 IADD3 R5, R5, -c[0x0][0x1a0], RZ ;  /* 0x8000680005051a10 */ /* 0x000fc80007ffe0ff */
[----:B------:R-:W-:Y:S02]  /*02e0*/  @P1 SHF.R.S32.HI R12, RZ, 0x1f, R5 ;  /* 0x0000001fff0c1819 */ /* 0x000fe40000011405 */
[----:B------:R-:W-:Y:S02]  /*02f0*/  IMNMX R13, R0, c[0x0][0x1a0], PT ;  /* 0x00006800000d7a17 */ /* 0x000fe40003800200 */
[----:B------:R-:W-:Y:S02]  /*0300*/  @P1 LEA.HI R12, R12, R5, RZ, 0x5 ;  /* 0x000000050c0c1211 */ /* 0x000fe400078f28ff */
[C---:B------:R-:W-:Y:S02]  /*0310*/  @P2 IMNMX R5, R0.reuse, c[0x0][0x1a8], PT ;  /* 0x00006a0000052a17 */ /* 0x040fe40003800200 */
[----:B----4-:R-:W-:Y:S02]  /*0320*/  @P3 IMNMX R7, R0, c[0x0][0x1ac], PT ;  /* 0x00006b0000073a17 */ /* 0x010fe40003800200 */
[----:B------:R-:W-:-:S02]  /*0330*/  SHF.R.S32.HI R14, RZ, 0x1f, R13 ;  /* 0x0000001fff0e7819 */ /* 0x000fc4000001140d */
[C---:B-1----:R-:W-:Y:S02]  /*0340*/  @P4 IMNMX R9, R0.reuse, c[0x0][0x1b0], PT ;  /* 0x00006c0000094a17 */ /* 0x042fe40003800200 */
[----:B0-----:R-:W-:Y:S02]  /*0350*/  @P5 IMNMX R10, R0, c[0x0][0x1b4], PT ;  /* 0x00006d00000a5a17 */ /* 0x001fe40003800200 */
[----:B------:R-:W-:Y:S02]  /*0360*/  @P2 IADD3 R5, R5, -c[0x0][0x1a4], RZ ;  /* 0x8000690005052a10 */ /* 0x000fe40007ffe0ff */
[----:B------:R-:W-:Y:S02]  /*0370*/  @P3 IADD3 R7, R7, -c[0x0][0x1a8], RZ ;  /* 0x80006a0007073a10 */ /* 0x000fe40007ffe0ff */
[----:B------:R-:W-:Y:S02]  /*0380*/  LEA.HI R15, R14, R13, RZ, 0x5 ;  /* 0x0000000d0e0f7211 */ /* 0x000fe400078f28ff */
[----:B------:R-:W-:-:S02]  /*0390*/  @P4 IADD3 R9, R9, -c[0x0][0x1ac], RZ ;  /* 0x80006b0009094a10 */ /* 0x000fc40007ffe0ff */
[----:B------:R-:W-:Y:S02]  /*03a0*/  @P5 IADD3 R13, R10, -c[0x0][0x1b0], RZ ;  /* 0x80006c000a0d5a10 */ /* 0x000fe40007ffe0ff */
[----:B------:R-:W-:Y:S02]  /*03b0*/  @P2 SHF.R.S32.HI R10, RZ, 0x1f, R5 ;  /* 0x0000001fff0a2819 */ /* 0x000fe40000011405 */
[----:B------:R-:W-:Y:S02]  /*03c0*/  @P3 SHF.R.S32.HI R14, RZ, 0x1f, R7 ;  /* 0x0000001fff0e3819 */ /* 0x000fe40000011407 */
[----:B------:R-:W-:Y:S02]  /*03d0*/  @P4 SHF.R.S32.HI R16, RZ, 0x1f, R9 ;  /* 0x0000001fff104819 */ /* 0x000fe40000011409 */
[----:B------:R-:W-:Y:S02]  /*03e0*/  @P1 SHF.R.S32.HI R12, RZ, 0x5, R12 ;  /* 0x00000005ff0c1819 */ /* 0x000fe4000001140c */
[----:B------:R-:W-:-:S02]  /*03f0*/  @P2 LEA.HI R10, R10, R5, RZ, 0x5 ;  /* 0x000000050a0a2211 */ /* 0x000fc400078f28ff */
[----:B------:R-:W-:Y:S02]  /*0400*/  @P5 SHF.R.S32.HI R18, RZ, 0x1f, R13 ;  /* 0x0000001fff125819 */ /* 0x000fe4000001140d */
[----:B------:R-:W-:Y:S02]  /*0410*/  @P3 LEA.HI R5, R14, R7, RZ, 0x5 ;  /* 0x000000070e053211 */ /* 0x000fe400078f28ff */
[----:B------:R-:W-:Y:S01]  /*0420*/  @P4 LEA.HI R16, R16, R9, RZ, 0x5 ;  /* 0x0000000910104211 */ /* 0x000fe200078f28ff */
[----:B------:R-:W-:Y:S01]  /*0430*/  IMAD.MOV.U32 R9, RZ, RZ, RZ ;  /* 0x000000ffff097224 */ /* 0x000fe200078e00ff */
[----:B------:R-:W-:Y:S01]  /*0440*/  @P5 LEA.HI R18, R18, R13, RZ, 0x5 ;  /* 0x0000000d12125211 */ /* 0x000fe200078f28ff */
[----:B------:R-:W-:Y:S01]  /*0450*/  @P1 IMAD R9, R12, 0x6, RZ ;  /* 0x000000060c091824 */ /* 0x000fe200078e02ff */
[----:B------:R-:W-:Y:S01]  /*0460*/  @P2 SHF.R.S32.HI R10, RZ, 0x5, R10 ;  /* 0x00000005ff0a2819 */ /* 0x000fe2000001140a */
[----:B------:R-:W-:Y:S01]  /*0470*/  IMAD.SHL.U32 R13, R2, 0x4, RZ ;  /* 0x00000004020d7824 */ /* 0x000fe200078e00ff */
[----:B------:R-:W-:-:S02]  /*0480*/  @P3 SHF.R.S32.HI R5, RZ, 0x5, R5 ;  /* 0x00000005ff053819 */ /* 0x000fc40000011405 */
[----:B------:R-:W-:Y:S01]  /*0490*/  SHF.R.S32.HI R12, RZ, 0x5, R15 ;  /* 0x00000005ff0c7819 */ /* 0x000fe2000001140f */
[----:B------:R-:W-:Y:S01]  /*04a0*/  IMAD.MOV.U32 R7, RZ, RZ, RZ ;  /* 0x000000ffff077224 */ /* 0x000fe200078e00ff */
[----:B------:R-:W-:Y:S01]  /*04b0*/  @P4 SHF.R.S32.HI R16, RZ, 0x5, R16 ;  /* 0x00000005ff104819 */ /* 0x000fe20000011410 */
[----:B------:R-:W-:Y:S01]  /*04c0*/  IMAD.MOV.U32 R14, RZ, RZ, RZ ;  /* 0x000000ffff0e7224 */ /* 0x000fe200078e00ff */
[----:B------:R-:W-:Y:S01]  /*04d0*/  @P5 SHF.R.S32.HI R18, RZ, 0x5, R18 ;  /* 0x00000005ff125819 */ /* 0x000fe20000011412 */
[----:B------:R-:W-:Y:S02]  /*04e0*/  @P2 IMAD R7, R10, 0x5, RZ ;  /* 0x000000050a072824 */ /* 0x000fe400078e02ff */
[----:B------:R-:W-:Y:S01]  /*04f0*/  @P3 IMAD.SHL.U32 R14, R5, 0x4, RZ ;  /* 0x00000004050e3824 */ /* 0x000fe200078e00ff */
[----:B------:R-:W-:Y:S01]  /*0500*/  LOP3.LUT R5, R13, 0x1c, RZ, 0xc0, !PT ;  /* 0x0000001c0d057812 */ /* 0x000fe200078ec0ff */
[----:B------:R-:W-:Y:S02]  /*0510*/  IMAD R9, R12, 0x8, R9 ;  /* 0x000000080c097824 */ /* 0x000fe400078e0209 */
[----:B------:R-:W-:-:S02]  /*0520*/  IMAD.MOV.U32 R10, RZ, RZ, RZ ;  /* 0x000000ffff0a7224 */ /* 0x000fc400078e00ff */
[----:B------:R-:W-:Y:S01]  /*0530*/  IMAD.MOV.U32 R13, RZ, RZ, RZ ;  /* 0x000000ffff0d7224 */ /* 0x000fe200078e00ff */
[----:B------:R-:W-:Y:S01]  /*0540*/  IADD3 R7, R14, R9, R7 ;  /* 0x000000090e077210 */ /* 0x000fe20007ffe007 */
[----:B------:R-:W-:Y:S02]  /*0550*/  @P4 IMAD R10, R16, 0x3, RZ ;  /* 0x00000003100a4824 */ /* 0x000fe400078e02ff */
[----:B------:R-:W-:-:S05]  /*0560*/  @P5 IMAD.SHL.U32 R13, R18, 0x2, RZ ;  /* 0x00000002120d5824 */ /* 0x000fca00078e00ff */
[----:B------:R-:W-:Y:S02]  /*0570*/  IADD3 R7, R13, R7, R10 ;  /* 0x000000070d077210 */ /* 0x000fe40007ffe00a */
[----:B------:R-:W-:-:S03]  /*0580*/  IADD3 R10, R0, 0x80, RZ ;  /* 0x00000080000a7810 */ /* 0x000fc60007ffe0ff */
[----:B------:R-:W-:Y:S01]  /*0590*/  IMAD R9, R7, c[0x0][0x18c], RZ ;  /* 0x0000630007097a24 */ /* 0x000fe200078e02ff */
[----:B------:R-:W-:-:S04]  /*05a0*/  IMNMX R7, R10, c[0x0][0x188], PT ;  /* 0x000062000a077a17 */ /* 0x000fc80003800200 */
[----:B------:R-:W-:-:S04]  /*05b0*/  ISETP.GE.AND P1, PT, R0, R7, PT ;  /* 0x000000070000720c */ /* 0x000fc80003f26270 */
[----:B------:R-:W-:Y:S02]  /*05c0*/  ISETP.GE.OR P1, PT, R0, c[0x0][0x1a0], P1 ;  /* 0x0000680000007a0c */ /* 0x000fe40000f26670 */
[----:B------:R-:W-:Y:S02]  /*05d0*/  SHF.R.S32.HI R10, RZ, 0x1f, R2 ;  /* 0x0000001fff0a7819 */ /* 0x000fe40000011402 */
[----:B------:R-:W-:-:S04]  /*05e0*/  IADD3 R19, P2, R2, R9, RZ ;  /* 0x0000000902137210 */ /* 0x000fc80007f5e0ff */
[----:B------:R-:W-:Y:S02]  /*05f0*/  LEA.HI.X.SX32 R10, R9, R10, 0x1, P2 ;  /* 0x0000000a090a7211 */ /* 0x000fe400010f0eff */
[C---:B------:R-:W-:Y:S01]  /*0600*/  LEA R18, P2, R19.reuse, c[0x0][0x160], 0x2 ;  /* 0x0000580013127a11 */ /* 0x040fe200078410ff */
[C---:B---3--:R-:W-:Y:S01]  /*0610*/  IMAD.IADD R11, R0.reuse, 0x1, R11 ;  /* 0x00000001000b7824 */ /* 0x048fe200078e020b */
[----:B------:R-:W-:Y:S02]  /*0620*/  SEL R9, R0, RZ, !P0 ;  /* 0x000000ff00097207 */ /* 0x000fe40004000000 */
[----:B------:R-:W-:Y:S02]  /*0630*/  LEA.HI.X R19, R19, c[0x0][0x164], R10, 0x2, P2 ;  /* 0x0000590013137a11 */ /* 0x000fe400010f140a */
[----:B--2---:R-:W-:-:S04]  /*0640*/  SHF.R.U32.HI R8, RZ, R5, R8 ;  /* 0x00000005ff087219 */ /* 0x004fc80000011608 */
[----:B------:R-:W-:-:S04]  /*0650*/  LOP3.LUT R8, R8, 0xf, RZ, 0xc0, !PT ;  /* 0x0000000f08087812 */ /* 0x000fc800078ec0ff */
[----:B------:R-:W-:-:S05]  /*0660*/  IADD3 R8, R8, 0x1, RZ ;  /* 0x0000000108087810 */ /* 0x000fca0007ffe0ff */
[----:B------:R-:W-:-:S04]  /*0670*/  IMAD R8, R8, R8, RZ ;  /* 0x0000000808087224 */ /* 0x000fc800078e02ff */
[----:B------:R-:W5:Y:S02]  /*0680*/  I2F.F16 R13, R8 ;  /* 0x00000008000d7306 */ /* 0x000f640000200c00 */
[----:B-----5:R-:W-:Y:S01]  /*0690*/  HMUL2 R6, R13.H0_H0, R6.H0_H0 ;  /* 0x200000060d067232 */ /* 0x020fe20000000800 */
[----:B------:R-:W-:Y:S05]  /*06a0*/  @P1 BRA `(.L_x_5) ;  /* 0x0000255000001947 */ /* 0x000fea0003800000 */
[----:B------:R-:W-:-:S05]  /*06b0*/  IMAD.MOV.U32 R13, RZ, RZ, c[0x0][0x18c] ;  /* 0x00006300ff0d7624 */ /* 0x000fca00078e00ff */
[----:B------:R-:W-:Y:S02]  /*06c0*/  SHF.R.S32.HI R13, RZ, 0x1f, R13 ;  /* 0x0000001fff0d7819 */ /* 0x000fe4000001140d */
.L_x_9:
[----:B------:R-:W-:-:S13]  /*06d0*/  ISETP.NE.AND P1, PT, R0, R11, PT ;  /* 0x0000000b0000720c */ /* 0x000fda0003f25270 */
[----:B------:R-:W-:Y:S05]  /*06e0*/  @P1 BRA `(.L_x_6) ;  /* 0x0000015000001947 */ /* 0x000fea0003800000 */
[----:B------:R-:W-:Y:S01]  /*06f0*/  IADD3 R3, R3, 0x1, RZ ;  /* 0x0000000103037810 */ /* 0x000fe20007ffe0ff */
[----:B------:R-:W-:-:S04]  /*0700*/  IMAD.MOV.U32 R10, RZ, RZ, 0x4 ;  /* 0x00000004ff0a7424 */ /* 0x000fc800078e00ff */
[----:B------:R-:W-:-:S05]  /*0710*/  IMAD R6, R3, c[0x0][0x18c], RZ ;  /* 0x0000630003067a24 */ /* 0x000fca00078e02ff */
[----:B------:R-:W-:-:S04]  /*0720*/  SHF.R.S32.HI R11, RZ, 0x1f, R6 ;  /* 0x0000001fff0b7819 */ /* 0x000fc80000011406 */
[----:B------:R-:W-:-:S04]  /*0730*/  LEA.HI R11, R11, R6, RZ, 0x3 ;  /* 0x000000060b0b7211 */ /* 0x000fc800078f18ff */
[----:B------:R-:W-:-:S05]  /*0740*/  LEA.HI.SX32 R11, R11, R4, 0x1d ;  /* 0x000000040b0b7211 */ /* 0x000fca00078feaff */
[----:B------:R-:W-:-:S06]  /*0750*/  IMAD.WIDE R10, R11, R10, c[0x0][0x170] ;  /* 0x00005c000b0a7625 */ /* 0x000fcc00078e020a */
[----:B------:R-:W2:Y:S01]  /*0760*/  LDG.E.CONSTANT R10, [R10.64] ;  /* 0x000000060a0a7981 */ /* 0x000ea2000c1e9900 */
[----:B------:R-:W-:Y:S02]  /*0770*/  IMAD.MOV.U32 R14, RZ, RZ, 0x2 ;  /* 0x00000002ff0e7424 */ /* 0x000fe400078e00ff */
[----:B------:R-:W-:-:S04]  /*0780*/  IMAD.SHL.U32 R16, R0, 0x2, RZ ;  /* 0x0000000200107824 */ /* 0x000fc800078e00ff */
[----:B------:R-:W-:-:S04]  /*0790*/  IMAD.WIDE R16, R16, R14, c[0x0][0x180] ;  /* 0x0000600010107625 */ /* 0x000fc800078e020e */
[----:B------:R-:W-:Y:S02]  /*07a0*/  IMAD.WIDE R14, R3, R14, c[0x0][0x178] ;  /* 0x00005e00030e7625 */ /* 0x000fe400078e020e */
[----:B------:R-:W3:Y:S04]  /*07b0*/  LDG.E.U16.CONSTANT R17, [R16.64+0x2] ;  /* 0x0000020610117981 */ /* 0x000ee8000c1e9500 */
[----:B------:R-:W4:Y:S01]  /*07c0*/  LDG.E.U16.CONSTANT R14, [R14.64] ;  /* 0x000000060e0e7981 */ /* 0x000f22000c1e9500 */
[----:B--2---:R-:W-:-:S04]  /*07d0*/  SHF.R.U32.HI R6, RZ, R5, R10 ;  /* 0x00000005ff067219 */ /* 0x004fc8000001160a */
[----:B------:R-:W-:-:S04]  /*07e0*/  LOP3.LUT R6, R6, 0xf, RZ, 0xc0, !PT ;  /* 0x0000000f06067812 */ /* 0x000fc800078ec0ff */
[----:B------:R-:W-:-:S05]  /*07f0*/  IADD3 R6, R6, 0x1, RZ ;  /* 0x0000000106067810 */ /* 0x000fca0007ffe0ff */
[----:B------:R-:W-:Y:S02]  /*0800*/  IMAD R8, R6, R6, RZ ;  /* 0x0000000606087224 */ /* 0x000fe400078e02ff */
[----:B---3--:R-:W-:Y:S02]  /*0810*/  IMAD.IADD R11, R17, 0x1, R0 ;  /* 0x00000001110b7824 */ /* 0x008fe400078e0200 */
[----:B------:R-:W4:Y:S02]  /*0820*/  I2F.F16 R21, R8 ;  /* 0x0000000800157306 */ /* 0x000f240000200c00 */
[----:B----4-:R-:W-:-:S06]  /*0830*/  HMUL2 R6, R21.H0_H0, R14.H0_H0 ;  /* 0x2000000e15067232 */ /* 0x010fcc0000000800 */
.L_x_6:
[----:B------:R-:W-:Y:S02]  /*0840*/  IMAD.MOV.U32 R14, RZ, RZ, R18 ;  /* 0x000000ffff0e7224 */ /* 0x000fe400078e0012 */
[----:B------:R-:W-:Y:S01]  /*0850*/  IMAD.MOV.U32 R15, RZ, RZ, R19 ;  /* 0x000000ffff0f7224 */ /* 0x000fe200078e0013 */
[----:B------:R-:W-:Y:S05]  /*0860*/  @!P0 BRA `(.L_x_7) ;  /* 0x0000134000008947 */ /* 0x000fea0003800000 */
[----:B------:R-:W2:Y:S01]  /*0870*/  LDG.E.CONSTANT R10, [R14.64] ;  /* 0x000000060e0a7981 */ /* 0x000ea2000c1e9900 */
[----:B------:R-:W-:-:S05]  /*0880*/  IMAD.MOV.U32 R8, RZ, RZ, c[0x0][0x18c] ;  /* 0x00006300ff087624 */ /* 0x000fca00078e00ff */
[----:B------:R-:W-:-:S04]  /*0890*/  LEA R28, P1, R8, R14, 0x2 ;  /* 0x0000000e081c7211 */ /* 0x000fc800078210ff */
[----:B------:R-:W-:-:S05]  /*08a0*/  LEA.HI.X R29, R8, R15, R13, 0x2, P1 ;  /* 0x0000000f081d7211 */ /* 0x000fca00008f140d */
[----:B------:R0:W3:Y:S01]  /*08b0*/  LDG.E.CONSTANT R27, [R28.64] ;  /* 0x000000061c1b7981 */ /* 0x0000e2000c1e9900 */
[----:B------:R-:W-:-:S05]  /*08c0*/  IMAD.WIDE R32, R8, 0x8, R14 ;  /* 0x0000000808207825 */ /* 0x000fca00078e020e */
[----:B------:R1:W4:Y:S01]  /*08d0*/  LDG.E.CONSTANT R26, [R32.64] ;  /* 0x00000006201a7981 */ /* 0x000322000c1e9900 */
[----:B------:R-:W-:-:S05]  /*08e0*/  IMAD.WIDE R30, R8, 0x8, R28 ;  /* 0x00000008081e7825 */ /* 0x000fca00078e021c */
[----:B------:R2:W5:Y:S01]  /*08f0*/  LDG.E.CONSTANT R19, [R30.64] ;  /* 0x000000061e137981 */ /* 0x000562000c1e9900 */
[----:B------:R-:W-:-:S05]  /*0900*/  IMAD.WIDE R22, R8, 0x8, R32 ;  /* 0x0000000808167825 */ /* 0x000fca00078e0220 */
[----:B------:R0:W5:Y:S01]  /*0910*/  LDG.E.CONSTANT R17, [R22.64] ;  /* 0x0000000616117981 */ /* 0x000162000c1e9900 */
[----:B------:R-:W-:-:S05]  /*0920*/  IMAD.WIDE R20, R8, 0x8, R30 ;  /* 0x0000000808147825 */ /* 0x000fca00078e021e */
[----:B------:R1:W5:Y:S01]  /*0930*/  LDG.E.CONSTANT R12, [R20.64] ;  /* 0x00000006140c7981 */ /* 0x000362000c1e9900 */
[----:B------:R-:W-:-:S05]  /*0940*/  IMAD.WIDE R24, R8, 0x8, R22 ;  /* 0x0000000808187825 */ /* 0x000fca00078e0216 */
[----:B------:R1:W5:Y:S01]  /*0950*/  LDG.E.CONSTANT R18, [R24.64] ;  /* 0x0000000618127981 */ /* 0x000362000c1e9900 */
[----:B0-----:R-:W-:-:S05]  /*0960*/  IMAD.WIDE R28, R8, 0x8, R20 ;  /* 0x00000008081c7825 */ /* 0x001fca00078e0214 */
[----:B------:R0:W5:Y:S01]  /*0970*/  LDG.E.CONSTANT R16, [R28.64] ;  /* 0x000000061c107981 */ /* 0x000162000c1e9900 */
[C---:B------:R-:W-:Y:S01]  /*0980*/  IMAD.SHL.U32 R37, R9.reuse, 0x2, RZ ;  /* 0x0000000209257824 */ /* 0x040fe200078e00ff */
[----:B------:R-:W-:-:S04]  /*0990*/  IADD3 R9, R9, 0x20, RZ ;  /* 0x0000002009097810 */ /* 0x000fc80007ffe0ff */
[----:B-1----:R-:W-:Y:S04]  /*09a0*/  LDS.U16 R33, [R37] ;  /* 0x0000000025217984 */ /* 0x002fe80000000400 */
[----:B------:R-:W1:Y:S04]  /*09b0*/  LDS.U16 R21, [R37+0x2] ;  /* 0x0000020025157984 */ /* 0x000e680000000400 */
[----:B0-----:R-:W0:Y:S04]  /*09c0*/  LDS.U16 R29, [R37+0x6] ;  /* 0x00000600251d7984 */ /* 0x001e280000000400 */
[----:B------:R-:W-:Y:S01]  /*09d0*/  LDS.U16 R35, [R37+0xc] ;  /* 0x00000c0025237984 */ /* 0x000fe20000000400 */
[----:B-1----:R-:W-:-:S02]  /*09e0*/  IMAD R21, R21, c[0x0][0x18c], R2 ;  /* 0x0000630015157a24 */ /* 0x002fc400078e0202 */
[----:B0-----:R-:W-:Y:S01]  /*09f0*/  IMAD R29, R29, c[0x0][0x18c], R2 ;  /* 0x000063001d1d7a24 */ /* 0x001fe200078e0202 */
[--C-:B--2---:R-:W-:Y:S02]  /*0a00*/  SHF.R.U32.HI R31, RZ, 0x8, R10.reuse ;  /* 0x00000008ff1f7819 */ /* 0x104fe4000001160a */
[----:B------:R-:W-:Y:S02]  /*0a10*/  LOP3.LUT R30, R10, 0xff, RZ, 0xc0, !PT ;  /* 0x000000ff0a1e7812 */ /* 0x000fe400078ec0ff */
[----:B------:R-:W-:Y:S02]  /*0a20*/  LOP3.LUT R31, R31, 0xff, RZ, 0xc0, !PT ;  /* 0x000000ff1f1f7812 */ /* 0x000fe400078ec0ff */
[----:B------:R-:W-:Y:S02]  /*0a30*/  IADD3 R30, R30, -0x80, RZ ;  /* 0xffffff801e1e7810 */ /* 0x000fe40007ffe0ff */
[----:B------:R-:W-:Y:S02]  /*0a40*/  IADD3 R20, R31, -0x80, RZ ;  /* 0xffffff801f147810 */ /* 0x000fe40007ffe0ff */
[----:B------:R-:W0:Y:S01]  /*0a50*/  LDS.U16 R31, [R37+0x4] ;  /* 0x00000400251f7984 */ /* 0x000e220000000400 */
[----:B------:R-:W-:Y:S01]  /*0a60*/  SHF.R.U32.HI R22, RZ, 0x10, R10 ;  /* 0x00000010ff167819 */ /* 0x000fe2000001160a */
[----:B------:R-:W-:Y:S01]  /*0a70*/  I2F.F16 R30, R30 ;  /* 0x0000001e001e7306 */ /* 0x000fe20000200c00 */
[----:B------:R-:W-:Y:S01]  /*0a80*/  LEA.HI R24, R10, 0xffffff80, RZ, 0x8 ;  /* 0xffffff800a187811 */ /* 0x000fe200078f40ff */
[----:B------:R-:W-:Y:S01]  /*0a90*/  IMAD.MOV.U32 R10, RZ, RZ, 0x2 ;  /* 0x00000002ff0a7424 */ /* 0x000fe200078e00ff */
[----:B------:R-:W-:-:S02]  /*0aa0*/  LOP3.LUT R22, R22, 0xff, RZ, 0xc0, !PT ;  /* 0x000000ff16167812 */ /* 0x000fc400078ec0ff */
[----:B---3--:R-:W-:-:S03]  /*0ab0*/  SHF.R.U32.HI R28, RZ, 0x8, R27 ;  /* 0x00000008ff1c7819 */ /* 0x008fc6000001161b */
[----:B------:R1:W2:Y:S01]  /*0ac0*/  I2F.F16 R23, R20 ;  /* 0x0000001400177306 */ /* 0x0002a20000200c00 */
[----:B------:R-:W-:Y:S02]  /*0ad0*/  LOP3.LUT R28, R28, 0xff, RZ, 0xc0, !PT ;  /* 0x000000ff1c1c7812 */ /* 0x000fe400078ec0ff */
[----:B----4-:R-:W-:Y:S02]  /*0ae0*/  LEA.HI R36, R26, 0xffffff80, RZ, 0x8 ;  /* 0xffffff801a247811 */ /* 0x010fe400078f40ff */
[----:B------:R-:W-:-:S03]  /*0af0*/  IADD3 R28, R28, -0x80, RZ ;  /* 0xffffff801c1c7810 */ /* 0x000fc60007ffe0ff */
[----:B------:R-:W-:Y:S01]  /*0b00*/  I2F.F16 R24, R24 ;  /* 0x0000001800187306 */ /* 0x000fe20000200c00 */
[----:B-1----:R-:W-:Y:S02]  /*0b10*/  LOP3.LUT R20, R27, 0xff, RZ, 0xc0, !PT ;  /* 0x000000ff1b147812 */ /* 0x002fe400078ec0ff */
[----:B--2---:R-:W-:Y:S01]  /*0b20*/  PRMT R25, R30, 0x5410, R23 ;  /* 0x000054101e197816 */ /* 0x004fe20000000017 */
[----:B------:R-:W-:Y:S01]  /*0b30*/  IMAD R23, R33, c[0x0][0x18c], R2 ;  /* 0x0000630021177a24 */ /* 0x000fe200078e0202 */
[----:B------:R-:W-:-:S03]  /*0b40*/  IADD3 R33, R22, -0x80, RZ ;  /* 0xffffff8016217810 */ /* 0x000fc60007ffe0ff */
[----:B------:R-:W-:Y:S01]  /*0b50*/  I2F.F16 R28, R28 ;  /* 0x0000001c001c7306 */ /* 0x000fe20000200c00 */
[----:B------:R-:W-:Y:S01]  /*0b60*/  IADD3 R30, R20, -0x80, RZ ;  /* 0xffffff80141e7810 */ /* 0x000fe20007ffe0ff */
[-C--:B------:R-:W-:Y:S01]  /*0b70*/  IMAD.WIDE R22, R23, R10.reuse, c[0x0][0x198] ;  /* 0x0000660017167625 */ /* 0x080fe200078e020a */
[----:B------:R-:W-:Y:S02]  /*0b80*/  HFMA2.MMA R32, R25, R6, -RZ ;  /* 0x0000000619207235 */ /* 0x000fe400001000ff */
[----:B------:R-:W1:Y:S01]  /*0b90*/  LDS.U16 R25, [R37+0x8] ;  /* 0x0000080025197984 */ /* 0x000e620000000400 */
[----:B------:R-:W-:Y:S02]  /*0ba0*/  IMAD.WIDE R20, R21, R10, c[0x0][0x198] ;  /* 0x0000660015147625 */ /* 0x000fe400078e020a */
[----:B------:R-:W2:Y:S02]  /*0bb0*/  I2F.F16 R33, R33 ;  /* 0x0000002100217306 */ /* 0x000ea40000200c00 */
[----:B------:R2:W-:Y:S03]  /*0bc0*/  STG.E.U16 [R22.64], R32 ;  /* 0x0000002016007986 */ /* 0x0005e6000c101506 */
[----:B------:R-:W-:-:S05]  /*0bd0*/  PRMT R34, R32, 0x7632, R34 ;  /* 0x0000763220227816 */ /* 0x000fca0000000022 */
[----:B------:R3:W-:Y:S01]  /*0be0*/  STG.E.U16 [R20.64], R34 ;  /* 0x0000002214007986 */ /* 0x0007e2000c101506 */
[----:B--2---:R-:W-:-:S03]  /*0bf0*/  PRMT R23, R33, 0x5410, R24 ;  /* 0x0000541021177816 */ /* 0x004fc60000000018 */
[----:B------:R-:W2:Y:S01]  /*0c00*/  LDS.U16 R33, [R37+0xa] ;  /* 0x00000a0025217984 */ /* 0x000ea20000000400 */
[----:B------:R4:W-:Y:S01]  /*0c10*/  I2F.F16 R24, R30 ;  /* 0x0000001e00187306 */ /* 0x0009e20000200c00 */
[----:B---3--:R-:W-:Y:S01]  /*0c20*/  HMUL2 R21, R23, R6 ;  /* 0x0000000617157232 */ /* 0x008fe20000000000 */
[----:B0-----:R-:W-:Y:S01]  /*0c30*/  IMAD R23, R31, c[0x0][0x18c], R2 ;  /* 0x000063001f177a24 */ /* 0x001fe200078e0202 */
[----:B------:R-:W-:Y:S02]  /*0c40*/  SHF.R.U32.HI R31, RZ, 0x10, R27 ;  /* 0x00000010ff1f7819 */ /* 0x000fe4000001161b */
[----:B------:R-:W-:Y:S01]  /*0c50*/  LEA.HI R27, R27, 0xffffff80, RZ, 0x8 ;  /* 0xffffff801b1b7811 */ /* 0x000fe200078f40ff */
[----:B------:R-:W-:Y:S01]  /*0c60*/  IMAD.WIDE R22, R23, R10, c[0x0][0x198] ;  /* 0x0000660017167625 */ /* 0x000fe200078e020a */
[----:B------:R-:W-:Y:S02]  /*0c70*/  LOP3.LUT R31, R31, 0xff, RZ, 0xc0, !PT ;  /* 0x000000ff1f1f7812 */ /* 0x000fe400078ec0ff */
[----:B------:R-:W-:-:S02]  /*0c80*/  PRMT R32, R21, 0x7632, R32 ;  /* 0x0000763215207816 */ /* 0x000fc40000000020 */
[----:B----4-:R-:W-:Y:S01]  /*0c90*/  IADD3 R30, R31, -0x80, RZ ;  /* 0xffffff801f1e7810 */ /* 0x010fe20007ffe0ff */
[----:B------:R0:W-:Y:S01]  /*0ca0*/  STG.E.U16 [R22.64], R21 ;  /* 0x0000001516007986 */ /* 0x0001e2000c101506 */
[----:B------:R-:W-:Y:S03]  /*0cb0*/  I2F.F16 R27, R27 ;  /* 0x0000001b001b7306 */ /* 0x000fe60000200c00 */
[----:B------:R-:W3:Y:S01]  /*0cc0*/  LDS.U16 R31, [R37+0xe] ;  /* 0x00000e00251f7984 */ /* 0x000ee20000000400 */
[----:B-1----:R-:W-:-:S04]  /*0cd0*/  IMAD R25, R25, c[0x0][0x18c], R2 ;  /* 0x0000630019197a24 */ /* 0x002fc800078e0202 */
[----:B------:R-:W1:Y:S01]  /*0ce0*/  I2F.F16 R30, R30 ;  /* 0x0000001e001e7306 */ /* 0x000e620000200c00 */
[----:B0-----:R-:W-:Y:S01]  /*0cf0*/  IMAD.WIDE R20, R29, R10, c[0x0][0x198] ;  /* 0x000066001d147625 */ /* 0x001fe200078e020a */
[----:B------:R-:W-:Y:S01]  /*0d00*/  SHF.R.U32.HI R23, RZ, 0x8, R26 ;  /* 0x00000008ff177819 */ /* 0x000fe2000001161a */
[----:B------:R-:W0:Y:S03]  /*0d10*/  LDS.U16 R29, [R37+0x10] ;  /* 0x00001000251d7984 */ /* 0x000e260000000400 */
[----:B------:R-:W-:Y:S01]  /*0d20*/  LOP3.LUT R23, R23, 0xff, RZ, 0xc0, !PT ;  /* 0x000000ff17177812 */ /* 0x000fe200078ec0ff */
[----:B------:R4:W-:Y:S01]  /*0d30*/  STG.E.U16 [R20.64], R32 ;  /* 0x0000002014007986 */ /* 0x0009e2000c101506 */
[----:B-1----:R-:W-:-:S03]  /*0d40*/  PRMT R30, R30, 0x5410, R27 ;  /* 0x000054101e1e7816 */ /* 0x002fc6000000001b */
[----:B------:R-:W1:Y:S01]  /*0d50*/  LDS.U16 R27, [R37+0x12] ;  /* 0x00001200251b7984 */ /* 0x000e620000000400 */
[----:B----4-:R-:W-:Y:S01]  /*0d60*/  PRMT R21, R24, 0x5410, R28 ;  /* 0x0000541018157816 */ /* 0x010fe2000000001c */
[----:B------:R-:W-:Y:S01]  /*0d70*/  HMUL2 R30, R30, R6 ;  /* 0x000000061e1e7232 */ /* 0x000fe20000000000 */
[----:B------:R-:W-:Y:S02]  /*0d80*/  LOP3.LUT R24, R26, 0xff, RZ, 0xc0, !PT ;  /* 0x000000ff1a187812 */ /* 0x000fe400078ec0ff */
[----:B------:R-:W-:Y:S01]  /*0d90*/  IADD3 R32, R23, -0x80, RZ ;  /* 0xffffff8017207810 */ /* 0x000fe20007ffe0ff */
[--C-:B------:R-:W-:Y:S01]  /*0da0*/  IMAD R23, R35, c[0x0][0x18c], R2.reuse ;  /* 0x0000630023177a24 */ /* 0x100fe200078e0202 */
[----:B------:R-:W-:Y:S01]  /*0db0*/  HFMA2.MMA R22, R21, R6, -RZ ;  /* 0x0000000615167235 */ /* 0x000fe200001000ff */
[----:B------:R-:W-:Y:S01]  /*0dc0*/  IADD3 R28, R24, -0x80, RZ ;  /* 0xffffff80181c7810 */ /* 0x000fe20007ffe0ff */
[----:B------:R-:W-:Y:S01]  /*0dd0*/  IMAD.WIDE R24, R25, R10, c[0x0][0x198] ;  /* 0x0000660019187625 */ /* 0x000fe200078e020a */
[----:B------:R-:W-:Y:S03]  /*0de0*/  I2F.F16 R35, R32 ;  /* 0x0000002000237306 */ /* 0x000fe60000200c00 */
[----:B--2---:R-:W-:-:S02]  /*0df0*/  IMAD R21, R33, c[0x0][0x18c], R2 ;  /* 0x0000630021157a24 */ /* 0x004fc400078e0202 */
[----:B------:R-:W2:Y:S02]  /*0e00*/  LDS.U16 R33, [R37+0x14] ;  /* 0x0000140025217984 */ /* 0x000ea40000000400 */
[C---:B------:R-:W-:Y:S01]  /*0e10*/  PRMT R34, R22.reuse, 0x7610, R34 ;  /* 0x0000761016227816 */ /* 0x040fe20000000022 */
[-C--:B------:R-:W-:Y:S01]  /*0e20*/  IMAD.WIDE R20, R21, R10.reuse, c[0x0][0x198] ;  /* 0x0000660015147625 */ /* 0x080fe200078e020a */
[----:B------:R-:W4:Y:S03]  /*0e30*/  I2F.F16 R28, R28 ;  /* 0x0000001c001c7306 */ /* 0x000f260000200c00 */
[----:B------:R0:W-:Y:S05]  /*0e40*/  STG.E.U16 [R24.64], R34 ;  /* 0x0000002218007986 */ /* 0x0001ea000c101506 */
[----:B------:R1:W-:Y:S01]  /*0e50*/  I2F.F16 R32, R36 ;  /* 0x0000002400207306 */ /* 0x0003e20000200c00 */
[----:B0-----:R-:W-:Y:S01]  /*0e60*/  PRMT R25, R22, 0x7632, R25 ;  /* 0x0000763216197816 */ /* 0x001fe20000000019 */
[----:B------:R-:W-:Y:S01]  /*0e70*/  IMAD.WIDE R22, R23, R10, c[0x0][0x198] ;  /* 0x0000660017167625 */ /* 0x000fe200078e020a */
[----:B------:R-:W-:-:S02]  /*0e80*/  SHF.R.U32.HI R24, RZ, 0x10, R26 ;  /* 0x00000010ff187819 */ /* 0x000fc4000001161a */
[----:B-1----:R-:W-:Y:S01]  /*0e90*/  PRMT R36, R30, 0x7632, R36 ;  /* 0x000076321e247816 */ /* 0x002fe20000000024 */
[----:B------:R3:W-:Y:S01]  /*0ea0*/  STG.E.U16 [R20.64], R25 ;  /* 0x0000001914007986 */ /* 0x0007e2000c101506 */
[----:B------:R-:W-:Y:S02]  /*0eb0*/  LOP3.LUT R26, R24, 0xff, RZ, 0xc0, !PT ;  /* 0x000000ff181a7812 */ /* 0x000fe400078ec0ff */
[----:B----4-:R-:W-:Y:S01]  /*0ec0*/  PRMT R35, R28, 0x5410, R35 ;  /* 0x000054101c237816 */ /* 0x010fe20000000023 */
[----:B------:R0:W-:Y:S01]  /*0ed0*/  STG.E.U16 [R22.64], R30 ;  /* 0x0000001e16007986 */ /* 0x0001e2000c101506 */
[----:B------:R-:W-:Y:S02]  /*0ee0*/  IADD3 R34, R26, -0x80, RZ ;  /* 0xffffff801a227810 */ /* 0x000fe40007ffe0ff */
[----:B-----5:R-:W-:Y:S01]  /*0ef0*/  LEA.HI R26, R19, 0xffffff80, RZ, 0x8 ;  /* 0xffffff80131a7811 */ /* 0x020fe200078f40ff */
[----:B------:R-:W-:Y:S01]  /*0f00*/  LDS.U16 R28, [R37+0x1a] ;  /* 0x00001a00251c7984 */ /* 0x000fe20000000400 */
[----:B---3--:R-:W-:-:S04]  /*0f10*/  IMAD R25, R31, c[0x0][0x18c], R2 ;  /* 0x000063001f197a24 */ /* 0x008fc800078e0202 */
[----:B------:R-:W-:Y:S01]  /*0f20*/  I2F.F16 R26, R26 ;  /* 0x0000001a001a7306 */ /* 0x000fe20000200c00 */
[----:B------:R-:W1:Y:S01]  /*0f30*/  LDS.U16 R31, [R37+0x16] ;  /* 0x00001600251f7984 */ /* 0x000e620000000400 */
[----:B------:R-:W-:Y:S01]  /*0f40*/  IMAD R21, R29, c[0x0][0x18c], R2 ;  /* 0x000063001d157a24 */ /* 0x000fe200078e0202 */
[----:B0-----:R-:W-:Y:S01]  /*0f50*/  SHF.R.U32.HI R30, RZ, 0x8, R19 ;  /* 0x00000008ff1e7819 */ /* 0x001fe20000011613 */
[-C--:B------:R-:W-:Y:S01]  /*0f60*/  IMAD.WIDE R24, R25, R10.reuse, c[0x0][0x198] ;  /* 0x0000660019187625 */ /* 0x080fe200078e020a */
[----:B------:R-:W-:Y:S01]  /*0f70*/  HFMA2.MMA R22, R35, R6, -RZ ;  /* 0x0000000623167235 */ /* 0x000fe200001000ff */
[----:B------:R-:W-:Y:S01]  /*0f80*/  LOP3.LUT R29, R19, 0xff, RZ, 0xc0, !PT ;  /* 0x000000ff131d7812 */ /* 0x000fe200078ec0ff */
[----:B------:R-:W0:Y:S01]  /*0f90*/  LDS.U16 R35, [R37+0x18] ;  /* 0x0000180025237984 */ /* 0x000e220000000400 */
[----:B------:R3:W4:Y:S01]  /*0fa0*/  I2F.F16 R23, R34 ;  /* 0x0000002200177306 */ /* 0x0007220000200c00 */
[----:B------:R-:W-:Y:S01]  /*0fb0*/  IMAD.WIDE R20, R21, R10, c[0x0][0x198] ;  /* 0x0000660015147625 */ /* 0x000fe200078e020a */
[----:B------:R-:W-:Y:S01]  /*0fc0*/  IADD3 R29, R29, -0x80, RZ ;  /* 0xffffff801d1d7810 */ /* 0x000fe20007ffe0ff */
[----:B------:R5:W-:Y:S04]  /*0fd0*/  STG.E.U16 [R24.64], R36 ;  /* 0x0000002418007986 */ /* 0x000be8000c101506 */
[----:B------:R2:W-:Y:S01]  /*0fe0*/  STG.E.U16 [R20.64], R22 ;  /* 0x0000001614007986 */ /* 0x0005e2000c101506 */
[----:B---3--:R-:W-:-:S02]  /*0ff0*/  PRMT R34, R22, 0x7632, R34 ;  /* 0x0000763216227816 */ /* 0x008fc40000000022 */
[----:B-----5:R-:W-:Y:S02]  /*1000*/  LOP3.LUT R24, R30, 0xff, RZ, 0xc0, !PT ;  /* 0x000000ff1e187812 */ /* 0x020fe400078ec0ff */
[----:B------:R-:W-:Y:S01]  /*1010*/  SHF.R.U32.HI R25, RZ, 0x10, R19 ;  /* 0x00000010ff197819 */ /* 0x000fe20000011613 */
[----:B------:R3:W-:Y:S01]  /*1020*/  I2F.F16 R30, R29 ;  /* 0x0000001d001e7306 */ /* 0x0007e20000200c00 */
[----:B------:R-:W-:Y:S01]  /*1030*/  IADD3 R19, R24, -0x80, RZ ;  /* 0xffffff8018137810 */ /* 0x000fe20007ffe0ff */
[--C-:B------:R-:W-:Y:S01]  /*1040*/  IMAD R24, R27, c[0x0][0x18c], R2.reuse ;  /* 0x000063001b187a24 */ /* 0x100fe200078e0202 */
[----:B------:R-:W-:Y:S01]  /*1050*/  LOP3.LUT R27, R25, 0xff, RZ, 0xc0, !PT ;  /* 0x000000ff191b7812 */ /* 0x000fe200078ec0ff */
[----:B--2---:R-:W-:Y:S01]  /*1060*/  IMAD R21, R33, c[0x0][0x18c], R2 ;  /* 0x0000630021157a24 */ /* 0x004fe200078e0202 */
[----:B----4-:R-:W-:Y:S01]  /*1070*/  PRMT R23, R23, 0x5410, R32 ;  /* 0x0000541017177816 */ /* 0x010fe20000000020 */
[----:B------:R-:W-:Y:S01]  /*1080*/  LDS.U16 R33, [R37+0x1e] ;  /* 0x00001e0025217984 */ /* 0x000fe20000000400 */
[----:B------:R-:W-:Y:S01]  /*1090*/  IADD3 R27, R27, -0x80, RZ ;  /* 0xffffff801b1b7810 */ /* 0x000fe20007ffe0ff */
[----:B------:R-:W2:Y:S01]  /*10a0*/  I2F.F16 R19, R19 ;  /* 0x0000001300137306 */ /* 0x000ea20000200c00 */
[----:B------:R-:W-:Y:S01]  /*10b0*/  IMAD.WIDE R24, R24, R10, c[0x0][0x198] ;  /* 0x0000660018187625 */ /* 0x000fe200078e020a */
[----:B---3--:R-:W3:Y:S01]  /*10c0*/  LDS.U16 R29, [R37+0x1c] ;  /* 0x00001c00251d7984 */ /* 0x008ee20000000400 */
[----:B------:R-:W-:-:S02]  /*10d0*/  HMUL2 R22, R23, R6 ;  /* 0x0000000617167232 */ /* 0x000fc40000000000 */
[-C--:B------:R-:W-:Y:S01]  /*10e0*/  IMAD.WIDE R20, R21, R10.reuse, c[0x0][0x198] ;  /* 0x0000660015147625 */ /* 0x080fe200078e020a */
[----:B------:R0:W-:Y:S02]  /*10f0*/  STG.E.U16 [R24.64], R34 ;  /* 0x0000002218007986 */ /* 0x0001e4000c101506 */
[----:B------:R-:W4:Y:S01]  /*1100*/  I2F.F16 R27, R27 ;  /* 0x0000001b001b7306 */ /* 0x000f220000200c00 */
[C---:B------:R-:W-:Y:S01]  /*1110*/  PRMT R32, R22.reuse, 0x7610, R32 ;  /* 0x0000761016207816 */ /* 0x040fe20000000020 */
[----:B-1----:R-:W-:Y:S01]  /*1120*/  IMAD R23, R31, c[0x0][0x18c], R2 ;  /* 0x000063001f177a24 */ /* 0x002fe200078e0202 */
[----:B------:R-:W-:Y:S01]  /*1130*/  PRMT R36, R22, 0x7632, R36 ;  /* 0x0000763216247816 */ /* 0x000fe20000000024 */
[--C-:B------:R-:W-:Y:S01]  /*1140*/  IMAD R31, R28, c[0x0][0x18c], R2.reuse ;  /* 0x000063001c1f7a24 */ /* 0x100fe200078e0202 */
[----:B------:R-:W-:Y:S01]  /*1150*/  LOP3.LUT R28, R17, 0xff, RZ, 0xc0, !PT ;  /* 0x000000ff111c7812 */ /* 0x000fe200078ec0ff */
[-C--:B------:R-:W-:Y:S01]  /*1160*/  IMAD.WIDE R22, R23, R10.reuse, c[0x0][0x198] ;  /* 0x0000660017167625 */ /* 0x080fe200078e020a */
[----:B------:R2:W-:Y:S03]  /*1170*/  STG.E.U16 [R20.64], R32 ;  /* 0x0000002014007986 */ /* 0x0005e6000c101506 */
[----:B0-----:R-:W-:Y:S01]  /*1180*/  IMAD R25, R35, c[0x0][0x18c], R2 ;  /* 0x0000630023197a24 */ /* 0x001fe200078e0202 */
[----:B------:R4:W-:Y:S03]  /*1190*/  STG.E.U16 [R22.64], R36 ;  /* 0x0000002416007986 */ /* 0x0009e6000c101506 */
[----:B------:R-:W-:Y:S01]  /*11a0*/  IMAD.WIDE R24, R25, R10, c[0x0][0x198] ;  /* 0x0000660019187625 */ /* 0x000fe200078e020a */
[----:B------:R-:W-:Y:S01]  /*11b0*/  LDS.U16 R35, [R37+0x24] ;  /* 0x0000240025237984 */ /* 0x000fe20000000400 */
[----:B--2---:R-:W-:-:S02]  /*11c0*/  PRMT R21, R30, 0x5410, R19 ;  /* 0x000054101e157816 */ /* 0x004fc40000000013 */
[----:B------:R-:W-:Y:S02]  /*11d0*/  LEA.HI R19, R17, 0xffffff80, RZ, 0x8 ;  /* 0xffffff8011137811 */ /* 0x000fe400078f40ff */
[----:B----4-:R-:W-:Y:S02]  /*11e0*/  PRMT R23, R27, 0x5410, R26 ;  /* 0x000054101b177816 */ /* 0x010fe4000000001a */
[----:B------:R-:W-:Y:S01]  /*11f0*/  HFMA2.MMA R26, R21, R6, -RZ ;  /* 0x00000006151a7235 */ /* 0x000fe200001000ff */
[--C-:B------:R-:W-:Y:S01]  /*1200*/  SHF.R.U32.HI R22, RZ, 0x8, R17.reuse ;  /* 0x00000008ff167819 */ /* 0x100fe20000011611 */
[----:B------:R-:W0:Y:S01]  /*1210*/  LDS.U16 R27, [R37+0x20] ;  /* 0x00002000251b7984 */ /* 0x000e220000000400 */
[----:B------:R-:W-:Y:S01]  /*1220*/  IMAD.WIDE R20, R31, R10, c[0x0][0x198] ;  /* 0x000066001f147625 */ /* 0x000fe200078e020a */
[----:B------:R-:W-:Y:S01]  /*1230*/  IADD3 R30, R28, -0x80, RZ ;  /* 0xffffff801c1e7810 */ /* 0x000fe20007ffe0ff */
[----:B------:R-:W-:Y:S01]  /*1240*/  I2F.F16 R19, R19 ;  /* 0x0000001300137306 */ /* 0x000fe20000200c00 */
[----:B------:R-:W-:Y:S01]  /*1250*/  LOP3.LUT R22, R22, 0xff, RZ, 0xc0, !PT ;  /* 0x000000ff16167812 */ /* 0x000fe200078ec0ff */
[----:B------:R-:W-:Y:S01]  /*1260*/  LDS.U16 R28, [R37+0x26] ;  /* 0x00002600251c7984 */ /* 0x000fe20000000400 */
[----:B------:R-:W-:Y:S01]  /*1270*/  SHF.R.U32.HI R17, RZ, 0x10, R17 ;  /* 0x00000010ff117819 */ /* 0x000fe20000011611 */
[----:B---3--:R-:W-:Y:S01]  /*1280*/  IMAD R29, R29, c[0x0][0x18c], R2 ;  /* 0x000063001d1d7a24 */ /* 0x008fe200078e0202 */
[----:B------:R-:W-:-:S02]  /*1290*/  PRMT R34, R26, 0x7610, R34 ;  /* 0x000076101a227816 */ /* 0x000fc40000000022 */
[----:B------:R-:W-:Y:S01]  /*12a0*/  PRMT R36, R26, 0x7632, R36 ;  /* 0x000076321a247816 */ /* 0x000fe20000000024 */
[----:B------:R-:W-:Y:S01]  /*12b0*/  I2F.F16 R30, R30 ;  /* 0x0000001e001e7306 */ /* 0x000fe20000200c00 */
[----:B------:R-:W1:Y:S01]  /*12c0*/  LDS.U16 R26, [R37+0x22] ;  /* 0x00002200251a7984 */ /* 0x000e620000000400 */
[----:B------:R-:W-:Y:S02]  /*12d0*/  IADD3 R31, R22, -0x80, RZ ;  /* 0xffffff80161f7810 */ /* 0x000fe40007ffe0ff */
[----:B------:R-:W-:Y:S01]  /*12e0*/  LOP3.LUT R17, R17, 0xff, RZ, 0xc0, !PT ;  /* 0x000000ff11117812 */ /* 0x000fe200078ec0ff */
[----:B------:R2:W-:Y:S03]  /*12f0*/  STG.E.U16 [R24.64], R34 ;  /* 0x0000002218007986 */ /* 0x0005e6000c101506 */
[----:B------:R-:W-:Y:S01]  /*1300*/  I2F.F16 R31, R31 ;  /* 0x0000001f001f7306 */ /* 0x000fe20000200c00 */
[----:B------:R-:W-:Y:S01]  /*1310*/  IADD3 R32, R17, -0x80, RZ ;  /* 0xffffff8011207810 */ /* 0x000fe20007ffe0ff */
[----:B------:R-:W-:Y:S01]  /*1320*/  HMUL2 R17, R23, R6 ;  /* 0x0000000617117232 */ /* 0x000fe20000000000 */
[----:B------:R3:W-:Y:S01]  /*1330*/  STG.E.U16 [R20.64], R36 ;  /* 0x0000002414007986 */ /* 0x0007e2000c101506 */
[----:B------:R-:W-:-:S03]  /*1340*/  IMAD.WIDE R22, R29, R10, c[0x0][0x198] ;  /* 0x000066001d167625 */ /* 0x000fc600078e020a */
[----:B------:R-:W4:Y:S01]  /*1350*/  LDS.U16 R29, [R37+0x28] ;  /* 0x00002800251d7984 */ /* 0x000f220000000400 */
[----:B------:R-:W5:Y:S01]  /*1360*/  I2F.F16 R32, R32 ;  /* 0x0000002000207306 */ /* 0x000f620000200c00 */
[----:B--2---:R-:W-:Y:S02]  /*1370*/  PRMT R34, R17, 0x7632, R34 ;  /* 0x0000763211227816 */ /* 0x004fe40000000022 */
[----:B------:R-:W-:Y:S02]  /*1380*/  SHF.R.U32.HI R25, RZ, 0x8, R12 ;  /* 0x00000008ff197819 */ /* 0x000fe4000001160c */
[----:B------:R-:W-:Y:S01]  /*1390*/  LOP3.LUT R24, R12, 0xff, RZ, 0xc0, !PT ;  /* 0x000000ff0c187812 */ /* 0x000fe200078ec0ff */
[----:B---3--:R-:W-:Y:S01]  /*13a0*/  IMAD R21, R33, c[0x0][0x18c], R2 ;  /* 0x0000630021157a24 */ /* 0x008fe200078e0202 */
[----:B------:R-:W-:Y:S02]  /*13b0*/  PRMT R33, R17, 0x7610, R33 ;  /* 0x0000761011217816 */ /* 0x000fe40000000021 */
[----:B------:R-:W-:Y:S01]  /*13c0*/  LOP3.LUT R25, R25, 0xff, RZ, 0xc0, !PT ;  /* 0x000000ff19197812 */ /* 0x000fe200078ec0ff */
[----:B------:R-:W-:Y:S01]  /*13d0*/  IMAD.WIDE R20, R21, R10, c[0x0][0x198] ;  /* 0x0000660015147625 */ /* 0x000fe200078e020a */
[----:B------:R-:W-:Y:S01]  /*13e0*/  IADD3 R24, R24, -0x80, RZ ;  /* 0xffffff8018187810 */ /* 0x000fe20007ffe0ff */
[----:B------:R2:W-:Y:S01]  /*13f0*/  STG.E.U16 [R22.64], R33 ;  /* 0x0000002116007986 */ /* 0x0005e2000c101506 */
[----:B------:R-:W-:-:S02]  /*1400*/  IADD3 R25, R25, -0x80, RZ ;  /* 0xffffff8019197810 */ /* 0x000fc40007ffe0ff */
[----:B------:R-:W-:Y:S01]  /*1410*/  LEA.HI R17, R12, 0xffffff80, RZ, 0x8 ;  /* 0xffffff800c117811 */ /* 0x000fe200078f40ff */
[----:B------:R3:W-:Y:S01]  /*1420*/  STG.E.U16 [R20.64], R34 ;  /* 0x0000002214007986 */ /* 0x0007e2000c101506 */
[----:B------:R-:W-:Y:S01]  /*1430*/  I2F.F16 R24, R24 ;  /* 0x0000001800187306 */ /* 0x000fe20000200c00 */
[----:B-----5:R-:W-:Y:S02]  /*1440*/  PRMT R19, R32, 0x5410, R19 ;  /* 0x0000541020137816 */ /* 0x020fe40000000013 */
[----:B------:R-:W5:Y:S03]  /*1450*/  LDS.U16 R33, [R37+0x2c] ;  /* 0x00002c0025217984 */ /* 0x000f660000000400 */
[----:B------:R-:W-:Y:S01]  /*1460*/  HMUL2 R19, R19, R6 ;  /* 0x0000000613137232 */ /* 0x000fe20000000000 */
[----:B--2---:R-:W-:Y:S01]  /*1470*/  SHF.R.U32.HI R22, RZ, 0x10, R12 ;  /* 0x00000010ff167819 */ /* 0x004fe2000001160c */
[----:B------:R-:W2:Y:S01]  /*1480*/  I2F.F16 R25, R25 ;  /* 0x0000001900197306 */ /* 0x000ea20000200c00 */
[--C-:B0-----:R-:W-:Y:S01]  /*1490*/  IMAD R23, R27, c[0x0][0x18c], R2.reuse ;  /* 0x000063001b177a24 */ /* 0x101fe200078e0202 */
[----:B---3--:R-:W-:Y:S01]  /*14a0*/  PRMT R21, R30, 0x5410, R31 ;  /* 0x000054101e157816 */ /* 0x008fe2000000001f */
[----:B-1----:R-:W-:Y:S01]  /*14b0*/  IMAD R27, R26, c[0x0][0x18c], R2 ;  /* 0x000063001a1b7a24 */ /* 0x002fe200078e0202 */
[----:B------:R-:W0:Y:S01]  /*14c0*/  LDS.U16 R31, [R37+0x2a] ;  /* 0x00002a00251f7984 */ /* 0x000e220000000400 */
[----:B------:R-:W-:Y:S01]  /*14d0*/  LOP3.LUT R20, R22, 0xff, RZ, 0xc0, !PT ;  /* 0x000000ff16147812 */ /* 0x000fe200078ec0ff */
[-C--:B------:R-:W-:Y:S01]  /*14e0*/  IMAD.WIDE R22, R23, R10.reuse, c[0x0][0x198] ;  /* 0x0000660017167625 */ /* 0x080fe200078e020a */
[----:B------:R-:W-:Y:S01]  /*14f0*/  PRMT R34, R19, 0x7610, R34 ;  /* 0x0000761013227816 */ /* 0x000fe20000000022 */
[----:B------:R-:W-:Y:S01]  /*1500*/  HFMA2.MMA R12, R21, R6, -RZ ;  /* 0x00000006150c7235 */ /* 0x000fe200001000ff */
[----:B------:R-:W-:Y:S01]  /*1510*/  IADD3 R30, R20, -0x80, RZ ;  /* 0xffffff80141e7810 */ /* 0x000fe20007ffe0ff */
[----:B------:R-:W-:Y:S01]  /*1520*/  IMAD R21, R35, c[0x0][0x18c], R2 ;  /* 0x0000630023157a24 */ /* 0x000fe200078e0202 */
[----:B------:R-:W-:Y:S01]  /*1530*/  I2F.F16 R17, R17 ;  /* 0x0000001100117306 */ /* 0x000fe20000200c00 */
[----:B------:R-:W-:Y:S01]  /*1540*/  IMAD.WIDE R26, R27, R10, c[0x0][0x198] ;  /* 0x000066001b1a7625 */ /* 0x000fe200078e020a */
[----:B------:R-:W-:-:S02]  /*1550*/  PRMT R36, R19, 0x7632, R36 ;  /* 0x0000763213247816 */ /* 0x000fc40000000024 */
[----:B------:R1:W-:Y:S01]  /*1560*/  STG.E.U16 [R22.64], R12 ;  /* 0x0000000c16007986 */ /* 0x0003e2000c101506 */
[----:B------:R-:W-:Y:S01]  /*1570*/  IMAD.WIDE R20, R21, R10, c[0x0][0x198] ;  /* 0x0000660015147625 */ /* 0x000fe200078e020a */
[----:B------:R-:W-:Y:S02]  /*1580*/  LOP3.LUT R19, R18, 0xff, RZ, 0xc0, !PT ;  /* 0x000000ff12137812 */ /* 0x000fe400078ec0ff */
[----:B------:R-:W-:Y:S01]  /*1590*/  PRMT R32, R12, 0x7632, R32 ;  /* 0x000076320c207816 */ /* 0x000fe20000000020 */
[----:B------:R-:W3:Y:S01]  /*15a0*/  I2F.F16 R30, R30 ;  /* 0x0000001e001e7306 */ /* 0x000ee20000200c00 */
[--C-:B------:R-:W-:Y:S02]  /*15b0*/  IMAD R35, R28, c[0x0][0x18c], R2.reuse ;  /* 0x000063001c237a24 */ /* 0x100fe400078e0202 */
[----:B------:R-:W-:Y:S01]  /*15c0*/  LDS.U16 R28, [R37+0x2e] ;  /* 0x00002e00251c7984 */ /* 0x000fe20000000400 */
[----:B----4-:R-:W-:-:S03]  /*15d0*/  IMAD R29, R29, c[0x0][0x18c], R2 ;  /* 0x000063001d1d7a24 */ /* 0x010fc600078e0202 */
[----:B------:R4:W-:Y:S01]  /*15e0*/  STG.E.U16 [R26.64], R32 ;  /* 0x000000201a007986 */ /* 0x0009e2000c101506 */
[----:B-1----:R-:W-:Y:S01]  /*15f0*/  IMAD.WIDE R22, R35, R10, c[0x0][0x198] ;  /* 0x0000660023167625 */ /* 0x002fe200078e020a */
[----:B------:R-:W-:Y:S02]  /*1600*/  LEA.HI R12, R18, 0xffffff80, RZ, 0x8 ;  /* 0xffffff80120c7811 */ /* 0x000fe400078f40ff */
[----:B------:R2:W-:Y:S01]  /*1610*/  STG.E.U16 [R20.64], R34 ;  /* 0x0000002214007986 */ /* 0x0005e2000c101506 */
[----:B-----5:R-:W-:-:S03]  /*1620*/  IMAD R33, R33, c[0x0][0x18c], R2 ;  /* 0x0000630021217a24 */ /* 0x020fc600078e0202 */
[----:B------:R1:W-:Y:S01]  /*1630*/  STG.E.U16 [R22.64], R36 ;  /* 0x0000002416007986 */ /* 0x0003e2000c101506 */
[----:B------:R-:W-:Y:S03]  /*1640*/  I2F.F16 R12, R12 ;  /* 0x0000000c000c7306 */ /* 0x000fe60000200c00 */
[----:B------:R-:W-:Y:S01]  /*1650*/  LDS.U16 R27, [R37+0x34] ;  /* 0x00003400251b7984 */ /* 0x000fe20000000400 */
[----:B----4-:R-:W-:Y:S02]  /*1660*/  LOP3.LUT R26, R16, 0xff, RZ, 0xc0, !PT ;  /* 0x000000ff101a7812 */ /* 0x010fe400078ec0ff */
[----:B--2---:R-:W-:Y:S01]  /*1670*/  PRMT R21, R24, 0x5410, R25 ;  /* 0x0000541018157816 */ /* 0x004fe20000000019 */
[----:B0-----:R-:W-:Y:S01]  /*1680*/  IMAD R31, R31, c[0x0][0x18c], R2 ;  /* 0x000063001f1f7a24 */ /* 0x001fe200078e0202 */
[--C-:B------:R-:W-:Y:S01]  /*1690*/  SHF.R.U32.HI R20, RZ, 0x8, R18.reuse ;  /* 0x00000008ff147819 */ /* 0x100fe20000011612 */
[----:B------:R-:W0:Y:S01]  /*16a0*/  LDS.U16 R25, [R37+0x32] ;  /* 0x0000320025197984 */ /* 0x000e220000000400 */
[----:B-1----:R-:W-:-:S02]  /*16b0*/  SHF.R.U32.HI R22, RZ, 0x10, R18 ;  /* 0x00000010ff167819 */ /* 0x002fc40000011612 */
[----:B------:R-:W-:Y:S01]  /*16c0*/  HFMA2.MMA R24, R21, R6, -RZ ;  /* 0x0000000615187235 */ /* 0x000fe200001000ff */
[----:B------:R-:W-:Y:S02]  /*16d0*/  LOP3.LUT R20, R20, 0xff, RZ, 0xc0, !PT ;  /* 0x000000ff14147812 */ /* 0x000fe400078ec0ff */
[----:B---3--:R-:W-:Y:S02]  /*16e0*/  PRMT R23, R30, 0x5410, R17 ;  /* 0x000054101e177816 */ /* 0x008fe40000000011 */
[----:B------:R-:W-:Y:S01]  /*16f0*/  IADD3 R30, R19, -0x80, RZ ;  /* 0xffffff80131e7810 */ /* 0x000fe20007ffe0ff */
[-C--:B------:R-:W-:Y:S01]  /*1700*/  IMAD.WIDE R18, R29, R10.reuse, c[0x0][0x198] ;  /* 0x000066001d127625 */ /* 0x080fe200078e020a */
[----:B------:R-:W-:Y:S01]  /*1710*/  IADD3 R34, R20, -0x80, RZ ;  /* 0xffffff8014227810 */ /* 0x000fe20007ffe0ff */
[----:B------:R-:W1:Y:S01]  /*1720*/  LDS.U16 R17, [R37+0x30] ;  /* 0x0000300025117984 */ /* 0x000e620000000400 */
[----:B------:R-:W-:Y:S01]  /*1730*/  LOP3.LUT R22, R22, 0xff, RZ, 0xc0, !PT ;  /* 0x000000ff16167812 */ /* 0x000fe200078ec0ff */
[-C--:B------:R-:W-:Y:S01]  /*1740*/  IMAD.WIDE R20, R31, R10.reuse, c[0x0][0x198] ;  /* 0x000066001f147625 */ /* 0x080fe200078e020a */
[C---:B------:R-:W-:Y:S01]  /*1750*/  PRMT R35, R24.reuse, 0x7610, R35 ;  /* 0x0000761018237816 */ /* 0x040fe20000000023 */
[----:B------:R-:W-:Y:S01]  /*1760*/  HMUL2 R32, R23, R6 ;  /* 0x0000000617207232 */ /* 0x000fe20000000000 */
[----:B------:R-:W-:Y:S01]  /*1770*/  PRMT R29, R24, 0x7632, R29 ;  /* 0x00007632181d7816 */ /* 0x000fe2000000001d */
[----:B------:R-:W-:Y:S01]  /*1780*/  I2F.F16 R30, R30 ;  /* 0x0000001e001e7306 */ /* 0x000fe20000200c00 */
[----:B------:R-:W-:Y:S01]  /*1790*/  IADD3 R36, R22, -0x80, RZ ;  /* 0xffffff8016247810 */ /* 0x000fe20007ffe0ff */
[----:B------:R2:W-:Y:S01]  /*17a0*/  STG.E.U16 [R18.64], R35 ;  /* 0x0000002312007986 */ /* 0x0005e2000c101506 */
[----:B------:R-:W-:Y:S01]  /*17b0*/  IMAD.WIDE R22, R33, R10, c[0x0][0x198] ;  /* 0x0000660021167625 */ /* 0x000fe200078e020a */
[----:B------:R-:W-:-:S02]  /*17c0*/  IADD3 R26, R26, -0x80, RZ ;  /* 0xffffff801a1a7810 */ /* 0x000fc40007ffe0ff */
[----:B------:R3:W-:Y:S01]  /*17d0*/  STG.E.U16 [R20.64], R29 ;  /* 0x0000001d14007986 */ /* 0x0007e2000c101506 */
[----:B------:R-:W-:Y:S01]  /*17e0*/  LEA.HI R24, R16, 0xffffff80, RZ, 0x8 ;  /* 0xffffff8010187811 */ /* 0x000fe200078f40ff */
[----:B------:R-:W3:Y:S02]  /*17f0*/  I2F.F16 R34, R34 ;  /* 0x0000002200227306 */ /* 0x000ee40000200c00 */
[----:B------:R-:W-:Y:S04]  /*1800*/  LDS.U16 R29, [R37+0x36] ;  /* 0x00003600251d7984 */ /* 0x000fe80000000400 */
[----:B------:R-:W4:Y:S01]  /*1810*/  LDS.U16 R31, [R37+0x38] ;  /* 0x00003800251f7984 */ /* 0x000f220000000400 */
[--C-:B--2---:R-:W-:Y:S01]  /*1820*/  SHF.R.U32.HI R18, RZ, 0x8, R16.reuse ;  /* 0x00000008ff127819 */ /* 0x104fe20000011610 */
[----:B------:R-:W-:Y:S01]  /*1830*/  I2F.F16 R26, R26 ;  /* 0x0000001a001a7306 */ /* 0x000fe20000200c00 */
[----:B------:R-:W-:Y:S01]  /*1840*/  SHF.R.U32.HI R19, RZ, 0x10, R16 ;  /* 0x00000010ff137819 */ /* 0x000fe20000011610 */
[----:B------:R-:W2:Y:S01]  /*1850*/  LDS.U16 R33, [R37+0x3a] ;  /* 0x00003a0025217984 */ /* 0x000ea20000000400 */
[----:B------:R-:W-:-:S02]  /*1860*/  LOP3.LUT R18, R18, 0xff, RZ, 0xc0, !PT ;  /* 0x000000ff12127812 */ /* 0x000fc400078ec0ff */
[----:B------:R-:W-:Y:S01]  /*1870*/  LOP3.LUT R19, R19, 0xff, RZ, 0xc0, !PT ;  /* 0x000000ff13137812 */ /* 0x000fe200078ec0ff */
[----:B------:R-:W5:Y:S01]  /*1880*/  LDS.U16 R35, [R37+0x3c] ;  /* 0x00003c0025237984 */ /* 0x000f620000000400 */
[----:B------:R-:W-:Y:S01]  /*1890*/  IADD3 R16, R18, -0x80, RZ ;  /* 0xffffff8012107810 */ /* 0x000fe20007ffe0ff */
[----:B------:R-:W1:Y:S01]  /*18a0*/  I2F.F16 R36, R36 ;  /* 0x0000002400247306 */ /* 0x000e620000200c00 */
[----:B---3--:R-:W-:Y:S01]  /*18b0*/  PRMT R21, R30, 0x5410, R34 ;  /* 0x000054101e157816 */ /* 0x008fe20000000022 */
[----:B------:R-:W3:Y:S01]  /*18c0*/  LDS.U16 R37, [R37+0x3e] ;  /* 0x00003e0025257984 */ /* 0x000ee20000000400 */
[----:B0-----:R-:W-:-:S03]  /*18d0*/  IMAD R25, R25, c[0x0][0x18c], R2 ;  /* 0x0000630019197a24 */ /* 0x001fc600078e0202 */
[----:B------:R0:W-:Y:S02]  /*18e0*/  STG.E.U16 [R22.64], R32 ;  /* 0x0000002016007986 */ /* 0x0001e4000c101506 */
[----:B------:R0:W4:Y:S01]  /*18f0*/  I2F.F16 R30, R16 ;  /* 0x00000010001e7306 */ /* 0x0001220000200c00 */
[----:B-1----:R-:W-:-:S07]  /*1900*/  IMAD R17, R17, c[0x0][0x18c], R2 ;  /* 0x0000630011117a24 */ /* 0x002fce00078e0202 */
[----:B------:R-:W-:Y:S01]  /*1910*/  I2F.F16 R24, R24 ;  /* 0x0000001800187306 */ /* 0x000fe20000200c00 */
[----:B------:R-:W-:Y:S01]  /*1920*/  PRMT R12, R36, 0x5410, R12 ;  /* 0x00005410240c7816 */ /* 0x000fe2000000000c */
[----:B0-----:R-:W-:Y:S01]  /*1930*/  IMAD R23, R28, c[0x0][0x18c], R2 ;  /* 0x000063001c177a24 */ /* 0x001fe200078e0202 */
[----:B------:R-:W-:Y:S01]  /*1940*/  IADD3 R28, R19, -0x80, RZ ;  /* 0xffffff80131c7810 */ /* 0x000fe20007ffe0ff */
[-C--:B------:R-:W-:Y:S01]  /*1950*/  IMAD.WIDE R16, R17, R10.reuse, c[0x0][0x198] ;  /* 0x0000660011107625 */ /* 0x080fe200078e020a */
[----:B------:R-:W-:Y:S01]  /*1960*/  PRMT R32, R32, 0x7632, R32 ;  /* 0x0000763220207816 */ /* 0x000fe20000000020 */
[----:B------:R-:W-:Y:S02]  /*1970*/  HMUL2 R12, R12, R6 ;  /* 0x000000060c0c7232 */ /* 0x000fe40000000000 */
[----:B------:R-:W-:Y:S01]  /*1980*/  IMAD.WIDE R18, R23, R10, c[0x0][0x198] ;  /* 0x0000660017127625 */ /* 0x000fe200078e020a */
[----:B------:R-:W0:Y:S01]  /*1990*/  I2F.F16 R28, R28 ;  /* 0x0000001c001c7306 */ /* 0x000e220000200c00 */
[----:B----4-:R-:W-:-:S02]  /*19a0*/  PRMT R30, R26, 0x5410, R30 ;  /* 0x000054101a1e7816 */ /* 0x010fc4000000001e */
[--C-:B------:R-:W-:Y:S01]  /*19b0*/  IMAD R23, R27, c[0x0][0x18c], R2.reuse ;  /* 0x000063001b177a24 */ /* 0x100fe200078e0202 */
[----:B------:R1:W-:Y:S01]  /*19c0*/  STG.E.U16 [R18.64], R32 ;  /* 0x0000002012007986 */ /* 0x0003e2000c101506 */
[----:B------:R-:W-:Y:S02]  /*19d0*/  IMAD R27, R31, c[0x0][0x18c], R2 ;  /* 0x000063001f1b7a24 */ /* 0x000fe400078e0202 */
[----:B------:R-:W-:Y:S01]  /*19e0*/  HFMA2.MMA R30, R30, R6, -RZ ;  /* 0x000000061e1e7235 */ /* 0x000fe200001000ff */
[----:B------:R-:W-:-:S04]  /*19f0*/  IMAD.WIDE R22, R23, R10, c[0x0][0x198] ;  /* 0x0000660017167625 */ /* 0x000fc800078e020a */
[----:B------:R-:W-:Y:S01]  /*1a00*/  IMAD.WIDE R26, R27, R10, c[0x0][0x198] ;  /* 0x000066001b1a7625 */ /* 0x000fe200078e020a */
[----:B-1----:R-:W-:-:S03]  /*1a10*/  HFMA2.MMA R19, R21, R6, -RZ ;  /* 0x0000000615137235 */ /* 0x002fc600001000ff */
[----:B------:R-:W-:Y:S01]  /*1a20*/  IMAD.WIDE R20, R25, R10, c[0x0][0x198] ;  /* 0x0000660019147625 */ /* 0x000fe200078e020a */
[----:B0-----:R-:W-:-:S03]  /*1a30*/  PRMT R28, R28, 0x5410, R24 ;  /* 0x000054101c1c7816 */ /* 0x001fc60000000018 */
[--C-:B--2---:R-:W-:Y:S02]  /*1a40*/  IMAD R25, R33, c[0x0][0x18c], R2.reuse ;  /* 0x0000630021197a24 */ /* 0x104fe400078e0202 */
[--C-:B-----5:R-:W-:Y:S01]  /*1a50*/  IMAD R35, R35, c[0x0][0x18c], R2.reuse ;  /* 0x0000630023237a24 */ /* 0x120fe200078e0202 */
[----:B------:R-:W-:Y:S01]  /*1a60*/  HMUL2 R28, R28, R6 ;  /* 0x000000061c1c7232 */ /* 0x000fe20000000000 */
[----:B---3--:R-:W-:Y:S01]  /*1a70*/  IMAD R37, R37, c[0x0][0x18c], R2 ;  /* 0x0000630025257a24 */ /* 0x008fe200078e0202 */
[----:B------:R-:W-:Y:S01]  /*1a80*/  PRMT R34, R19, 0x7610, R34 ;  /* 0x0000761013227816 */ /* 0x000fe20000000022 */
[----:B------:R-:W-:Y:S01]  /*1a90*/  IMAD.WIDE R24, R25, R10, c[0x0][0x198] ;  /* 0x0000660019187625 */ /* 0x000fe200078e020a */
[----:B------:R-:W-:-:S03]  /*1aa0*/  PRMT R36, R19, 0x7632, R36 ;  /* 0x0000763213247816 */ /* 0x000fc60000000024 */
[----:B------:R-:W-:Y:S01]  /*1ab0*/  IMAD R19, R29, c[0x0][0x18c], R2 ;  /* 0x000063001d137a24 */ /* 0x000fe200078e0202 */
[----:B------:R0:W-:Y:S03]  /*1ac0*/  STG.E.U16 [R16.64], R34 ;  /* 0x0000002210007986 */ /* 0x0001e6000c101506 */
[-C--:B------:R-:W-:Y:S01]  /*1ad0*/  IMAD.WIDE R18, R19, R10.reuse, c[0x0][0x198] ;  /* 0x0000660013127625 */ /* 0x080fe200078e020a */
[----:B------:R1:W-:Y:S04]  /*1ae0*/  STG.E.U16 [R20.64], R36 ;  /* 0x0000002414007986 */ /* 0x0003e8000c101506 */
[----:B------:R2:W-:Y:S01]  /*1af0*/  STG.E.U16 [R22.64], R12 ;  /* 0x0000000c16007986 */ /* 0x0005e2000c101506 */
[----:B0-----:R-:W-:-:S04]  /*1b00*/  IMAD.WIDE R16, R35, R10, c[0x0][0x198] ;  /* 0x0000660023107625 */ /* 0x001fc800078e020a */
[----:B-1----:R-:W-:Y:S01]  /*1b10*/  IMAD.WIDE R20, R37, R10, c[0x0][0x198] ;  /* 0x0000660025147625 */ /* 0x002fe200078e020a */
[----:B------:R-:W-:Y:S02]  /*1b20*/  PRMT R10, R12, 0x7632, R10 ;  /* 0x000076320c0a7816 */ /* 0x000fe4000000000a */
[----:B--2---:R-:W-:Y:S02]  /*1b30*/  PRMT R12, R30, 0x7632, R12 ;  /* 0x000076321e0c7816 */ /* 0x004fe4000000000c */
[----:B------:R-:W-:Y:S01]  /*1b40*/  PRMT R22, R28, 0x7632, R22 ;  /* 0x000076321c167816 */ /* 0x000fe20000000016 */
[----:B------:R0:W-:Y:S04]  /*1b50*/  STG.E.U16 [R18.64], R10 ;  /* 0x0000000a12007986 */ /* 0x0001e8000c101506 */
[----:B------:R0:W-:Y:S04]  /*1b60*/  STG.E.U16 [R26.64], R30 ;  /* 0x0000001e1a007986 */ /* 0x0001e8000c101506 */
[----:B------:R0:W-:Y:S04]  /*1b70*/  STG.E.U16 [R24.64], R12 ;  /* 0x0000000c18007986 */ /* 0x0001e8000c101506 */
[----:B------:R0:W-:Y:S04]  /*1b80*/  STG.E.U16 [R16.64], R28 ;  /* 0x0000001c10007986 */ /* 0x0001e8000c101506 */
[----:B------:R0:W-:Y:S01]  /*1b90*/  STG.E.U16 [R20.64], R22 ;  /* 0x0000001614007986 */ /* 0x0001e2000c101506 */
[----:B------:R-:W-:Y:S05]  /*1ba0*/  BRA `(.L_x_8) ;  /* 0x0000100000007947 */ /* 0x000fea0003800000 */
.L_x_7:
[----:B------:R-:W2:Y:S01]  /*1bb0*/  LDG.E.CONSTANT R10, [R14.64] ;  /* 0x000000060e0a7981 */ /* 0x000ea2000c1e9900 */
[----:B------:R-:W-:-:S05]  /*1bc0*/  IMAD.MOV.U32 R8, RZ, RZ, c[0x0][0x18c] ;  /* 0x00006300ff087624 */ /* 0x000fca00078e00ff */
[CC--:B------:R-:W-:Y:S02]  /*1bd0*/  LEA R16, P2, R8.reuse, R14.reuse, 0x2 ;  /* 0x0000000e08107211 */ /* 0x0c0fe400078410ff */
[C---:B------:R-:W-:Y:S02]  /*1be0*/  LEA R24, P1, R8.reuse, R14, 0x3 ;  /* 0x0000000e08187211 */ /* 0x040fe400078218ff */
[CCC-:B------:R-:W-:Y:S02]  /*1bf0*/  LEA.HI.X R17, R8.reuse, R15.reuse, R13.reuse, 0x2, P2 ;  /* 0x0000000f08117211 */ /* 0x1c0fe400010f140d */
[----:B------:R-:W-:-:S03]  /*1c00*/  LEA.HI.X R25, R8, R15, R13, 0x3, P1 ;  /* 0x0000000f08197211 */ /* 0x000fc600008f1c0d */
[----:B------:R0:W3:Y:S04]  /*1c10*/  LDG.E.CONSTANT R28, [R16.64] ;  /* 0x00000006101c7981 */ /* 0x0000e8000c1e9900 */
[----:B------:R1:W4:Y:S01]  /*1c20*/  LDG.E.CONSTANT R26, [R24.64] ;  /* 0x00000006181a7981 */ /* 0x000322000c1e9900 */
[----:B------:R-:W-:-:S04]  /*1c30*/  LEA R22, P1, R8, R24, 0x2 ;  /* 0x0000001808167211 */ /* 0x000fc800078210ff */
[C---:B------:R-:W-:Y:S02]  /*1c40*/  LEA.HI.X R23, R8.reuse, R25, R13, 0x2, P1 ;  /* 0x0000001908177211 */ /* 0x040fe400008f140d */
[----:B------:R-:W-:-:S03]  /*1c50*/  LEA R18, P1, R8, R24, 0x3 ;  /* 0x0000001808127211 */ /* 0x000fc600078218ff */
[----:B------:R5:W5:Y:S01]  /*1c60*/  LDG.E.CONSTANT R22, [R22.64] ;  /* 0x0000000616167981 */ /* 0x000b62000c1e9900 */
[C---:B------:R-:W-:Y:S02]  /*1c70*/  LEA.HI.X R19, R8.reuse, R25, R13, 0x3, P1 ;  /* 0x0000001908137211 */ /* 0x040fe400008f1c0d */
[----:B------:R-:W-:-:S03]  /*1c80*/  LEA R20, P1, R8, R18, 0x2 ;  /* 0x0000001208147211 */ /* 0x000fc600078210ff */
[----:B------:R2:W5:Y:S01]  /*1c90*/  LDG.E.CONSTANT R31, [R18.64] ;  /* 0x00000006121f7981 */ /* 0x000562000c1e9900 */
[----:B------:R-:W-:-:S05]  /*1ca0*/  LEA.HI.X R21, R8, R19, R13, 0x2, P1 ;  /* 0x0000001308157211 */ /* 0x000fca00008f140d */
[----:B------:R2:W5:Y:S01]  /*1cb0*/  LDG.E.CONSTANT R29, [R20.64] ;  /* 0x00000006141d7981 */ /* 0x000562000c1e9900 */
[----:B0-----:R-:W-:-:S04]  /*1cc0*/  LEA R16, P1, R8, R18, 0x3 ;  /* 0x0000001208107211 */ /* 0x001fc800078218ff */
[C---:B------:R-:W-:Y:S02]  /*1cd0*/  LEA.HI.X R17, R8.reuse, R19, R13, 0x3, P1 ;  /* 0x0000001308117211 */ /* 0x040fe400008f1c0d */
[----:B-1----:R-:W-:-:S03]  /*1ce0*/  LEA R24, P1, R8, R16, 0x2 ;  /* 0x0000001008187211 */ /* 0x002fc600078210ff */
[----:B------:R3:W5:Y:S01]  /*1cf0*/  LDG.E.CONSTANT R27, [R16.64] ;  /* 0x00000006101b7981 */ /* 0x000762000c1e9900 */
[----:B------:R-:W-:-:S05]  /*1d00*/  LEA.HI.X R25, R8, R17, R13, 0x2, P1 ;  /* 0x0000001108197211 */ /* 0x000fca00008f140d */
[----:B------:R0:W5:Y:S02]  /*1d10*/  LDG.E.CONSTANT R24, [R24.64] ;  /* 0x0000000618187981 */ /* 0x000164000c1e9900 */
[----:B0-----:R-:W-:Y:S01]  /*1d20*/  IMAD.MOV.U32 R25, RZ, RZ, 0x2 ;  /* 0x00000002ff197424 */ /* 0x001fe200078e00ff */
[----:B--2---:R-:W-:Y:S02]  /*1d30*/  SHF.R.U32.HI R19, RZ, 0x8, R10 ;  /* 0x00000008ff137819 */ /* 0x004fe4000001160a */
[----:B------:R-:W-:Y:S02]  /*1d40*/  LOP3.LUT R18, R10, 0xff, RZ, 0xc0, !PT ;  /* 0x000000ff0a127812 */ /* 0x000fe400078ec0ff */
[----:B------:R-:W-:Y:S02]  /*1d50*/  LOP3.LUT R19, R19, 0xff, RZ, 0xc0, !PT ;  /* 0x000000ff13137812 */ /* 0x000fe400078ec0ff */
[----:B------:R-:W-:Y:S02]  /*1d60*/  IADD3 R18, R18, -0x80, RZ ;  /* 0xffffff8012127810 */ /* 0x000fe40007ffe0ff */
[----:B------:R-:W-:-:S02]  /*1d70*/  IADD3 R19, R19, -0x80, RZ ;  /* 0xffffff8013137810 */ /* 0x000fc40007ffe0ff */
[----:B------:R-:W-:Y:S02]  /*1d80*/  LEA.HI R12, R10, 0xffffff80, RZ, 0x8 ;  /* 0xffffff800a0c7811 */ /* 0x000fe400078f40ff */
[----:B------:R-:W-:Y:S01]  /*1d90*/  I2F.F16 R18, R18 ;  /* 0x0000001200127306 */ /* 0x000fe20000200c00 */
[----:B------:R-:W-:Y:S02]  /*1da0*/  SHF.R.U32.HI R10, RZ, 0x10, R10 ;  /* 0x00000010ff0a7819 */ /* 0x000fe4000001160a */
[----:B---3--:R-:W-:Y:S02]  /*1db0*/  LOP3.LUT R16, R28, 0xff, RZ, 0xc0, !PT ;  /* 0x000000ff1c107812 */ /* 0x008fe400078ec0ff */
[----:B------:R-:W-:Y:S02]  /*1dc0*/  LOP3.LUT R10, R10, 0xff, RZ, 0xc0, !PT ;  /* 0x000000ff0a0a7812 */ /* 0x000fe400078ec0ff */
[----:B------:R-:W-:Y:S01]  /*1dd0*/  SHF.R.U32.HI R21, RZ, 0x8, R28 ;  /* 0x00000008ff157819 */ /* 0x000fe2000001161c */
[----:B------:R-:W0:Y:S01]  /*1de0*/  I2F.F16 R19, R19 ;  /* 0x0000001300137306 */ /* 0x000e220000200c00 */
[----:B------:R-:W-:-:S02]  /*1df0*/  IADD3 R17, R10, -0x80, RZ ;  /* 0xffffff800a117810 */ /* 0x000fc40007ffe0ff */
[----:B------:R-:W-:Y:S02]  /*1e00*/  IADD3 R32, R16, -0x80, RZ ;  /* 0xffffff8010207810 */ /* 0x000fe40007ffe0ff */
[----:B------:R-:W-:Y:S02]  /*1e10*/  LOP3.LUT R33, R21, 0xff, RZ, 0xc0, !PT ;  /* 0x000000ff15217812 */ /* 0x000fe400078ec0ff */
[----:B----4-:R-:W-:Y:S01]  /*1e20*/  LOP3.LUT R20, R26, 0xff, RZ, 0xc0, !PT ;  /* 0x000000ff1a147812 */ /* 0x010fe200078ec0ff */
[----:B------:R-:W-:Y:S01]  /*1e30*/  I2F.F16 R12, R12 ;  /* 0x0000000c000c7306 */ /* 0x000fe20000200c00 */
[----:B------:R-:W-:Y:S02]  /*1e40*/  IADD3 R33, R33, -0x80, RZ ;  /* 0xffffff8021217810 */ /* 0x000fe40007ffe0ff */
[----:B-----5:R-:W-:Y:S02]  /*1e50*/  IADD3 R23, R20, -0x80, RZ ;  /* 0xffffff8014177810 */ /* 0x020fe40007ffe0ff */
[----:B------:R-:W-:-:S02]  /*1e60*/  LEA.HI R30, R28, 0xffffff80, RZ, 0x8 ;  /* 0xffffff801c1e7811 */ /* 0x000fc400078f40ff */
[----:B------:R-:W-:Y:S01]  /*1e70*/  LEA.HI R10, R26, 0xffffff80, RZ, 0x8 ;  /* 0xffffff801a0a7811 */ /* 0x000fe200078f40ff */
[----:B------:R-:W1:Y:S01]  /*1e80*/  I2F.F16 R17, R17 ;  /* 0x0000001100117306 */ /* 0x000e620000200c00 */
[----:B0-----:R-:W-:Y:S01]  /*1e90*/  PRMT R19, R18, 0x5410, R19 ;  /* 0x0000541012137816 */ /* 0x001fe20000000013 */
[----:B------:R-:W-:Y:S01]  /*1ea0*/  IMAD R18, R9, c[0x0][0x18c], R2 ;  /* 0x0000630009127a24 */ /* 0x000fe200078e0202 */
[----:B------:R-:W-:-:S04]  /*1eb0*/  LEA.HI R36, R29, 0xffffff80, RZ, 0x8 ;  /* 0xffffff801d247811 */ /* 0x000fc800078f40ff */
[----:B------:R-:W-:Y:S01]  /*1ec0*/  HFMA2.MMA R16, R19, R6, -RZ ;  /* 0x0000000613107235 */ /* 0x000fe200001000ff */
[----:B------:R-:W-:Y:S01]  /*1ed0*/  IMAD.WIDE R18, R18, R25, c[0x0][0x198] ;  /* 0x0000660012127625 */ /* 0x000fe200078e0219 */
[----:B------:R-:W-:Y:S05]  /*1ee0*/  I2F.F16 R32, R32 ;  /* 0x0000002000207306 */ /* 0x000fea0000200c00 */
[----:B------:R-:W-:Y:S01]  /*1ef0*/  IMAD.WIDE R20, R8, 0x2, R18 ;  /* 0x0000000208147825 */ /* 0x000fe200078e0212 */
[----:B-1----:R-:W-:Y:S02]  /*1f00*/  PRMT R17, R17, 0x5410, R12 ;  /* 0x0000541011117816 */ /* 0x002fe4000000000c */
[----:B------:R-:W0:Y:S01]  /*1f10*/  I2F.F16 R33, R33 ;  /* 0x0000002100217306 */ /* 0x000e220000200c00 */
[----:B------:R-:W-:-:S02]  /*1f20*/  PRMT R35, R16, 0x7610, R35 ;  /* 0x0000761010237816 */ /* 0x000fc40000000023 */
[----:B------:R-:W-:Y:S01]  /*1f30*/  LEA.HI R12, R22, 0xffffff80, RZ, 0x8 ;  /* 0xffffff80160c7811 */ /* 0x000fe200078f40ff */
[----:B------:R-:W-:Y:S02]  /*1f40*/  HMUL2 R34, R17, R6 ;  /* 0x0000000611227232 */ /* 0x000fe40000000000 */
[----:B------:R1:W-:Y:S02]  /*1f50*/  STG.E.U16 [R18.64], R35 ;  /* 0x0000002312007986 */ /* 0x0003e4000c101506 */
[----:B------:R-:W-:Y:S01]  /*1f60*/  I2F.F16 R30, R30 ;  /* 0x0000001e001e7306 */ /* 0x000fe20000200c00 */
[----:B0-----:R-:W-:-:S07]  /*1f70*/  PRMT R33, R32, 0x5410, R33 ;  /* 0x0000541020217816 */ /* 0x001fce0000000021 */
[----:B------:R-:W-:Y:S01]  /*1f80*/  I2F.F16 R23, R23 ;  /* 0x0000001700177306 */ /* 0x000fe20000200c00 */
[----:B-1----:R-:W-:Y:S02]  /*1f90*/  SHF.R.U32.HI R35, RZ, 0x10, R28 ;  /* 0x00000010ff237819 */ /* 0x002fe4000001161c */
[----:B------:R-:W-:Y:S01]  /*1fa0*/  PRMT R19, R16, 0x7632, R19 ;  /* 0x0000763210137816 */ /* 0x000fe20000000013 */
[C---:B------:R-:W-:Y:S01]  /*1fb0*/  IMAD.WIDE R16, R8.reuse, 0x2, R20 ;  /* 0x0000000208107825 */ /* 0x040fe200078e0214 */
[----:B------:R-:W-:Y:S01]  /*1fc0*/  LOP3.LUT R35, R35, 0xff, RZ, 0xc0, !PT ;  /* 0x000000ff23237812 */ /* 0x000fe200078ec0ff */
[----:B------:R-:W-:Y:S01]  /*1fd0*/  HFMA2.MMA R32, R33, R6, -RZ ;  /* 0x0000000621207235 */ /* 0x000fe200001000ff */
[----:B------:R-:W-:Y:S01]  /*1fe0*/  LEA.HI R28, R31, 0xffffff80, RZ, 0x8 ;  /* 0xffffff801f1c7811 */ /* 0x000fe200078f40ff */
[----:B------:R0:W-:Y:S01]  /*1ff0*/  STG.E.U16 [R20.64], R19 ;  /* 0x0000001314007986 */ /* 0x0001e2000c101506 */
[----:B------:R-:W-:Y:S01]  /*2000*/  IADD3 R35, R35, -0x80, RZ ;  /* 0xffffff8023237810 */ /* 0x000fe20007ffe0ff */
[----:B------:R-:W-:Y:S02]  /*2010*/  I2F.F16 R10, R10 ;  /* 0x0000000a000a7306 */ /* 0x000fe40000200c00 */
[----:B------:R1:W-:Y:S06]  /*2020*/  STG.E.U16 [R16.64], R34 ;  /* 0x0000002210007986 */ /* 0x0003ec000c101506 */
[----:B------:R-:W2:Y:S01]  /*2030*/  I2F.F16 R35, R35 ;  /* 0x0000002300237306 */ /* 0x000ea20000200c00 */
[----:B0-----:R-:W-:Y:S01]  /*2040*/  IMAD.WIDE R18, R8, 0x2, R16 ;  /* 0x0000000208127825 */ /* 0x001fe200078e0210 */
[----:B------:R-:W-:-:S02]  /*2050*/  SHF.R.U32.HI R20, RZ, 0x8, R26 ;  /* 0x00000008ff147819 */ /* 0x000fc4000001161a */
[----:B------:R-:W-:Y:S02]  /*2060*/  SHF.R.U32.HI R21, RZ, 0x10, R26 ;  /* 0x00000010ff157819 */ /* 0x000fe4000001161a */
[----:B-1----:R-:W-:Y:S02]  /*2070*/  PRMT R17, R34, 0x7632, R17 ;  /* 0x0000763222117816 */ /* 0x002fe40000000011 */
[----:B------:R-:W-:Y:S01]  /*2080*/  I2F.F16 R12, R12 ;  /* 0x0000000c000c7306 */ /* 0x000fe20000200c00 */
[----:B------:R-:W-:Y:S02]  /*2090*/  LOP3.LUT R20, R20, 0xff, RZ, 0xc0, !PT ;  /* 0x000000ff14147812 */ /* 0x000fe400078ec0ff */
[----:B------:R0:W-:Y:S02]  /*20a0*/  STG.E.U16 [R18.64], R17 ;  /* 0x0000001112007986 */ /* 0x0001e4000c101506 */
[----:B------:R-:W-:Y:S02]  /*20b0*/  IADD3 R26, R20, -0x80, RZ ;  /* 0xffffff80141a7810 */ /* 0x000fe40007ffe0ff */
[----:B--2---:R-:W-:Y:S01]  /*20c0*/  PRMT R35, R35, 0x5410, R30 ;  /* 0x0000541023237816 */ /* 0x004fe2000000001e */
[----:B------:R-:W-:Y:S01]  /*20d0*/  I2F.F16 R28, R28 ;  /* 0x0000001c001c7306 */ /* 0x000fe20000200c00 */
[----:B------:R-:W-:-:S03]  /*20e0*/  LOP3.LUT R30, R31, 0xff, RZ, 0xc0, !PT ;  /* 0x000000ff1f1e7812 */ /* 0x000fc600078ec0ff */
[----:B------:R-:W-:Y:S01]  /*20f0*/  HMUL2 R35, R35, R6 ;  /* 0x0000000623237232 */ /* 0x000fe20000000000 */
[----:B------:R-:W-:Y:S01]  /*2100*/  IADD3 R30, R30, -0x80, RZ ;  /* 0xffffff801e1e7810 */ /* 0x000fe20007ffe0ff */
[----:B0-----:R-:W-:Y:S01]  /*2110*/  IMAD.WIDE R16, R8, 0x2, R18 ;  /* 0x0000000208107825 */ /* 0x001fe200078e0212 */
[----:B------:R-:W-:Y:S01]  /*2120*/  LOP3.LUT R18, R21, 0xff, RZ, 0xc0, !PT ;  /* 0x000000ff15127812 */ /* 0x000fe200078ec0ff */
[----:B------:R-:W0:Y:S01]  /*2130*/  I2F.F16 R26, R26 ;  /* 0x0000001a001a7306 */ /* 0x000e220000200c00 */
[----:B------:R-:W-:Y:S02]  /*2140*/  PRMT R19, R32, 0x7610, R19 ;  /* 0x0000761020137816 */ /* 0x000fe40000000013 */
[----:B------:R-:W-:Y:S01]  /*2150*/  IADD3 R33, R18, -0x80, RZ ;  /* 0xffffff8012217810 */ /* 0x000fe20007ffe0ff */
[----:B------:R-:W-:Y:S01]  /*2160*/  IMAD.WIDE R20, R8, 0x2, R16 ;  /* 0x0000000208147825 */ /* 0x000fe200078e0210 */
[----:B------:R-:W-:Y:S01]  /*2170*/  LOP3.LUT R18, R22, 0xff, RZ, 0xc0, !PT ;  /* 0x000000ff16127812 */ /* 0x000fe200078ec0ff */
[----:B------:R1:W-:Y:S01]  /*2180*/  STG.E.U16 [R16.64], R19 ;  /* 0x0000001310007986 */ /* 0x0003e2000c101506 */
[----:B------:R-:W-:Y:S01]  /*2190*/  PRMT R37, R35, 0x7632, R37 ;  /* 0x0000763223257816 */ /* 0x000fe20000000025 */
[----:B------:R-:W-:Y:S08]  /*21a0*/  I2F.F16 R30, R30 ;  /* 0x0000001e001e7306 */ /* 0x000ff00000200c00 */
[----:B------:R-:W2:Y:S01]  /*21b0*/  I2F.F16 R33, R33 ;  /* 0x0000002100217306 */ /* 0x000ea20000200c00 */
[----:B-1----:R-:W-:-:S02]  /*21c0*/  PRMT R17, R32, 0x7632, R17 ;  /* 0x0000763220117816 */ /* 0x002fc40000000011 */
[----:B------:R-:W-:Y:S01]  /*21d0*/  IADD3 R32, R18, -0x80, RZ ;  /* 0xffffff8012207810 */ /* 0x000fe20007ffe0ff */
[C---:B------:R-:W-:Y:S02]  /*21e0*/  IMAD.WIDE R18, R8.reuse, 0x2, R20 ;  /* 0x0000000208127825 */ /* 0x040fe400078e0214 */
[----:B------:R1:W-:Y:S03]  /*21f0*/  STG.E.U16 [R20.64], R17 ;  /* 0x0000001114007986 */ /* 0x0003e6000c101506 */
[----:B------:R-:W-:Y:S01]  /*2200*/  I2F.F16 R32, R32 ;  /* 0x0000002000207306 */ /* 0x000fe20000200c00 */
[----:B------:R-:W-:Y:S01]  /*2210*/  STG.E.U16 [R18.64], R35 ;  /* 0x0000002312007986 */ /* 0x000fe2000c101506 */
[----:B-1----:R-:W-:Y:S01]  /*2220*/  IMAD.WIDE R16, R8, 0x2, R18 ;  /* 0x0000000208107825 */ /* 0x002fe200078e0212 */
[----:B------:R-:W-:Y:S02]  /*2230*/  IADD3 R21, R9, 0x8, RZ ;  /* 0x0000000809157810 */ /* 0x000fe40007ffe0ff */
[----:B------:R-:W-:-:S02]  /*2240*/  SHF.R.U32.HI R20, RZ, 0x8, R22 ;  /* 0x00000008ff147819 */ /* 0x000fc40000011616 */
[----:B------:R0:W-:Y:S01]  /*2250*/  STG.E.U16 [R16.64], R37 ;  /* 0x0000002510007986 */ /* 0x0001e2000c101506 */
[----:B------:R-:W-:Y:S01]  /*2260*/  IMAD R34, R21, c[0x0][0x18c], R2 ;  /* 0x0000630015227a24 */ /* 0x000fe200078e0202 */
[----:B------:R-:W-:-:S04]  /*2270*/  SHF.R.U32.HI R22, RZ, 0x10, R22 ;  /* 0x00000010ff167819 */ /* 0x000fc80000011616 */
[----:B------:R-:W-:Y:S02]  /*2280*/  LOP3.LUT R22, R22, 0xff, RZ, 0xc0, !PT ;  /* 0x000000ff16167812 */ /* 0x000fe400078ec0ff */
[----:B0-----:R-:W-:Y:S02]  /*2290*/  PRMT R17, R23, 0x5410, R26 ;  /* 0x0000541017117816 */ /* 0x001fe4000000001a */
[----:B------:R-:W-:Y:S01]  /*22a0*/  LOP3.LUT R23, R20, 0xff, RZ, 0xc0, !PT ;  /* 0x000000ff14177812 */ /* 0x000fe200078ec0ff */
[----:B------:R-:W-:Y:S01]  /*22b0*/  IMAD.WIDE R20, R34, R25, c[0x0][0x198] ;  /* 0x0000660022147625 */ /* 0x000fe200078e0219 */
[----:B--2---:R-:W-:Y:S01]  /*22c0*/  PRMT R37, R33, 0x5410, R10 ;  /* 0x0000541021257816 */ /* 0x004fe2000000000a */
[----:B------:R0:W-:Y:S01]  /*22d0*/  I2F.F16 R26, R36 ;  /* 0x00000024001a7306 */ /* 0x0001e20000200c00 */
[----:B------:R-:W-:Y:S01]  /*22e0*/  IADD3 R23, R23, -0x80, RZ ;  /* 0xffffff8017177810 */ /* 0x000fe20007ffe0ff */
[----:B------:R-:W-:Y:S01]  /*22f0*/  HFMA2.MMA R17, R17, R6, -RZ ;  /* 0x0000000611117235 */ /* 0x000fe200001000ff */
[----:B------:R-:W-:Y:S01]  /*2300*/  IADD3 R33, R22, -0x80, RZ ;  /* 0xffffff8016217810 */ /* 0x000fe20007ffe0ff */
[----:B------:R-:W-:Y:S01]  /*2310*/  IMAD.WIDE R18, R8, 0x2, R20 ;  /* 0x0000000208127825 */ /* 0x000fe200078e0214 */
[----:B------:R-:W-:Y:S01]  /*2320*/  HMUL2 R34, R37, R6 ;  /* 0x0000000625227232 */ /* 0x000fe20000000000 */
[----:B------:R-:W-:-:S02]  /*2330*/  LEA.HI R10, R27, 0xffffff80, RZ, 0x8 ;  /* 0xffffff801b0a7811 */ /* 0x000fc400078f40ff */
[----:B------:R1:W2:Y:S01]  /*2340*/  I2F.F16 R35, R23 ;  /* 0x0000001700237306 */ /* 0x0002a20000200c00 */
[----:B------:R3:W-:Y:S01]  /*2350*/  STG.E.U16 [R20.64], R17 ;  /* 0x0000001114007986 */ /* 0x0007e2000c101506 */
[----:B0-----:R-:W-:-:S04]  /*2360*/  SHF.R.U32.HI R36, RZ, 0x8, R31 ;  /* 0x00000008ff247819 */ /* 0x001fc8000001161f */
[----:B------:R-:W-:Y:S02]  /*2370*/  LOP3.LUT R36, R36, 0xff, RZ, 0xc0, !PT ;  /* 0x000000ff24247812 */ /* 0x000fe400078ec0ff */
[----:B------:R-:W0:Y:S01]  /*2380*/  I2F.F16 R33, R33 ;  /* 0x0000002100217306 */ /* 0x000e220000200c00 */
[----:B---3--:R-:W-:Y:S01]  /*2390*/  PRMT R21, R17, 0x7632, R21 ;  /* 0x0000763211157816 */ /* 0x008fe20000000015 */
[----:B------:R-:W-:-:S06]  /*23a0*/  IMAD.WIDE R16, R8, 0x2, R18 ;  /* 0x0000000208107825 */ /* 0x000fcc00078e0212 */
[----:B------:R-:W-:Y:S01]  /*23b0*/  I2F.F16 R10, R10 ;  /* 0x0000000a000a7306 */ /* 0x000fe20000200c00 */
[----:B------:R3:W-:Y:S01]  /*23c0*/  STG.E.U16 [R18.64], R21 ;  /* 0x0000001512007986 */ /* 0x0007e2000c101506 */
[----:B-1----:R-:W-:-:S03]  /*23d0*/  IMAD.WIDE R22, R8, 0x2, R16 ;  /* 0x0000000208167825 */ /* 0x002fc600078e0210 */
[----:B------:R2:W-:Y:S01]  /*23e0*/  STG.E.U16 [R16.64], R34 ;  /* 0x0000002210007986 */ /* 0x0005e2000c101506 */
[----:B---3--:R-:W-:Y:S02]  /*23f0*/  PRMT R19, R34, 0x7632, R19 ;  /* 0x0000763222137816 */ /* 0x008fe40000000013 */
[----:B------:R-:W-:Y:S01]  /*2400*/  IMAD.WIDE R20, R8, 0x2, R22 ;  /* 0x0000000208147825 */ /* 0x000fe200078e0216 */
[----:B--2---:R-:W-:Y:S02]  /*2410*/  PRMT R17, R32, 0x5410, R35 ;  /* 0x0000541020117816 */ /* 0x004fe40000000023 */
[----:B------:R0:W-:Y:S01]  /*2420*/  STG.E.U16 [R22.64], R19 ;  /* 0x0000001316007986 */ /* 0x0001e2000c101506 */
[----:B------:R-:W-:Y:S02]  /*2430*/  SHF.R.U32.HI R32, RZ, 0x10, R31 ;  /* 0x00000010ff207819 */ /* 0x000fe4000001161f */
[----:B------:R-:W-:Y:S01]  /*2440*/  IADD3 R31, R36, -0x80, RZ ;  /* 0xffffff80241f7810 */ /* 0x000fe20007ffe0ff */
[----:B------:R-:W-:Y:S01]  /*2450*/  HFMA2.MMA R17, R17, R6, -RZ ;  /* 0x0000000611117235 */ /* 0x000fe200001000ff */
[----:B------:R-:W-:-:S02]  /*2460*/  LOP3.LUT R32, R32, 0xff, RZ, 0xc0, !PT ;  /* 0x000000ff20207812 */ /* 0x000fc400078ec0ff */
[----:B------:R-:W-:Y:S02]  /*2470*/  SHF.R.U32.HI R34, RZ, 0x8, R29 ;  /* 0x00000008ff227819 */ /* 0x000fe4000001161d */
[----:B------:R-:W-:Y:S01]  /*2480*/  I2F.F16 R31, R31 ;  /* 0x0000001f001f7306 */ /* 0x000fe20000200c00 */
[----:B------:R-:W-:Y:S02]  /*2490*/  IADD3 R35, R9, 0x10, RZ ;  /* 0x0000001009237810 */ /* 0x000fe40007ffe0ff */
[----:B0-----:R-:W-:Y:S01]  /*24a0*/  PRMT R23, R33, 0x5410, R12 ;  /* 0x0000541021177816 */ /* 0x001fe2000000000c */
[----:B------:R-:W-:Y:S01]  /*24b0*/  IMAD.WIDE R18, R8, 0x2, R20 ;  /* 0x0000000208127825 */ /* 0x000fe200078e0214 */
[----:B------:R0:W-:Y:S01]  /*24c0*/  STG.E.U16 [R20.64], R17 ;  /* 0x0000001114007986 */ /* 0x0001e2000c101506 */
[----:B------:R-:W-:Y:S02]  /*24d0*/  IADD3 R33, R32, -0x80, RZ ;  /* 0xffffff8020217810 */ /* 0x000fe40007ffe0ff */
[----:B------:R-:W-:Y:S01]  /*24e0*/  HMUL2 R12, R23, R6 ;  /* 0x00000006170c7232 */ /* 0x000fe20000000000 */
[----:B------:R-:W-:-:S02]  /*24f0*/  LOP3.LUT R32, R29, 0xff, RZ, 0xc0, !PT ;  /* 0x000000ff1d207812 */ /* 0x000fc400078ec0ff */
[----:B------:R-:W-:Y:S01]  /*2500*/  LOP3.LUT R34, R34, 0xff, RZ, 0xc0, !PT ;  /* 0x000000ff22227812 */ /* 0x000fe200078ec0ff */
[----:B------:R-:W1:Y:S01]  /*2510*/  I2F.F16 R33, R33 ;  /* 0x0000002100217306 */ /* 0x000e620000200c00 */
[----:B------:R-:W-:Y:S02]  /*2520*/  IADD3 R32, R32, -0x80, RZ ;  /* 0xffffff8020207810 */ /* 0x000fe40007ffe0ff */
[----:B------:R-:W-:Y:S02]  /*2530*/  SHF.R.U32.HI R29, RZ, 0x10, R29 ;  /* 0x00000010ff1d7819 */ /* 0x000fe4000001161d */
[----:B0-----:R-:W-:Y:S01]  /*2540*/  PRMT R21, R17, 0x7632, R21 ;  /* 0x0000763211157816 */ /* 0x001fe20000000015 */
[----:B------:R-:W-:Y:S01]  /*2550*/  IMAD.WIDE R16, R8, 0x2, R18 ;  /* 0x0000000208107825 */ /* 0x000fe200078e0212 */
[----:B------:R-:W-:Y:S01]  /*2560*/  PRMT R36, R12, 0x7632, R36 ;  /* 0x000076320c247816 */ /* 0x000fe20000000024 */
[----:B------:R-:W-:Y:S01]  /*2570*/  I2F.F16 R32, R32 ;  /* 0x0000002000207306 */ /* 0x000fe20000200c00 */
[----:B------:R-:W-:Y:S01]  /*2580*/  LOP3.LUT R29, R29, 0xff, RZ, 0xc0, !PT ;  /* 0x000000ff1d1d7812 */ /* 0x000fe200078ec0ff */
[----:B------:R0:W-:Y:S01]  /*2590*/  STG.E.U16 [R18.64], R21 ;  /* 0x0000001512007986 */ /* 0x0001e2000c101506 */
[----:B------:R-:W-:-:S02]  /*25a0*/  IMAD R20, R35, c[0x0][0x18c], R2 ;  /* 0x0000630023147a24 */ /* 0x000fc400078e0202 */
[----:B------:R-:W-:Y:S01]  /*25b0*/  IMAD.WIDE R22, R8, 0x2, R16 ;  /* 0x0000000208167825 */ /* 0x000fe200078e0210 */
[----:B------:R-:W-:Y:S02]  /*25c0*/  IADD3 R29, R29, -0x80, RZ ;  /* 0xffffff801d1d7810 */ /* 0x000fe40007ffe0ff */
[----:B-1----:R-:W-:Y:S02]  /*25d0*/  PRMT R33, R33, 0x5410, R28 ;  /* 0x0000541021217816 */ /* 0x002fe4000000001c */
[----:B------:R-:W-:Y:S02]  /*25e0*/  LOP3.LUT R28, R27, 0xff, RZ, 0xc0, !PT ;  /* 0x000000ff1b1c7812 */ /* 0x000fe400078ec0ff */
[----:B------:R-:W1:Y:S01]  /*25f0*/  I2F.F16 R29, R29 ;  /* 0x0000001d001d7306 */ /* 0x000e620000200c00 */
[----:B0-----:R-:W-:Y:S01]  /*2600*/  PRMT R19, R12, 0x7610, R19 ;  /* 0x000076100c137816 */ /* 0x001fe20000000013 */
[----:B------:R-:W-:Y:S01]  /*2610*/  IMAD.WIDE R20, R20, R25, c[0x0][0x198] ;  /* 0x0000660014147625 */ /* 0x000fe200078e0219 */
[----:B------:R-:W-:-:S02]  /*2620*/  IADD3 R28, R28, -0x80, RZ ;  /* 0xffffff801c1c7810 */ /* 0x000fc40007ffe0ff */
[----:B------:R-:W-:Y:S01]  /*2630*/  LEA.HI R12, R24, 0xffffff80, RZ, 0x8 ;  /* 0xffffff80180c7811 */ /* 0x000fe200078f40ff */
[----:B------:R0:W-:Y:S04]  /*2640*/  STG.E.U16 [R16.64], R19 ;  /* 0x0000001310007986 */ /* 0x0001e8000c101506 */
[----:B------:R2:W-:Y:S01]  /*2650*/  STG.E.U16 [R22.64], R36 ;  /* 0x0000002416007986 */ /* 0x0005e2000c101506 */
[----:B------:R-:W-:Y:S01]  /*2660*/  I2F.F16 R12, R12 ;  /* 0x0000000c000c7306 */ /* 0x000fe20000200c00 */
[----:B-1----:R-:W-:Y:S02]  /*2670*/  PRMT R29, R29, 0x5410, R26 ;  /* 0x000054101d1d7816 */ /* 0x002fe4000000001a */
[----:B0-----:R-:W-:Y:S01]  /*2680*/  PRMT R17, R30, 0x5410, R31 ;  /* 0x000054101e117816 */ /* 0x001fe2000000001f */
[----:B------:R-:W-:Y:S01]  /*2690*/  IMAD.WIDE R18, R8, 0x2, R20 ;  /* 0x0000000208127825 */ /* 0x000fe200078e0214 */
[----:B------:R-:W-:Y:S01]  /*26a0*/  IADD3 R31, R34, -0x80, RZ ;  /* 0xffffff80221f7810 */ /* 0x000fe20007ffe0ff */
[-C--:B------:R-:W-:Y:S01]  /*26b0*/  HMUL2 R30, R33, R6.reuse ;  /* 0x00000006211e7232 */ /* 0x080fe20000000000 */
[----:B------:R-:W-:Y:S01]  /*26c0*/  LOP3.LUT R33, R24, 0xff, RZ, 0xc0, !PT ;  /* 0x000000ff18217812 */ /* 0x000fe200078ec0ff */
[----:B------:R-:W-:Y:S01]  /*26d0*/  HMUL2 R26, R29, R6 ;  /* 0x000000061d1a7232 */ /* 0x000fe20000000000 */
[----:B------:R-:W-:Y:S01]  /*26e0*/  HFMA2.MMA R16, R17, R6, -RZ ;  /* 0x0000000611107235 */ /* 0x000fe200001000ff */
[----:B--2---:R-:W-:Y:S01]  /*26f0*/  IMAD.WIDE R22, R8, 0x2, R18 ;  /* 0x0000000208167825 */ /* 0x004fe200078e0212 */
[----:B------:R-:W0:Y:S01]  /*2700*/  I2F.F16 R31, R31 ;  /* 0x0000001f001f7306 */ /* 0x000e220000200c00 */
[----:B------:R-:W-:-:S02]  /*2710*/  IADD3 R34, R33, -0x80, RZ ;  /* 0xffffff8021227810 */ /* 0x000fc40007ffe0ff */
[C---:B------:R-:W-:Y:S02]  /*2720*/  PRMT R35, R30.reuse, 0x7610, R35 ;  /* 0x000076101e237816 */ /* 0x040fe40000000023 */
[C---:B------:R-:W-:Y:S02]  /*2730*/  IADD3 R33, R9.reuse, 0x18, RZ ;  /* 0x0000001809217810 */ /* 0x040fe40007ffe0ff */
[----:B------:R-:W-:Y:S02]  /*2740*/  PRMT R36, R30, 0x7632, R36 ;  /* 0x000076321e247816 */ /* 0x000fe40000000024 */
[----:B------:R-:W-:Y:S01]  /*2750*/  PRMT R17, R16, 0x7610, R17 ;  /* 0x0000761010117816 */ /* 0x000fe20000000011 */
[----:B------:R1:W-:Y:S01]  /*2760*/  I2F.F16 R30, R28 ;  /* 0x0000001c001e7306 */ /* 0x0003e20000200c00 */
[----:B------:R-:W-:-:S03]  /*2770*/  IADD3 R9, R9, 0x20, RZ ;  /* 0x0000002009097810 */ /* 0x000fc60007ffe0ff */
[----:B------:R2:W-:Y:S02]  /*2780*/  STG.E.U16 [R20.64], R17 ;  /* 0x0000001114007986 */ /* 0x0005e4000c101506 */
[----:B--2---:R-:W-:Y:S01]  /*2790*/  PRMT R21, R16, 0x7632, R21 ;  /* 0x0000763210157816 */ /* 0x004fe20000000015 */
[----:B------:R-:W-:-:S04]  /*27a0*/  IMAD.WIDE R16, R8, 0x2, R22 ;  /* 0x0000000208107825 */ /* 0x000fc800078e0216 */
[----:B------:R0:W-:Y:S04]  /*27b0*/  STG.E.U16 [R18.64], R21 ;  /* 0x0000001512007986 */ /* 0x0001e8000c101506 */
[----:B------:R2:W-:Y:S04]  /*27c0*/  STG.E.U16 [R22.64], R35 ;  /* 0x0000002316007986 */ /* 0x0005e8000c101506 */
[----:B------:R3:W-:Y:S01]  /*27d0*/  STG.E.U16 [R16.64], R36 ;  /* 0x0000002410007986 */ /* 0x0007e2000c101506 */
[----:B0-----:R-:W-:Y:S01]  /*27e0*/  PRMT R19, R32, 0x5410, R31 ;  /* 0x0000541020137816 */ /* 0x001fe2000000001f */
[----:B------:R-:W-:Y:S01]  /*27f0*/  IMAD.WIDE R20, R8, 0x2, R16 ;  /* 0x0000000208147825 */ /* 0x000fe200078e0210 */
[----:B------:R-:W-:-:S02]  /*2800*/  SHF.R.U32.HI R31, RZ, 0x8, R27 ;  /* 0x00000008ff1f7819 */ /* 0x000fc4000001161b */
[----:B--2---:R-:W-:Y:S01]  /*2810*/  SHF.R.U32.HI R22, RZ, 0x8, R24 ;  /* 0x00000008ff167819 */ /* 0x004fe20000011618 */
[----:B------:R-:W-:Y:S01]  /*2820*/  IMAD R18, R33, c[0x0][0x18c], R2 ;  /* 0x0000630021127a24 */ /* 0x000fe200078e0202 */
[----:B------:R-:W-:Y:S01]  /*2830*/  HFMA2.MMA R19, R19, R6, -RZ ;  /* 0x0000000613137235 */ /* 0x000fe200001000ff */
[----:B------:R-:W-:Y:S01]  /*2840*/  LOP3.LUT R32, R31, 0xff, RZ, 0xc0, !PT ;  /* 0x000000ff1f207812 */ /* 0x000fe200078ec0ff */
[----:B---3--:R-:W-:Y:S01]  /*2850*/  IMAD.WIDE R16, R8, 0x2, R20 ;  /* 0x0000000208107825 */ /* 0x008fe200078e0214 */
[----:B------:R-:W-:Y:S01]  /*2860*/  SHF.R.U32.HI R27, RZ, 0x10, R27 ;  /* 0x00000010ff1b7819 */ /* 0x000fe2000001161b */
[----:B------:R-:W-:Y:S01]  /*2870*/  I2F.F16 R31, R34 ;  /* 0x00000022001f7306 */ /* 0x000fe20000200c00 */
[----:B------:R-:W-:Y:S02]  /*2880*/  IADD3 R32, R32, -0x80, RZ ;  /* 0xffffff8020207810 */ /* 0x000fe40007ffe0ff */
[----:B------:R-:W-:Y:S01]  /*2890*/  LOP3.LUT R27, R27, 0xff, RZ, 0xc0, !PT ;  /* 0x000000ff1b1b7812 */ /* 0x000fe200078ec0ff */
[----:B-1----:R-:W-:Y:S01]  /*28a0*/  IMAD.WIDE R28, R8, 0x2, R16 ;  /* 0x00000002081c7825 */ /* 0x002fe200078e0210 */
[----:B------:R-:W-:-:S02]  /*28b0*/  SHF.R.U32.HI R24, RZ, 0x10, R24 ;  /* 0x00000010ff187819 */ /* 0x000fc40000011618 */
[C---:B------:R-:W-:Y:S01]  /*28c0*/  PRMT R23, R19.reuse, 0x7610, R23 ;  /* 0x0000761013177816 */ /* 0x040fe20000000017 */
[----:B------:R0:W-:Y:S01]  /*28d0*/  I2F.F16 R33, R32 ;  /* 0x0000002000217306 */ /* 0x0001e20000200c00 */
[----:B------:R-:W-:Y:S01]  /*28e0*/  PRMT R36, R19, 0x7632, R36 ;  /* 0x0000763213247816 */ /* 0x000fe20000000024 */
[----:B------:R-:W-:Y:S01]  /*28f0*/  IMAD.WIDE R18, R18, R25, c[0x0][0x198] ;  /* 0x0000660012127625 */ /* 0x000fe200078e0219 */
[----:B------:R-:W-:Y:S01]  /*2900*/  LOP3.LUT R25, R22, 0xff, RZ, 0xc0, !PT ;  /* 0x000000ff16197812 */ /* 0x000fe200078ec0ff */
[----:B------:R1:W-:Y:S01]  /*2910*/  STG.E.U16 [R20.64], R23 ;  /* 0x0000001714007986 */ /* 0x0003e2000c101506 */
[----:B------:R-:W-:Y:S02]  /*2920*/  IADD3 R27, R27, -0x80, RZ ;  /* 0xffffff801b1b7810 */ /* 0x000fe40007ffe0ff */
[----:B------:R-:W-:Y:S01]  /*2930*/  LOP3.LUT R24, R24, 0xff, RZ, 0xc0, !PT ;  /* 0x000000ff18187812 */ /* 0x000fe200078ec0ff */
[----:B------:R2:W-:Y:S01]  /*2940*/  STG.E.U16 [R16.64], R36 ;  /* 0x0000002410007986 */ /* 0x0005e2000c101506 */
[----:B0-----:R-:W-:Y:S01]  /*2950*/  IADD3 R32, R25, -0x80, RZ ;  /* 0xffffff8019207810 */ /* 0x001fe20007ffe0ff */
[----:B------:R0:W3:Y:S01]  /*2960*/  I2F.F16 R35, R27 ;  /* 0x0000001b00237306 */ /* 0x0000e20000200c00 */
[----:B------:R-:W-:Y:S01]  /*2970*/  IADD3 R37, R24, -0x80, RZ ;  /* 0xffffff8018257810 */ /* 0x000fe20007ffe0ff */
[----:B------:R-:W-:-:S04]  /*2980*/  IMAD.WIDE R24, R8, 0x2, R28 ;  /* 0x0000000208187825 */ /* 0x000fc800078e021c */
[----:B-1----:R-:W-:Y:S02]  /*2990*/  IMAD.WIDE R22, R8, 0x2, R18 ;  /* 0x0000000208167825 */ /* 0x002fe400078e0212 */
[----:B------:R-:W1:Y:S01]  /*29a0*/  I2F.F16 R32, R32 ;  /* 0x0000002000207306 */ /* 0x000e620000200c00 */
[C---:B0-----:R-:W-:Y:S02]  /*29b0*/  PRMT R27, R26.reuse, 0x7632, R27 ;  /* 0x000076321a1b7816 */ /* 0x041fe4000000001b */
[----:B--2---:R-:W-:Y:S01]  /*29c0*/  PRMT R17, R26, 0x7610, R17 ;  /* 0x000076101a117816 */ /* 0x004fe20000000011 */
[----:B------:R-:W-:-:S04]  /*29d0*/  IMAD.WIDE R20, R8, 0x2, R22 ;  /* 0x0000000208147825 */ /* 0x000fc800078e0216 */
[----:B------:R0:W-:Y:S01]  /*29e0*/  STG.E.U16 [R28.64], R17 ;  /* 0x000000111c007986 */ /* 0x0001e2000c101506 */
[----:B------:R-:W2:Y:S01]  /*29f0*/  I2F.F16 R37, R37 ;  /* 0x0000002500257306 */ /* 0x000ea20000200c00 */
[----:B---3--:R-:W-:Y:S02]  /*2a00*/  PRMT R35, R35, 0x5410, R10 ;  /* 0x0000541023237816 */ /* 0x008fe4000000000a */
[----:B------:R3:W-:Y:S03]  /*2a10*/  STG.E.U16 [R24.64], R27 ;  /* 0x0000001b18007986 */ /* 0x0007e6000c101506 */
[----:B------:R-:W-:Y:S01]  /*2a20*/  HMUL2 R10, R35, R6 ;  /* 0x00000006230a7232 */ /* 0x000fe20000000000 */
[----:B-1----:R-:W-:Y:S01]  /*2a30*/  PRMT R31, R31, 0x5410, R32 ;  /* 0x000054101f1f7816 */ /* 0x002fe20000000020 */
[----:B0-----:R-:W-:Y:S01]  /*2a40*/  IMAD.WIDE R16, R8, 0x2, R20 ;  /* 0x0000000208107825 */ /* 0x001fe200078e0214 */
[----:B---3--:R-:W-:-:S05]  /*2a50*/  PRMT R25, R30, 0x5410, R33 ;  /* 0x000054101e197816 */ /* 0x008fca0000000021 */
[C---:B------:R-:W-:Y:S01]  /*2a60*/  IMAD.WIDE R26, R8.reuse, 0x2, R16 ;  /* 0x00000002081a7825 */ /* 0x040fe200078e0210 */
[----:B--2---:R-:W-:Y:S01]  /*2a70*/  PRMT R37, R37, 0x5410, R12 ;  /* 0x0000541025257816 */ /* 0x004fe2000000000c */
[-C--:B------:R-:W-:Y:S02]  /*2a80*/  HFMA2.MMA R12, R31, R6.reuse, -RZ ;  /* 0x000000061f0c7235 */ /* 0x080fe400001000ff */
[----:B------:R-:W-:Y:S02]  /*2a90*/  HFMA2.MMA R25, R25, R6, -RZ ;  /* 0x0000000619197235 */ /* 0x000fe400001000ff */
[----:B------:R-:W-:-:S08]  /*2aa0*/  IMAD.WIDE R28, R8, 0x2, R26 ;  /* 0x00000002081c7825 */ /* 0x000fd000078e021a */
[C---:B------:R-:W-:Y:S02]  /*2ab0*/  PRMT R32, R25.reuse, 0x7610, R32 ;  /* 0x0000761019207816 */ /* 0x040fe40000000020 */
[----:B------:R-:W-:Y:S01]  /*2ac0*/  PRMT R33, R25, 0x7632, R33 ;  /* 0x0000763219217816 */ /* 0x000fe20000000021 */
[C---:B------:R-:W-:Y:S02]  /*2ad0*/  IMAD.WIDE R24, R8.reuse, 0x2, R28 ;  /* 0x0000000208187825 */ /* 0x040fe400078e021c */
[----:B------:R0:W-:Y:S04]  /*2ae0*/  STG.E.U16 [R18.64], R32 ;  /* 0x0000002012007986 */ /* 0x0001e8000c101506 */
[----:B------:R1:W-:Y:S01]  /*2af0*/  STG.E.U16 [R22.64], R33 ;  /* 0x0000002116007986 */ /* 0x0003e2000c101506 */
[----:B------:R-:W-:-:S03]  /*2b00*/  IMAD.WIDE R30, R8, 0x2, R24 ;  /* 0x00000002081e7825 */ /* 0x000fc600078e0218 */
[----:B------:R2:W-:Y:S01]  /*2b10*/  STG.E.U16 [R20.64], R10 ;  /* 0x0000000a14007986 */ /* 0x0005e2000c101506 */
[----:B0-----:R-:W-:Y:S01]  /*2b20*/  HMUL2 R19, R37, R6 ;  /* 0x0000000625137232 */ /* 0x001fe20000000000 */
[----:B-1----:R-:W-:-:S04]  /*2b30*/  PRMT R23, R12, 0x7632, R23 ;  /* 0x000076320c177816 */ /* 0x002fc80000000017 */
[----:B------:R-:W-:Y:S02]  /*2b40*/  PRMT R34, R19, 0x7632, R34 ;  /* 0x0000763213227816 */ /* 0x000fe40000000022 */
[----:B--2---:R-:W-:-:S05]  /*2b50*/  PRMT R21, R10, 0x7632, R21 ;  /* 0x000076320a157816 */ /* 0x004fca0000000015 */
[----:B------:R0:W-:Y:S04]  /*2b60*/  STG.E.U16 [R16.64], R21 ;  /* 0x0000001510007986 */ /* 0x0001e8000c101506 */
[----:B------:R0:W-:Y:S04]  /*2b70*/  STG.E.U16 [R26.64], R12 ;  /* 0x0000000c1a007986 */ /* 0x0001e8000c101506 */
[----:B------:R0:W-:Y:S04]  /*2b80*/  STG.E.U16 [R28.64], R23 ;  /* 0x000000171c007986 */ /* 0x0001e8000c101506 */
[----:B------:R0:W-:Y:S04]  /*2b90*/  STG.E.U16 [R24.64], R19 ;  /* 0x0000001318007986 */ /* 0x0001e8000c101506 */
[----:B------:R0:W-:Y:S02]  /*2ba0*/  STG.E.U16 [R30.64], R34 ;  /* 0x000000221e007986 */ /* 0x0001e4000c101506 */
.L_x_8:
[----:B------:R-:W-:Y:S01]  /*2bb0*/  IADD3 R0, R0, 0x20, RZ ;  /* 0x0000002000007810 */ /* 0x000fe20007ffe0ff */
[----:B0-----:R-:W-:-:S03]  /*2bc0*/  IMAD.WIDE R18, R8, 0x20, R14 ;  /* 0x0000002008127825 */ /* 0x001fc600078e020e */
[C---:B------:R-:W-:Y:S02]  /*2bd0*/  ISETP.GE.AND P1, PT, R0.reuse, c[0x0][0x1a0], PT ;  /* 0x0000680000007a0c */ /* 0x040fe40003f26270 */
[----:B------:R-:W-:-:S13]  /*2be0*/  ISETP.LT.AND P2, PT, R0, R7, PT ;  /* 0x000000070000720c */ /* 0x000fda0003f41270 */
[----:B------:R-:W-:Y:S05]  /*2bf0*/  @!P1 BRA P2, `(.L_x_9) ;  /* 0xffffdad000009947 */ /* 0x000fea000103ffff */
.L_x_5:
[----:B------:R-:W-:-:S04]  /*2c00*/  ISETP.GE.AND P1, PT, R0, R7, PT ;  /* 0x000000070000720c */ /* 0x000fc80003f26270 */
[----:B------:R-:W-:-:S13]  /*2c10*/  ISETP.GE.OR P1, PT, R0, c[0x0][0x1a4], P1 ;  /* 0x0000690000007a0c */ /* 0x000fda0000f26670 */
[----:B------:R-:W-:Y:S05]  /*2c20*/  @P1 BRA `(.L_x_10) ;  /* 0x00001a2000001947 */ /* 0x000fea0003800000 */
[----:B------:R-:W-:Y:S02]  /*2c30*/  ULDC UR4, c[0x0][0x18c] ;  /* 0x0000630000047ab9 */ /* 0x000fe40000000800 */
[----:B------:R-:W-:Y:S02]  /*2c40*/  USHF.R.S32.HI UR4, URZ, 0x1f, UR4 ;  /* 0x0000001f3f047899 */ /* 0x000fe40008011404 */
.L_x_14:
[----:B------:R-:W-:Y:S02]  /*2c50*/  IMAD.MOV.U32 R8, RZ, RZ, c[0x0][0x18c] ;  /* 0x00006300ff087624 */ /* 0x000fe400078e00ff */
[----:B------:R-:W-:Y:S02]  /*2c60*/  IMAD.MOV.U32 R14, RZ, RZ, R18 ;  /* 0x000000ffff0e7224 */ /* 0x000fe400078e0012 */
[----:B------:R-:W-:-:S04]  /*2c70*/  IMAD.MOV.U32 R15, RZ, RZ, R19 ;  /* 0x000000ffff0f7224 */ /* 0x000fc800078e0013 */
[C---:B------:R-:W-:Y:S01]  /*2c80*/  IMAD.WIDE R16, R8.reuse, 0x4, R14 ;  /* 0x0000000408107825 */ /* 0x040fe200078e020e */
[----:B------:R-:W2:Y:S04]  /*2c90*/  LDG.E.CONSTANT R23, [R14.64] ;  /* 0x000000060e177981 */ /* 0x000ea8000c1e9900 */
[----:B------:R-:W3:Y:S01]  /*2ca0*/  LDG.E.CONSTANT R19, [R16.64] ;  /* 0x0000000610137981 */ /* 0x000ee2000c1e9900 */
[----:B------:R-:W-:-:S05]  /*2cb0*/  IMAD.WIDE R20, R8, 0x4, R16 ;  /* 0x0000000408147825 */ /* 0x000fca00078e0210 */
[----:B------:R0:W4:Y:S01]  /*2cc0*/  LDG.E.CONSTANT R18, [R20.64] ;  /* 0x0000000614127981 */ /* 0x000122000c1e9900 */
[----:B------:R-:W-:Y:S01]  /*2cd0*/  ISETP.NE.AND P1, PT, R0, R11, PT ;  /* 0x0000000b0000720c */ /* 0x000fe20003f25270 */
[----:B------:R-:W-:Y:S01]  /*2ce0*/  UIMAD UR5, UR4, 0xc, URZ ;  /* 0x0000000c040578a4 */ /* 0x000fe2000f8e023f */
[----:B------:R-:W-:-:S05]  /*2cf0*/  IMAD.WIDE.U32 R12, R8, 0xc, R14 ;  /* 0x0000000c080c7825 */ /* 0x000fca00078e000e */
[----:B------:R-:W-:Y:S02]  /*2d00*/  IADD3 R13, R13, UR5, RZ ;  /* 0x000000050d0d7c10 */ /* 0x000fe4000fffe0ff */
[--C-:B--2---:R-:W-:Y:S02]  /*2d10*/  SHF.R.U32.HI R10, RZ, 0xc, R23.reuse ;  /* 0x0000000cff0a7819 */ /* 0x104fe40000011617 */
[----:B0-----:R-:W-:Y:S02]  /*2d20*/  SHF.R.U32.HI R21, RZ, 0x6, R23 ;  /* 0x00000006ff157819 */ /* 0x001fe40000011617 */
[----:B---3--:R-:W-:Y:S02]  /*2d30*/  SHF.R.U32.HI R22, RZ, 0xc, R19 ;  /* 0x0000000cff167819 */ /* 0x008fe40000011613 */
[----:B------:R-:W-:Y:S02]  /*2d40*/  LOP3.LUT R25, R10, 0xf000f, RZ, 0xc0, !PT ;  /* 0x000f000f0a197812 */ /* 0x000fe400078ec0ff */
[----:B------:R-:W-:-:S02]  /*2d50*/  LOP3.LUT R27, R22, 0xf000f, RZ, 0xc0, !PT ;  /* 0x000f000f161b7812 */ /* 0x000fc400078ec0ff */
[--C-:B----4-:R-:W-:Y:S02]  /*2d60*/  SHF.R.U32.HI R22, RZ, 0xa, R18.reuse ;  /* 0x0000000aff167819 */ /* 0x110fe40000011612 */
[----:B------:R-:W-:Y:S02]  /*2d70*/  SHF.R.U32.HI R10, RZ, 0x8, R18 ;  /* 0x00000008ff0a7819 */ /* 0x000fe40000011612 */
[----:B------:R-:W-:Y:S02]  /*2d80*/  LOP3.LUT R20, R27, 0x300030, R22, 0xf8, !PT ;  /* 0x003000301b147812 */ /* 0x000fe400078ef816 */
[----:B------:R-:W-:Y:S02]  /*2d90*/  LOP3.LUT R10, R25, 0x300030, R10, 0xf8, !PT ;  /* 0x00300030190a7812 */ /* 0x000fe400078ef80a */
[----:B------:R-:W-:Y:S01]  /*2da0*/  LOP3.LUT R22, R23, 0x3f003f, RZ, 0xc0, !PT ;  /* 0x003f003f17167812 */ /* 0x000fe200078ec0ff */
        /* <DEDUP_REMOVED lines=9> */
[----:B------:R-:W-:Y:S01]  /*2e40*/  LEA R24, R0, 0x1, 0x1 ;  /* 0x0000000100187811 */ /* 0x000fe200078e08ff */
[----:B------:R-:W-:-:S04]  /*2e50*/  IMAD.MOV.U32 R16, RZ, RZ, 0x2 ;  /* 0x00000002ff107424 */ /* 0x000fc800078e00ff */
[----:B------:R-:W-:-:S04]  /*2e60*/  IMAD.WIDE R24, R24, R16, c[0x0][0x180] ;  /* 0x0000600018187625 */ /* 0x000fc800078e0210 */
[----:B------:R-:W-:Y:S02]  /*2e70*/  IMAD.WIDE R16, R3, R16, c[0x0][0x178] ;  /* 0x00005e0003107625 */ /* 0x000fe400078e0210 */
[----:B------:R-:W3:Y:S04]  /*2e80*/  LDG.E.U16.CONSTANT R25, [R24.64] ;  /* 0x0000000618197981 */ /* 0x000ee8000c1e9500 */
[----:B------:R-:W4:Y:S01]  /*2e90*/  LDG.E.U16.CONSTANT R16, [R16.64] ;  /* 0x0000000610107981 */ /* 0x000f22000c1e9500 */
[----:B--2---:R-:W-:-:S04]  /*2ea0*/  SHF.R.U32.HI R6, RZ, R5, R26 ;  /* 0x00000005ff067219 */ /* 0x004fc8000001161a */
[----:B------:R-:W-:-:S04]  /*2eb0*/  LOP3.LUT R6, R6, 0xf, RZ, 0xc0, !PT ;  /* 0x0000000f06067812 */ /* 0x000fc800078ec0ff */
[----:B------:R-:W-:Y:S01]  /*2ec0*/  IADD3 R6, R6, 0x1, RZ ;  /* 0x0000000106067810 */ /* 0x000fe20007ffe0ff */
[----:B---3--:R-:W-:-:S04]  /*2ed0*/  IMAD.IADD R11, R25, 0x1, R0 ;  /* 0x00000001190b7824 */ /* 0x008fc800078e0200 */
[----:B------:R-:W-:-:S06]  /*2ee0*/  IMAD R23, R6, R6, RZ ;  /* 0x0000000606177224 */ /* 0x000fcc00078e02ff */
[----:B------:R-:W4:Y:S02]  /*2ef0*/  I2F.F16 R23, R23 ;  /* 0x0000001700177306 */ /* 0x000f240000200c00 */
[----:B----4-:R-:W-:-:S06]  /*2f00*/  HMUL2 R6, R23.H0_H0, R16.H0_H0 ;  /* 0x2000001017067232 */ /* 0x010fcc0000000800 */
.L_x_11:
[----:B------:R-:W-:Y:S01]  /*2f10*/  LOP3.LUT R22, R22, 0x64006400, RZ, 0xfc, !PT ;  /* 0x6400640016167812 */ /* 0x000fe200078efcff */
[----:B------:R-:W-:Y:S01]  /*2f20*/  IMAD.WIDE R28, R8, 0x4, R12 ;  /* 0x00000004081c7825 */ /* 0x000fe200078e020c */
[----:B------:R-:W-:Y:S02]  /*2f30*/  LOP3.LUT R16, R19, 0x3f003f, RZ, 0xc0, !PT ;  /* 0x003f003f13107812 */ /* 0x000fe400078ec0ff */
[----:B------:R-:W-:Y:S01]  /*2f40*/  LOP3.LUT R21, R21, 0x3f003f, RZ, 0xc0, !PT ;  /* 0x003f003f15157812 */ /* 0x000fe200078ec0ff */
[----:B------:R-:W-:Y:S01]  /*2f50*/  HADD2 R22, R22, -1056, -1056 ;  /* 0xe420e42016167430 */ /* 0x000fe20000000000 */
[----:B------:R-:W-:Y:S02]  /*2f60*/  LOP3.LUT R16, R16, 0x64006400, RZ, 0xfc, !PT ;  /* 0x6400640010107812 */ /* 0x000fe400078efcff */
[----:B------:R-:W-:-:S02]  /*2f70*/  LOP3.LUT R21, R21, 0x64006400, RZ, 0xfc, !PT ;  /* 0x6400640015157812 */ /* 0x000fc400078efcff */
[----:B------:R-:W-:Y:S01]  /*2f80*/  SHF.R.U32.HI R19, RZ, 0x6, R19 ;  /* 0x00000006ff137819 */ /* 0x000fe20000011613 */
[----:B------:R-:W-:Y:S01]  /*2f90*/  HADD2 R37, R16, -1056, -1056 ;  /* 0xe420e42010257430 */ /* 0x000fe20000000000 */
[----:B------:R-:W-:Y:S01]  /*2fa0*/  LOP3.LUT R23, R18, 0x3f003f, RZ, 0xc0, !PT ;  /* 0x003f003f12177812 */ /* 0x000fe200078ec0ff */
[----:B------:R-:W-:Y:S01]  /*2fb0*/  HFMA2.MMA R16, R22, R6, -RZ ;  /* 0x0000000616107235 */ /* 0x000fe200001000ff */
[----:B------:R-:W-:Y:S01]  /*2fc0*/  SHF.R.U32.HI R24, RZ, 0x6, R18 ;  /* 0x00000006ff187819 */ /* 0x000fe20000011612 */
[----:B------:R-:W-:Y:S01]  /*2fd0*/  HADD2 R22, R21, -1056, -1056 ;  /* 0xe420e42015167430 */ /* 0x000fe20000000000 */
[----:B------:R-:W-:Y:S01]  /*2fe0*/  LOP3.LUT R17, R19, 0x3f003f, RZ, 0xc0, !PT ;  /* 0x003f003f13117812 */ /* 0x000fe200078ec0ff */
[----:B------:R-:W-:Y:S01]  /*2ff0*/  IMAD.WIDE R18, R8, 0x4, R28 ;  /* 0x0000000408127825 */ /* 0x000fe200078e021c */
[----:B------:R-:W-:Y:S01]  /*3000*/  LOP3.LUT R23, R23, 0x64006400, RZ, 0xfc, !PT ;  /* 0x6400640017177812 */ /* 0x000fe200078efcff */
[----:B------:R-:W-:Y:S01]  /*3010*/  HMUL2 R37, R37, R6 ;  /* 0x0000000625257232 */ /* 0x000fe20000000000 */
[----:B------:R-:W-:-:S02]  /*3020*/  LOP3.LUT R24, R24, 0x3f003f, RZ, 0xc0, !PT ;  /* 0x003f003f18187812 */ /* 0x000fc400078ec0ff */
[----:B------:R-:W-:Y:S01]  /*3030*/  LOP3.LUT R21, R20, 0x64006400, RZ, 0xfc, !PT ;  /* 0x6400640014157812 */ /* 0x000fe200078efcff */
[----:B------:R-:W-:Y:S01]  /*3040*/  HADD2 R35, R23, -1056, -1056 ;  /* 0xe420e42017237430 */ /* 0x000fe20000000000 */
[----:B------:R-:W-:Y:S01]  /*3050*/  LOP3.LUT R17, R17, 0x64006400, RZ, 0xfc, !PT ;  /* 0x6400640011117812 */ /* 0x000fe200078efcff */
[-C--:B------:R-:W-:Y:S01]  /*3060*/  HFMA2.MMA R20, R22, R6.reuse, -RZ ;  /* 0x0000000616147235 */ /* 0x080fe200001000ff */
[----:B------:R-:W-:Y:S01]  /*3070*/  LOP3.LUT R24, R24, 0x64006400, RZ, 0xfc, !PT ;  /* 0x6400640018187812 */ /* 0x000fe200078efcff */
[----:B------:R-:W-:Y:S01]  /*3080*/  HADD2 R33, R21, -1056, -1056 ;  /* 0xe420e42015217430 */ /* 0x000fe20000000000 */
[----:B------:R-:W-:Y:S01]  /*3090*/  LOP3.LUT R10, R10, 0x64006400, RZ, 0xfc, !PT ;  /* 0x640064000a0a7812 */ /* 0x000fe200078efcff */
[----:B------:R-:W-:Y:S01]  /*30a0*/  HADD2 R36, R17, -1056, -1056 ;  /* 0xe420e42011247430 */ /* 0x000fe20000000000 */
[-C--:B------:R-:W-:Y:S01]  /*30b0*/  HFMA2.MMA R35, R35, R6.reuse, -RZ ;  /* 0x0000000623237235 */ /* 0x080fe200001000ff */
[----:B------:R-:W-:Y:S02]  /*30c0*/  HADD2 R32, R24, -1056, -1056 ;  /* 0xe420e42018207430 */ /* 0x000fe40000000000 */
[----:B------:R-:W-:Y:S01]  /*30d0*/  HADD2 R34, R10, -1056, -1056 ;  /* 0xe420e4200a227430 */ /* 0x000fe20000000000 */
[----:B------:R-:W-:Y:S01]  /*30e0*/  HFMA2.MMA R33, R33, R6, -RZ ;  /* 0x0000000621217235 */ /* 0x000fe200001000ff */
[----:B------:R-:W-:-:S02]  /*30f0*/  HMUL2 R36, R36, R6 ;  /* 0x0000000624247232 */ /* 0x000fc40000000000 */
[-C--:B------:R-:W-:Y:S02]  /*3100*/  HMUL2 R32, R32, R6.reuse ;  /* 0x0000000620207232 */ /* 0x080fe40000000000 */
[----:B------:R-:W-:Y:S01]  /*3110*/  HMUL2 R34, R34, R6 ;  /* 0x0000000622227232 */ /* 0x000fe20000000000 */
[----:B------:R-:W-:Y:S05]  /*3120*/  @!P0 BRA `(.L_x_12) ;  /* 0x00000c6000008947 */ /* 0x000fea0003800000 */
[----:B------:R0:W2:Y:S04]  /*3130*/  LDG.E.CONSTANT R23, [R12.64] ;  /* 0x000000060c177981 */ /* 0x0000a8000c1e9900 */
[----:B------:R1:W3:Y:S04]  /*3140*/  LDG.E.CONSTANT R21, [R28.64] ;  /* 0x000000061c157981 */ /* 0x0002e8000c1e9900 */
[----:B------:R4:W5:Y:S01]  /*3150*/  LDG.E.CONSTANT R22, [R18.64] ;  /* 0x0000000612167981 */ /* 0x000962000c1e9900 */
[----:B------:R-:W-:-:S02]  /*3160*/  IMAD.SHL.U32 R10, R9, 0x2, RZ ;  /* 0x00000002090a7824 */ /* 0x000fc400078e00ff */
[----:B------:R-:W-:-:S03]  /*3170*/  IMAD.MOV.U32 R24, RZ, RZ, 0x2 ;  /* 0x00000002ff187424 */ /* 0x000fc600078e00ff */
[----:B------:R-:W0:Y:S04]  /*3180*/  LDS.U16 R17, [R10] ;  /* 0x000000000a117984 */ /* 0x000e280000000400 */
[----:B------:R-:W0:Y:S01]  /*3190*/  LDS.U16 R31, [R10+0x2] ;  /* 0x000002000a1f7984 */ /* 0x000e220000000400 */
[C---:B----4-:R-:W-:Y:S02]  /*31a0*/  PRMT R18, R16.reuse, 0x7610, R18 ;  /* 0x0000761010127816 */ /* 0x050fe40000000012 */
[----:B------:R-:W-:Y:S01]  /*31b0*/  PRMT R19, R16, 0x7632, R19 ;  /* 0x0000763210137816 */ /* 0x000fe20000000013 */
[----:B------:R-:W-:Y:S04]  /*31c0*/  LDS.U16 R30, [R10+0x4] ;  /* 0x000004000a1e7984 */ /* 0x000fe80000000400 */
[----:B------:R-:W4:Y:S04]  /*31d0*/  LDS.U16 R26, [R10+0x6] ;  /* 0x000006000a1a7984 */ /* 0x000f280000000400 */
[----:B------:R-:W-:Y:S04]  /*31e0*/  LDS.U16 R25, [R10+0x8] ;  /* 0x000008000a197984 */ /* 0x000fe80000000400 */
[----:B------:R-:W4:Y:S04]  /*31f0*/  LDS.U16 R27, [R10+0xa] ;  /* 0x00000a000a1b7984 */ /* 0x000f280000000400 */
[----:B-1----:R-:W1:Y:S04]  /*3200*/  LDS.U16 R29, [R10+0xc] ;  /* 0x00000c000a1d7984 */ /* 0x002e680000000400 */
[----:B------:R-:W1:Y:S01]  /*3210*/  LDS.U16 R28, [R10+0x10] ;  /* 0x000010000a1c7984 */ /* 0x000e620000000400 */
[----:B0-----:R-:W-:-:S02]  /*3220*/  IMAD R17, R17, c[0x0][0x18c], R2 ;  /* 0x0000630011117a24 */ /* 0x001fc400078e0202 */
[--C-:B------:R-:W-:Y:S02]  /*3230*/  IMAD R13, R31, c[0x0][0x18c], R2.reuse ;  /* 0x000063001f0d7a24 */ /* 0x100fe400078e0202 */
[-C--:B------:R-:W-:Y:S01]  /*3240*/  IMAD.WIDE R16, R17, R24.reuse, c[0x0][0x198] ;  /* 0x0000660011107625 */ /* 0x080fe200078e0218 */
[----:B------:R-:W-:Y:S03]  /*3250*/  LDS.U16 R31, [R10+0xe] ;  /* 0x00000e000a1f7984 */ /* 0x000fe60000000400 */
[----:B------:R-:W-:Y:S01]  /*3260*/  IMAD.WIDE R12, R13, R24, c[0x0][0x198] ;  /* 0x000066000d0c7625 */ /* 0x000fe200078e0218 */
[----:B------:R0:W-:Y:S03]  /*3270*/  STG.E.U16 [R16.64], R18 ;  /* 0x0000001210007986 */ /* 0x0001e6000c101506 */
[--C-:B----4-:R-:W-:Y:S01]  /*3280*/  IMAD R26, R26, c[0x0][0x18c], R2.reuse ;  /* 0x000063001a1a7a24 */ /* 0x110fe200078e0202 */
[----:B------:R4:W-:Y:S01]  /*3290*/  STG.E.U16 [R12.64], R19 ;  /* 0x000000130c007986 */ /* 0x0009e2000c101506 */
[----:B------:R-:W-:Y:S01]  /*32a0*/  IMAD R27, R27, c[0x0][0x18c], R2 ;  /* 0x000063001b1b7a24 */ /* 0x000fe200078e0202 */
[----:B0-----:R-:W-:Y:S01]  /*32b0*/  PRMT R16, R20, 0x7632, R16 ;  /* 0x0000763214107816 */ /* 0x001fe20000000010 */
[----:B------:R-:W-:-:S02]  /*32c0*/  IMAD R17, R25, c[0x0][0x18c], R2 ;  /* 0x0000630019117a24 */ /* 0x000fc400078e0202 */
[----:B------:R-:W0:Y:S01]  /*32d0*/  LDS.U16 R25, [R10+0x18] ;  /* 0x000018000a197984 */ /* 0x000e220000000400 */
[----:B----4-:R-:W-:Y:S01]  /*32e0*/  IMAD R19, R30, c[0x0][0x18c], R2 ;  /* 0x000063001e137a24 */ /* 0x010fe200078e0202 */
[----:B------:R-:W-:Y:S02]  /*32f0*/  PRMT R13, R20, 0x7610, R13 ;  /* 0x00007610140d7816 */ /* 0x000fe4000000000d */
[----:B------:R-:W4:Y:S01]  /*3300*/  LDS.U16 R30, [R10+0x12] ;  /* 0x000012000a1e7984 */ /* 0x000f220000000400 */
[----:B------:R-:W-:-:S03]  /*3310*/  IMAD.WIDE R18, R19, R24, c[0x0][0x198] ;  /* 0x0000660013127625 */ /* 0x000fc600078e0218 */
[----:B------:R-:W0:Y:S04]  /*3320*/  LDS.U16 R20, [R10+0x14] ;  /* 0x000014000a147984 */ /* 0x000e280000000400 */
[----:B------:R1:W-:Y:S02]  /*3330*/  STG.E.U16 [R18.64], R13 ;  /* 0x0000000d12007986 */ /* 0x0003e4000c101506 */
[----:B-1----:R-:W-:-:S04]  /*3340*/  IMAD.WIDE R12, R26, R24, c[0x0][0x198] ;  /* 0x000066001a0c7625 */ /* 0x002fc800078e0218 */
[-C--:B------:R-:W-:Y:S01]  /*3350*/  IMAD.WIDE R18, R27, R24.reuse, c[0x0][0x198] ;  /* 0x000066001b127625 */ /* 0x080fe200078e0218 */
[----:B------:R1:W-:Y:S03]  /*3360*/  STG.E.U16 [R12.64], R16 ;  /* 0x000000100c007986 */ /* 0x0003e6000c101506 */
[--C-:B------:R-:W-:Y:S02]  /*3370*/  IMAD R27, R29, c[0x0][0x18c], R2.reuse ;  /* 0x000063001d1b7a24 */ /* 0x100fe400078e0202 */
[----:B------:R-:W-:Y:S02]  /*3380*/  IMAD R29, R28, c[0x0][0x18c], R2 ;  /* 0x000063001c1d7a24 */ /* 0x000fe400078e0202 */
[----:B------:R-:W-:-:S04]  /*3390*/  IMAD.WIDE R26, R27, R24, c[0x0][0x198] ;  /* 0x000066001b1a7625 */ /* 0x000fc800078e0218 */
[----:B------:R-:W-:Y:S01]  /*33a0*/  IMAD.WIDE R28, R29, R24, c[0x0][0x198] ;  /* 0x000066001d1c7625 */ /* 0x000fe200078e0218 */
[----:B-1----:R-:W-:-:S03]  /*33b0*/  PRMT R13, R37, 0x7632, R13 ;  /* 0x00007632250d7816 */ /* 0x002fc6000000000d */
[----:B------:R-:W-:-:S04]  /*33c0*/  IMAD.WIDE R16, R17, R24, c[0x0][0x198] ;  /* 0x0000660011107625 */ /* 0x000fc800078e0218 */
[--C-:B0-----:R-:W-:Y:S01]  /*33d0*/  IMAD R25, R25, c[0x0][0x18c], R2.reuse ;  /* 0x0000630019197a24 */ /* 0x101fe200078e0202 */
[----:B------:R0:W-:Y:S04]  /*33e0*/  STG.E.U16 [R16.64], R37 ;  /* 0x0000002510007986 */ /* 0x0001e8000c101506 */
[----:B------:R1:W-:Y:S04]  /*33f0*/  STG.E.U16 [R18.64], R13 ;  /* 0x0000000d12007986 */ /* 0x0003e8000c101506 */
[----:B------:R-:W4:Y:S04]  /*3400*/  LDS.U16 R19, [R10+0x16] ;  /* 0x000016000a137984 */ /* 0x000f280000000400 */
[----:B------:R-:W-:Y:S01]  /*3410*/  LDS.U16 R37, [R10+0x1a] ;  /* 0x00001a000a257984 */ /* 0x000fe20000000400 */
[----:B0-----:R-:W-:Y:S01]  /*3420*/  PRMT R17, R36, 0x7632, R17 ;  /* 0x0000763224117816 */ /* 0x001fe20000000011 */
[----:B-1----:R-:W-:-:S02]  /*3430*/  IMAD R13, R31, c[0x0][0x18c], R2 ;  /* 0x000063001f0d7a24 */ /* 0x002fc400078e0202 */
[----:B------:R-:W-:Y:S02]  /*3440*/  LDS.U16 R18, [R10+0x1c] ;  /* 0x00001c000a127984 */ /* 0x000fe40000000400 */
[----:B------:R-:W-:Y:S02]  /*3450*/  IMAD.WIDE R12, R13, R24, c[0x0][0x198] ;  /* 0x000066000d0c7625 */ /* 0x000fe400078e0218 */
[----:B------:R-:W0:Y:S04]  /*3460*/  LDS.U16 R31, [R10+0x1e] ;  /* 0x00001e000a1f7984 */ /* 0x000e280000000400 */
[----:B------:R1:W-:Y:S04]  /*3470*/  STG.E.U16 [R26.64], R36 ;  /* 0x000000241a007986 */ /* 0x0003e8000c101506 */
[----:B------:R4:W-:Y:S01]  /*3480*/  STG.E.U16 [R12.64], R17 ;  /* 0x000000110c007986 */ /* 0x0009e2000c101506 */
[----:B-1----:R-:W-:-:S02]  /*3490*/  PRMT R27, R35, 0x7610, R27 ;  /* 0x00007610231b7816 */ /* 0x002fc4000000001b */
[----:B------:R-:W-:Y:S01]  /*34a0*/  PRMT R26, R35, 0x7632, R26 ;  /* 0x00007632231a7816 */ /* 0x000fe2000000001a */
[--C-:B----4-:R-:W-:Y:S01]  /*34b0*/  IMAD R17, R30, c[0x0][0x18c], R2.reuse ;  /* 0x000063001e117a24 */ /* 0x110fe200078e0202 */
[----:B------:R-:W1:Y:S01]  /*34c0*/  LDS.U16 R35, [R10+0x20] ;  /* 0x000020000a237984 */ /* 0x000e620000000400 */
[--C-:B------:R-:W-:Y:S02]  /*34d0*/  IMAD R13, R20, c[0x0][0x18c], R2.reuse ;  /* 0x00006300140d7a24 */ /* 0x100fe400078e0202 */
[-C--:B------:R-:W-:Y:S01]  /*34e0*/  IMAD.WIDE R16, R17, R24.reuse, c[0x0][0x198] ;  /* 0x0000660011107625 */ /* 0x080fe200078e0218 */
[----:B------:R-:W4:Y:S03]  /*34f0*/  LDS.U16 R30, [R10+0x24] ;  /* 0x000024000a1e7984 */ /* 0x000f260000000400 */
[----:B------:R-:W-:Y:S01]  /*3500*/  IMAD.WIDE R12, R13, R24, c[0x0][0x198] ;  /* 0x000066000d0c7625 */ /* 0x000fe200078e0218 */
[----:B------:R-:W-:Y:S03]  /*3510*/  LDS.U16 R20, [R10+0x22] ;  /* 0x000022000a147984 */ /* 0x000fe60000000400 */
[--C-:B------:R-:W-:Y:S01]  /*3520*/  IMAD R19, R19, c[0x0][0x18c], R2.reuse ;  /* 0x0000630013137a24 */ /* 0x100fe200078e0202 */
[----:B------:R0:W-:Y:S04]  /*3530*/  STG.E.U16 [R28.64], R27 ;  /* 0x0000001b1c007986 */ /* 0x0001e8000c101506 */
[----:B------:R0:W-:Y:S02]  /*3540*/  STG.E.U16 [R16.64], R26 ;  /* 0x0000001a10007986 */ /* 0x0001e4000c101506 */
[----:B0-----:R-:W-:-:S02]  /*3550*/  IMAD R31, R31, c[0x0][0x18c], R2 ;  /* 0x000063001f1f7a24 */ /* 0x001fc400078e0202 */
[----:B------:R0:W-:Y:S01]  /*3560*/  STG.E.U16 [R12.64], R32 ;  /* 0x000000200c007986 */ /* 0x0001e2000c101506 */
[----:B------:R-:W-:-:S04]  /*3570*/  IMAD.WIDE R28, R19, R24, c[0x0][0x198] ;  /* 0x00006600131c7625 */ /* 0x000fc800078e0218 */
[----:B------:R-:W-:Y:S02]  /*3580*/  IMAD R17, R37, c[0x0][0x18c], R2 ;  /* 0x0000630025117a24 */ /* 0x000fe400078e0202 */
[-C--:B------:R-:W-:Y:S01]  /*3590*/  IMAD.WIDE R26, R25, R24.reuse, c[0x0][0x198] ;  /* 0x00006600191a7625 */ /* 0x080fe200078e0218 */
[----:B------:R-:W4:Y:S01]  /*35a0*/  LDS.U16 R37, [R10+0x28] ;  /* 0x000028000a257984 */ /* 0x000f220000000400 */
[----:B0-----:R-:W-:Y:S02]  /*35b0*/  PRMT R13, R32, 0x7632, R13 ;  /* 0x00007632200d7816 */ /* 0x001fe4000000000d */
[----:B------:R-:W-:Y:S01]  /*35c0*/  PRMT R12, R34, 0x7632, R12 ;  /* 0x00007632220c7816 */ /* 0x000fe2000000000c */
[----:B------:R-:W-:Y:S01]  /*35d0*/  IMAD.WIDE R16, R17, R24, c[0x0][0x198] ;  /* 0x0000660011107625 */ /* 0x000fe200078e0218 */
[----:B------:R-:W-:Y:S03]  /*35e0*/  LDS.U16 R32, [R10+0x2a] ;  /* 0x00002a000a207984 */ /* 0x000fe60000000400 */
[--C-:B------:R-:W-:Y:S01]  /*35f0*/  IMAD R19, R18, c[0x0][0x18c], R2.reuse ;  /* 0x0000630012137a24 */ /* 0x100fe200078e0202 */
[----:B------:R0:W-:Y:S01]  /*3600*/  STG.E.U16 [R28.64], R13 ;  /* 0x0000000d1c007986 */ /* 0x0001e2000c101506 */
[----:B-1----:R-:W-:-:S02]  /*3610*/  IMAD R35, R35, c[0x0][0x18c], R2 ;  /* 0x0000630023237a24 */ /* 0x002fc400078e0202 */
[----:B------:R-:W-:Y:S01]  /*3620*/  IMAD.WIDE R18, R19, R24, c[0x0][0x198] ;  /* 0x0000660013127625 */ /* 0x000fe200078e0218 */
[----:B------:R4:W-:Y:S04]  /*3630*/  STG.E.U16 [R26.64], R34 ;  /* 0x000000221a007986 */ /* 0x0009e8000c101506 */
[----:B------:R1:W-:Y:S01]  /*3640*/  STG.E.U16 [R16.64], R12 ;  /* 0x0000000c10007986 */ /* 0x0003e2000c101506 */
[----:B0-----:R-:W-:Y:S01]  /*3650*/  PRMT R29, R33, 0x7610, R29 ;  /* 0x00007610211d7816 */ /* 0x001fe2000000001d */
[----:B----4-:R-:W-:-:S04]  /*3660*/  IMAD R27, R30, c[0x0][0x18c], R2 ;  /* 0x000063001e1b7a24 */ /* 0x010fc800078e0202 */
[----:B------:R0:W-:Y:S01]  /*3670*/  STG.E.U16 [R18.64], R29 ;  /* 0x0000001d12007986 */ /* 0x0001e2000c101506 */
[----:B-1----:R-:W-:Y:S01]  /*3680*/  PRMT R17, R33, 0x7632, R17 ;  /* 0x0000763221117816 */ /* 0x002fe20000000011 */
[-C--:B------:R-:W-:Y:S02]  /*3690*/  IMAD.WIDE R12, R31, R24.reuse, c[0x0][0x198] ;  /* 0x000066001f0c7625 */ /* 0x080fe400078e0218 */
[----:B------:R-:W1:Y:S04]  /*36a0*/  LDS.U16 R33, [R10+0x26] ;  /* 0x000026000a217984 */ /* 0x000e680000000400 */
[----:B------:R4:W-:Y:S01]  /*36b0*/  STG.E.U16 [R12.64], R17 ;  /* 0x000000110c007986 */ /* 0x0009e2000c101506 */
[----:B0-----:R-:W-:-:S03]  /*36c0*/  IMAD.WIDE R18, R35, R24, c[0x0][0x198] ;  /* 0x0000660023127625 */ /* 0x001fc600078e0218 */
[----:B------:R-:W-:Y:S01]  /*36d0*/  LDS.U16 R31, [R10+0x2e] ;  /* 0x00002e000a1f7984 */ /* 0x000fe20000000400 */
[----:B------:R-:W-:-:S03]  /*36e0*/  IMAD R37, R37, c[0x0][0x18c], R2 ;  /* 0x0000630025257a24 */ /* 0x000fc600078e0202 */
[----:B------:R-:W0:Y:S01]  /*36f0*/  LDS.U16 R35, [R10+0x30] ;  /* 0x000030000a237984 */ /* 0x000e220000000400 */
[----:B----4-:R-:W-:-:S03]  /*3700*/  IMAD R17, R20, c[0x0][0x18c], R2 ;  /* 0x0000630014117a24 */ /* 0x010fc600078e0202 */
[----:B------:R-:W4:Y:S01]  /*3710*/  LDS.U16 R29, [R10+0x32] ;  /* 0x000032000a1d7984 */ /* 0x000f220000000400 */
[----:B------:R-:W-:-:S04]  /*3720*/  IMAD.WIDE R12, R17, R24, c[0x0][0x198] ;  /* 0x00006600110c7625 */ /* 0x000fc800078e0218 */
[--C-:B-1----:R-:W-:Y:S02]  /*3730*/  IMAD R33, R33, c[0x0][0x18c], R2.reuse ;  /* 0x0000630021217a24 */ /* 0x102fe400078e0202 */
[----:B0-----:R-:W-:Y:S01]  /*3740*/  IMAD R35, R35, c[0x0][0x18c], R2 ;  /* 0x0000630023237a24 */ /* 0x001fe200078e0202 */
[----:B--2---:R-:W-:Y:S02]  /*3750*/  LOP3.LUT R25, R23, 0x3f003f, RZ, 0xc0, !PT ;  /* 0x003f003f17197812 */ /* 0x004fe400078ec0ff */
[----:B------:R-:W-:Y:S02]  /*3760*/  SHF.R.U32.HI R36, RZ, 0x6, R23 ;  /* 0x00000006ff247819 */ /* 0x000fe40000011617 */
[----:B------:R-:W-:Y:S02]  /*3770*/  LOP3.LUT R16, R25, 0x64006400, RZ, 0xfc, !PT ;  /* 0x6400640019107812 */ /* 0x000fe400078efcff */
[----:B------:R-:W-:Y:S01]  /*3780*/  LOP3.LUT R36, R36, 0x3f003f, RZ, 0xc0, !PT ;  /* 0x003f003f24247812 */ /* 0x000fe200078ec0ff */
[----:B------:R-:W0:Y:S02]  /*3790*/  LDS.U16 R25, [R10+0x2c] ;  /* 0x00002c000a197984 */ /* 0x000e240000000400 */
[----:B------:R-:W-:Y:S01]  /*37a0*/  HADD2 R16, R16, -1056, -1056 ;  /* 0xe420e42010107430 */ /* 0x000fe20000000000 */
[----:B------:R-:W-:-:S05]  /*37b0*/  LOP3.LUT R36, R36, 0x64006400, RZ, 0xfc, !PT ;  /* 0x6400640024247812 */ /* 0x000fca00078efcff */
[----:B------:R-:W-:Y:S01]  /*37c0*/  HFMA2.MMA R26, R16, R6, -RZ ;  /* 0x00000006101a7235 */ /* 0x000fe200001000ff */
[----:B------:R-:W-:Y:S01]  /*37d0*/  HADD2 R20, R36, -1056, -1056 ;  /* 0xe420e42024147430 */ /* 0x000fe20000000000 */
[----:B------:R-:W-:Y:S02]  /*37e0*/  IMAD.WIDE R16, R27, R24, c[0x0][0x198] ;  /* 0x000066001b107625 */ /* 0x000fe400078e0218 */
[----:B------:R-:W-:Y:S01]  /*37f0*/  LDS.U16 R27, [R10+0x34] ;  /* 0x000034000a1b7984 */ /* 0x000fe20000000400 */
[----:B------:R-:W-:-:S05]  /*3800*/  HMUL2 R20, R20, R6 ;  /* 0x0000000614147232 */ /* 0x000fca0000000000 */
[C---:B------:R-:W-:Y:S02]  /*3810*/  PRMT R28, R26.reuse, 0x7610, R28 ;  /* 0x000076101a1c7816 */ /* 0x040fe4000000001c */
[----:B------:R-:W-:Y:S02]  /*3820*/  PRMT R30, R26, 0x7632, R30 ;  /* 0x000076321a1e7816 */ /* 0x000fe4000000001e */
[----:B---3--:R-:W-:Y:S01]  /*3830*/  LOP3.LUT R26, R21, 0x3f003f, RZ, 0xc0, !PT ;  /* 0x003f003f151a7812 */ /* 0x008fe200078ec0ff */
[----:B------:R1:W-:Y:S01]  /*3840*/  STG.E.U16 [R18.64], R28 ;  /* 0x0000001c12007986 */ /* 0x0003e2000c101506 */
[----:B------:R-:W-:Y:S02]  /*3850*/  PRMT R34, R20, 0x7632, R34 ;  /* 0x0000763214227816 */ /* 0x000fe40000000022 */
[----:B------:R-:W-:Y:S01]  /*3860*/  LOP3.LUT R26, R26, 0x64006400, RZ, 0xfc, !PT ;  /* 0x640064001a1a7812 */ /* 0x000fe200078efcff */
[----:B------:R2:W-:Y:S04]  /*3870*/  STG.E.U16 [R12.64], R30 ;  /* 0x0000001e0c007986 */ /* 0x0005e8000c101506 */
[----:B------:R3:W-:Y:S01]  /*3880*/  STG.E.U16 [R16.64], R20 ;  /* 0x0000001410007986 */ /* 0x0007e2000c101506 */
[----:B-1----:R-:W-:-:S03]  /*3890*/  IMAD.WIDE R18, R33, R24, c[0x0][0x198] ;  /* 0x0000660021127625 */ /* 0x002fc600078e0218 */
[----:B------:R-:W1:Y:S01]  /*38a0*/  LDS.U16 R30, [R10+0x3e] ;  /* 0x00003e000a1e7984 */ /* 0x000e620000000400 */
[----:B--2---:R-:W-:Y:S01]  /*38b0*/  HADD2 R13, R26, -1056, -1056 ;  /* 0xe420e4201a0d7430 */ /* 0x004fe20000000000 */
[--C-:B------:R-:W-:Y:S02]  /*38c0*/  SHF.R.U32.HI R26, RZ, 0x6, R21.reuse ;  /* 0x00000006ff1a7819 */ /* 0x100fe40000011615 */
[----:B------:R-:W2:Y:S01]  /*38d0*/  LDS.U16 R33, [R10+0x3c] ;  /* 0x00003c000a217984 */ /* 0x000ea20000000400 */
[----:B------:R-:W-:Y:S01]  /*38e0*/  SHF.R.U32.HI R21, RZ, 0xc, R21 ;  /* 0x0000000cff157819 */ /* 0x000fe20000011615 */
[----:B---3--:R-:W-:Y:S01]  /*38f0*/  IMAD R17, R32, c[0x0][0x18c], R2 ;  /* 0x0000630020117a24 */ /* 0x008fe200078e0202 */
[----:B------:R-:W-:Y:S01]  /*3900*/  LOP3.LUT R26, R26, 0x3f003f, RZ, 0xc0, !PT ;  /* 0x003f003f1a1a7812 */ /* 0x000fe200078ec0ff */
[----:B------:R-:W-:Y:S01]  /*3910*/  HFMA2.MMA R28, R13, R6, -RZ ;  /* 0x000000060d1c7235 */ /* 0x000fe200001000ff */
[----:B------:R-:W-:Y:S01]  /*3920*/  IMAD.WIDE R12, R37, R24, c[0x0][0x198] ;  /* 0x00006600250c7625 */ /* 0x000fe200078e0218 */
[----:B------:R5:W-:Y:S01]  /*3930*/  STG.E.U16 [R18.64], R34 ;  /* 0x0000002212007986 */ /* 0x000be2000c101506 */
[----:B------:R-:W-:-:S02]  /*3940*/  LOP3.LUT R32, R26, 0x64006400, RZ, 0xfc, !PT ;  /* 0x640064001a207812 */ /* 0x000fc400078efcff */
[----:B------:R-:W-:Y:S01]  /*3950*/  IMAD.WIDE R16, R17, R24, c[0x0][0x198] ;  /* 0x0000660011107625 */ /* 0x000fe200078e0218 */
[----:B------:R-:W3:Y:S04]  /*3960*/  LDS.U16 R37, [R10+0x38] ;  /* 0x000038000a257984 */ /* 0x000ee80000000400 */
[C---:B------:R-:W-:Y:S01]  /*3970*/  PRMT R36, R28.reuse, 0x7610, R36 ;  /* 0x000076101c247816 */ /* 0x040fe20000000024 */
[----:B------:R-:W-:Y:S01]  /*3980*/  LDS.U16 R26, [R10+0x3a] ;  /* 0x00003a000a1a7984 */ /* 0x000fe20000000400 */
[----:B------:R-:W-:Y:S02]  /*3990*/  PRMT R20, R28, 0x7632, R20 ;  /* 0x000076321c147816 */ /* 0x000fe40000000014 */
[----:B-----5:R-:W-:Y:S01]  /*39a0*/  SHF.R.U32.HI R18, RZ, 0x8, R22 ;  /* 0x00000008ff127819 */ /* 0x020fe20000011616 */
[----:B------:R5:W3:Y:S01]  /*39b0*/  LDS.U16 R28, [R10+0x36] ;  /* 0x000036000a1c7984 */ /* 0x000ae20000000400 */
[----:B----4-:R-:W-:-:S03]  /*39c0*/  IMAD R19, R29, c[0x0][0x18c], R2 ;  /* 0x000063001d137a24 */ /* 0x010fc600078e0202 */
[----:B------:R0:W-:Y:S01]  /*39d0*/  STG.E.U16 [R12.64], R36 ;  /* 0x000000240c007986 */ /* 0x0001e2000c101506 */
[----:B-----5:R-:W-:-:S03]  /*39e0*/  LOP3.LUT R10, R22, 0x3f003f, RZ, 0xc0, !PT ;  /* 0x003f003f160a7812 */ /* 0x020fc600078ec0ff */
[----:B------:R4:W-:Y:S01]  /*39f0*/  STG.E.U16 [R16.64], R20 ;  /* 0x0000001410007986 */ /* 0x0009e2000c101506 */
[----:B------:R-:W-:Y:S01]  /*3a00*/  LOP3.LUT R10, R10, 0x64006400, RZ, 0xfc, !PT ;  /* 0x640064000a0a7812 */ /* 0x000fe200078efcff */
[----:B0-----:R-:W-:-:S04]  /*3a10*/  IMAD R13, R25, c[0x0][0x18c], R2 ;  /* 0x00006300190d7a24 */ /* 0x001fc800078e0202 */
[----:B------:R-:W-:Y:S01]  /*3a20*/  HADD2 R10, R10, -1056, -1056 ;  /* 0xe420e4200a0a7430 */ /* 0x000fe20000000000 */
[----:B-1----:R-:W-:Y:S02]  /*3a30*/  IMAD R29, R30, c[0x0][0x18c], R2 ;  /* 0x000063001e1d7a24 */ /* 0x002fe400078e0202 */
[----:B------:R-:W-:Y:S01]  /*3a40*/  IMAD.WIDE R12, R13, R24, c[0x0][0x198] ;  /* 0x000066000d0c7625 */ /* 0x000fe200078e0218 */
[----:B----4-:R-:W-:Y:S01]  /*3a50*/  SHF.R.U32.HI R20, RZ, 0xc, R23 ;  /* 0x0000000cff147819 */ /* 0x010fe20000011617 */
[----:B------:R-:W-:Y:S01]  /*3a60*/  HADD2 R23, R32, -1056, -1056 ;  /* 0xe420e42020177430 */ /* 0x000fe20000000000 */
[----:B------:R-:W-:Y:S01]  /*3a70*/  SHF.R.U32.HI R17, RZ, 0xa, R22 ;  /* 0x0000000aff117819 */ /* 0x000fe20000011616 */
[--C-:B--2---:R-:W-:Y:S01]  /*3a80*/  IMAD R33, R33, c[0x0][0x18c], R2.reuse ;  /* 0x0000630021217a24 */ /* 0x104fe200078e0202 */
[----:B------:R-:W-:Y:S01]  /*3a90*/  LOP3.LUT R25, R20, 0xf000f, RZ, 0xc0, !PT ;  /* 0x000f000f14197812 */ /* 0x000fe200078ec0ff */
[----:B------:R-:W-:Y:S01]  /*3aa0*/  HMUL2 R23, R23, R6 ;  /* 0x0000000617177232 */ /* 0x000fe20000000000 */
[----:B------:R-:W-:Y:S01]  /*3ab0*/  LOP3.LUT R20, R21, 0xf000f, RZ, 0xc0, !PT ;  /* 0x000f000f15147812 */ /* 0x000fe200078ec0ff */
[----:B------:R-:W-:Y:S01]  /*3ac0*/  IMAD R21, R27, c[0x0][0x18c], R2 ;  /* 0x000063001b157a24 */ /* 0x000fe200078e0202 */
[----:B------:R-:W-:Y:S01]  /*3ad0*/  SHF.R.U32.HI R16, RZ, 0x6, R22 ;  /* 0x00000006ff107819 */ /* 0x000fe20000011616 */
[----:B------:R-:W-:Y:S01]  /*3ae0*/  HFMA2.MMA R27, R10, R6, -RZ ;  /* 0x000000060a1b7235 */ /* 0x000fe200001000ff */
[----:B------:R-:W-:Y:S01]  /*3af0*/  LOP3.LUT R25, R25, 0x300030, R18, 0xf8, !PT ;  /* 0x0030003019197812 */ /* 0x000fe200078ef812 */
[----:B------:R0:W-:Y:S01]  /*3b00*/  STG.E.U16 [R12.64], R23 ;  /* 0x000000170c007986 */ /* 0x0001e2000c101506 */
[----:B------:R-:W-:Y:S01]  /*3b10*/  LOP3.LUT R22, R20, 0x300030, R17, 0xf8, !PT ;  /* 0x0030003014167812 */ /* 0x000fe200078ef811 */
[--C-:B------:R-:W-:Y:S01]  /*3b20*/  IMAD R17, R31, c[0x0][0x18c], R2.reuse ;  /* 0x000063001f117a24 */ /* 0x100fe200078e0202 */
[----:B------:R-:W-:Y:S01]  /*3b30*/  LOP3.LUT R16, R16, 0x3f003f, RZ, 0xc0, !PT ;  /* 0x003f003f10107812 */ /* 0x000fe200078ec0ff */
[----:B---3--:R-:W-:Y:S01]  /*3b40*/  IMAD R37, R37, c[0x0][0x18c], R2 ;  /* 0x0000630025257a24 */ /* 0x008fe200078e0202 */
[----:B------:R-:W-:-:S02]  /*3b50*/  LOP3.LUT R25, R25, 0x64006400, RZ, 0xfc, !PT ;  /* 0x6400640019197812 */ /* 0x000fc400078efcff */
[----:B------:R-:W-:Y:S01]  /*3b60*/  LOP3.LUT R18, R16, 0x64006400, RZ, 0xfc, !PT ;  /* 0x6400640010127812 */ /* 0x000fe200078efcff */
[-C--:B------:R-:W-:Y:S01]  /*3b70*/  IMAD.WIDE R16, R17, R24.reuse, c[0x0][0x198] ;  /* 0x0000660011107625 */ /* 0x080fe200078e0218 */
[----:B------:R-:W-:Y:S01]  /*3b80*/  PRMT R31, R23, 0x7632, R31 ;  /* 0x00007632171f7816 */ /* 0x000fe2000000001f */
[----:B------:R-:W-:Y:S01]  /*3b90*/  HADD2 R25, R25, -1056, -1056 ;  /* 0xe420e42019197430 */ /* 0x000fe20000000000 */
[----:B------:R-:W-:Y:S01]  /*3ba0*/  LOP3.LUT R22, R22, 0x64006400, RZ, 0xfc, !PT ;  /* 0x6400640016167812 */ /* 0x000fe200078efcff */
[----:B0-----:R-:W-:Y:S01]  /*3bb0*/  IMAD R23, R28, c[0x0][0x18c], R2 ;  /* 0x000063001c177a24 */ /* 0x001fe200078e0202 */
[----:B------:R-:W-:Y:S01]  /*3bc0*/  HADD2 R20, R18, -1056, -1056 ;  /* 0xe420e42012147430 */ /* 0x000fe20000000000 */
[----:B------:R0:W-:Y:S01]  /*3bd0*/  STG.E.U16 [R16.64], R31 ;  /* 0x0000001f10007986 */ /* 0x0001e2000c101506 */
[-C--:B------:R-:W-:Y:S01]  /*3be0*/  IMAD.WIDE R12, R35, R24.reuse, c[0x0][0x198] ;  /* 0x00006600230c7625 */ /* 0x080fe200078e0218 */
[C---:B------:R-:W-:Y:S01]  /*3bf0*/  PRMT R32, R27.reuse, 0x7610, R32 ;  /* 0x000076101b207816 */ /* 0x040fe20000000020 */
[-C--:B------:R-:W-:Y:S01]  /*3c00*/  HMUL2 R10, R20, R6.reuse ;  /* 0x00000006140a7232 */ /* 0x080fe20000000000 */
[----:B------:R-:W-:Y:S01]  /*3c10*/  PRMT R34, R27, 0x7632, R34 ;  /* 0x000076321b227816 */ /* 0x000fe20000000022 */
[-C--:B------:R-:W-:Y:S01]  /*3c20*/  IMAD.WIDE R18, R19, R24.reuse, c[0x0][0x198] ;  /* 0x0000660013127625 */ /* 0x080fe200078e0218 */
[----:B------:R-:W-:Y:S01]  /*3c30*/  HADD2 R22, R22, -1056, -1056 ;  /* 0xe420e42016167430 */ /* 0x000fe20000000000 */
[----:B------:R1:W-:Y:S02]  /*3c40*/  STG.E.U16 [R12.64], R32 ;  /* 0x000000200c007986 */ /* 0x0003e4000c101506 */
[-C--:B------:R-:W-:Y:S01]  /*3c50*/  IMAD.WIDE R20, R21, R24.reuse, c[0x0][0x198] ;  /* 0x0000660015147625 */ /* 0x080fe200078e0218 */
[----:B------:R-:W-:Y:S01]  /*3c60*/  HMUL2 R22, R22, R6 ;  /* 0x0000000616167232 */ /* 0x000fe20000000000 */
[----:B------:R2:W-:Y:S02]  /*3c70*/  STG.E.U16 [R18.64], R34 ;  /* 0x0000002212007986 */ /* 0x0005e4000c101506 */
[----:B0-----:R-:W-:Y:S01]  /*3c80*/  IMAD.WIDE R16, R23, R24, c[0x0][0x198] ;  /* 0x0000660017107625 */ /* 0x001fe200078e0218 */
[----:B------:R-:W-:Y:S01]  /*3c90*/  HFMA2.MMA R23, R25, R6, -RZ ;  /* 0x0000000619177235 */ /* 0x000fe200001000ff */
[----:B------:R0:W-:Y:S02]  /*3ca0*/  STG.E.U16 [R20.64], R10 ;  /* 0x0000000a14007986 */ /* 0x0001e4000c101506 */
[----:B------:R-:W-:-:S02]  /*3cb0*/  IMAD R27, R26, c[0x0][0x18c], R2 ;  /* 0x000063001a1b7a24 */ /* 0x000fc400078e0202 */
[----:B-1----:R-:W-:-:S04]  /*3cc0*/  IMAD.WIDE R12, R37, R24, c[0x0][0x198] ;  /* 0x00006600250c7625 */ /* 0x002fc800078e0218 */
[-C--:B--2---:R-:W-:Y:S01]  /*3cd0*/  IMAD.WIDE R18, R27, R24.reuse, c[0x0][0x198] ;  /* 0x000066001b127625 */ /* 0x084fe200078e0218 */
[----:B------:R-:W-:Y:S02]  /*3ce0*/  PRMT R26, R23, 0x7632, R26 ;  /* 0x00007632171a7816 */ /* 0x000fe4000000001a */
[----:B------:R-:W-:Y:S01]  /*3cf0*/  PRMT R27, R22, 0x7632, R27 ;  /* 0x00007632161b7816 */ /* 0x000fe2000000001b */
[----:B0-----:R-:W-:Y:S01]  /*3d00*/  IMAD.WIDE R20, R33, R24, c[0x0][0x198] ;  /* 0x0000660021147625 */ /* 0x001fe200078e0218 */
[----:B------:R-:W-:-:S03]  /*3d10*/  PRMT R10, R10, 0x7632, R10 ;  /* 0x000076320a0a7816 */ /* 0x000fc6000000000a */
[----:B------:R-:W-:Y:S02]  /*3d20*/  IMAD.WIDE R24, R29, R24, c[0x0][0x198] ;  /* 0x000066001d187625 */ /* 0x000fe400078e0218 */
[----:B------:R0:W-:Y:S04]  /*3d30*/  STG.E.U16 [R16.64], R10 ;  /* 0x0000000a10007986 */ /* 0x0001e8000c101506 */
[----:B------:R0:W-:Y:S04]  /*3d40*/  STG.E.U16 [R12.64], R23 ;  /* 0x000000170c007986 */ /* 0x0001e8000c101506 */
[----:B------:R0:W-:Y:S04]  /*3d50*/  STG.E.U16 [R18.64], R26 ;  /* 0x0000001a12007986 */ /* 0x0001e8000c101506 */
[----:B------:R0:W-:Y:S04]  /*3d60*/  STG.E.U16 [R20.64], R22 ;  /* 0x0000001614007986 */ /* 0x0001e8000c101506 */
[----:B------:R0:W-:Y:S01]  /*3d70*/  STG.E.U16 [R24.64], R27 ;  /* 0x0000001b18007986 */ /* 0x0001e2000c101506 */
[----:B------:R-:W-:Y:S05]  /*3d80*/  BRA `(.L_x_13) ;  /* 0x0000086000007947 */ /* 0x000fea0003800000 */
.L_x_12:
[----:B------:R0:W2:Y:S04]  /*3d90*/  LDG.E.CONSTANT R13, [R12.64] ;  /* 0x000000060c0d7981 */ /* 0x0000a8000c1e9900 */
[----:B------:R1:W3:Y:S04]  /*3da0*/  LDG.E.CONSTANT R10, [R28.64] ;  /* 0x000000061c0a7981 */ /* 0x0002e8000c1e9900 */
[----:B0-----:R0:W4:Y:S01]  /*3db0*/  LDG.E.CONSTANT R12, [R18.64] ;  /* 0x00000006120c7981 */ /* 0x001122000c1e9900 */
[----:B------:R-:W-:Y:S01]  /*3dc0*/  IMAD.MOV.U32 R25, RZ, RZ, 0x2 ;  /* 0x00000002ff197424 */ /* 0x000fe200078e00ff */
[----:B------:R-:W-:Y:S01]  /*3dd0*/  PRMT R17, R16, 0x7610, R17 ;  /* 0x0000761010117816 */ /* 0x000fe20000000011 */
[----:B------:R-:W-:Y:S01]  /*3de0*/  IMAD R24, R9, c[0x0][0x18c], R2 ;  /* 0x0000630009187a24 */ /* 0x000fe200078e0202 */
[----:B------:R-:W-:-:S02]  /*3df0*/  PRMT R21, R20, 0x7610, R21 ;  /* 0x0000761014157816 */ /* 0x000fc40000000015 */
[----:B------:R-:W-:Y:S01]  /*3e00*/  PRMT R23, R20, 0x7632, R23 ;  /* 0x0000763214177816 */ /* 0x000fe20000000017 */
[----:B------:R-:W-:Y:S01]  /*3e10*/  IMAD.WIDE R24, R24, R25, c[0x0][0x198] ;  /* 0x0000660018187625 */ /* 0x000fe200078e0219 */
[----:B0-----:R-:W-:-:S04]  /*3e20*/  PRMT R19, R16, 0x7632, R19 ;  /* 0x0000763210137816 */ /* 0x001fc80000000013 */
[----:B------:R0:W-:Y:S01]  /*3e30*/  STG.E.U16 [R24.64], R17 ;  /* 0x0000001118007986 */ /* 0x0001e2000c101506 */
[----:B------:R-:W-:-:S05]  /*3e40*/  IMAD.WIDE R30, R8, 0x2, R24 ;  /* 0x00000002081e7825 */ /* 0x000fca00078e0218 */
[----:B------:R5:W-:Y:S01]  /*3e50*/  STG.E.U16 [R30.64], R19 ;  /* 0x000000131e007986 */ /* 0x000be2000c101506 */
[----:B-1----:R-:W-:-:S05]  /*3e60*/  IMAD.WIDE R28, R8, 0x2, R30 ;  /* 0x00000002081c7825 */ /* 0x002fca00078e021e */
[----:B------:R1:W-:Y:S01]  /*3e70*/  STG.E.U16 [R28.64], R21 ;  /* 0x000000151c007986 */ /* 0x0003e2000c101506 */
[----:B------:R-:W-:-:S05]  /*3e80*/  IMAD.WIDE R26, R8, 0x2, R28 ;  /* 0x00000002081a7825 */ /* 0x000fca00078e021c */
[----:B------:R-:W-:Y:S01]  /*3e90*/  STG.E.U16 [R26.64], R23 ;  /* 0x000000171a007986 */ /* 0x000fe2000c101506 */
[----:B0-----:R-:W-:-:S05]  /*3ea0*/  IMAD.WIDE R16, R8, 0x2, R26 ;  /* 0x0000000208107825 */ /* 0x001fca00078e021a */
[----:B------:R0:W-:Y:S01]  /*3eb0*/  STG.E.U16 [R16.64], R37 ;  /* 0x0000002510007986 */ /* 0x0001e2000c101506 */
[----:B-----5:R-:W-:-:S06]  /*3ec0*/  IMAD.WIDE R18, R8, 0x2, R16 ;  /* 0x0000000208127825 */ /* 0x020fcc00078e0210 */
[----:B-1----:R-:W-:Y:S01]  /*3ed0*/  IMAD.WIDE R20, R8, 0x2, R18 ;  /* 0x0000000208147825 */ /* 0x002fe200078e0212 */
[----:B0-----:R-:W-:-:S05]  /*3ee0*/  PRMT R17, R37, 0x7632, R17 ;  /* 0x0000763225117816 */ /* 0x001fca0000000011 */
[C---:B------:R-:W-:Y:S01]  /*3ef0*/  IMAD.WIDE R22, R8.reuse, 0x2, R20 ;  /* 0x0000000208167825 */ /* 0x040fe200078e0214 */
[----:B------:R0:W-:Y:S05]  /*3f00*/  STG.E.U16 [R18.64], R17 ;  /* 0x0000001112007986 */ /* 0x0001ea000c101506 */
[----:B------:R-:W-:-:S06]  /*3f10*/  IMAD.WIDE R24, R8, 0x2, R22 ;  /* 0x0000000208187825 */ /* 0x000fcc00078e0216 */
[----:B------:R-:W-:Y:S01]  /*3f20*/  IMAD.WIDE R30, R8, 0x2, R24 ;  /* 0x00000002081e7825 */ /* 0x000fe200078e0218 */
[----:B0-----:R-:W-:-:S05]  /*3f30*/  PRMT R19, R36, 0x7610, R19 ;  /* 0x0000761024137816 */ /* 0x001fca0000000013 */
[C---:B------:R-:W-:Y:S01]  /*3f40*/  IMAD.WIDE R28, R8.reuse, 0x2, R30 ;  /* 0x00000002081c7825 */ /* 0x040fe200078e021e */
[----:B------:R0:W-:Y:S05]  /*3f50*/  STG.E.U16 [R20.64], R19 ;  /* 0x0000001314007986 */ /* 0x0001ea000c101506 */
[----:B------:R-:W-:Y:S01]  /*3f60*/  IMAD.WIDE R26, R8, 0x2, R28 ;  /* 0x00000002081a7825 */ /* 0x000fe200078e021c */
[----:B0-----:R-:W-:-:S05]  /*3f70*/  PRMT R21, R36, 0x7632, R21 ;  /* 0x0000763224157816 */ /* 0x001fca0000000015 */
[C---:B------:R-:W-:Y:S01]  /*3f80*/  IMAD.WIDE R36, R8.reuse, 0x2, R26 ;  /* 0x0000000208247825 */ /* 0x040fe200078e021a */
[----:B------:R0:W-:Y:S05]  /*3f90*/  STG.E.U16 [R22.64], R21 ;  /* 0x0000001516007986 */ /* 0x0001ea000c101506 */
[C---:B------:R-:W-:Y:S01]  /*3fa0*/  IMAD.WIDE R16, R8.reuse, 0x2, R36 ;  /* 0x0000000208107825 */ /* 0x040fe200078e0224 */
[----:B------:R1:W-:Y:S05]  /*3fb0*/  STG.E.U16 [R24.64], R35 ;  /* 0x0000002318007986 */ /* 0x0003ea000c101506 */
[----:B------:R-:W-:Y:S01]  /*3fc0*/  IMAD.WIDE R18, R8, 0x2, R16 ;  /* 0x0000000208127825 */ /* 0x000fe200078e0210 */
[----:B0-----:R-:W-:-:S05]  /*3fd0*/  PRMT R23, R35, 0x7632, R23 ;  /* 0x0000763223177816 */ /* 0x001fca0000000017 */
[----:B------:R-:W-:Y:S01]  /*3fe0*/  IMAD.WIDE R20, R8, 0x2, R18 ;  /* 0x0000000208147825 */ /* 0x000fe200078e0212 */
[C---:B-1----:R-:W-:Y:S01]  /*3ff0*/  PRMT R25, R32.reuse, 0x7610, R25 ;  /* 0x0000761020197816 */ /* 0x042fe20000000019 */
[----:B------:R0:W-:Y:S04]  /*4000*/  STG.E.U16 [R30.64], R23 ;  /* 0x000000171e007986 */ /* 0x0001e8000c101506 */
[----:B------:R1:W-:Y:S01]  /*4010*/  STG.E.U16 [R28.64], R25 ;  /* 0x000000191c007986 */ /* 0x0003e2000c101506 */
[----:B0-----:R-:W-:Y:S01]  /*4020*/  PRMT R31, R32, 0x7632, R31 ;  /* 0x00007632201f7816 */ /* 0x001fe2000000001f */
[----:B------:R-:W-:-:S04]  /*4030*/  IMAD.WIDE R22, R8, 0x2, R20 ;  /* 0x0000000208167825 */ /* 0x000fc800078e0214 */
[----:B------:R0:W-:Y:S02]  /*4040*/  STG.E.U16 [R26.64], R31 ;  /* 0x0000001f1a007986 */ /* 0x0001e4000c101506 */
[----:B-1----:R-:W-:Y:S02]  /*4050*/  IMAD.WIDE R24, R8, 0x2, R22 ;  /* 0x0000000208187825 */ /* 0x002fe400078e0216 */
[----:B------:R-:W-:Y:S01]  /*4060*/  STG.E.U16 [R36.64], R34 ;  /* 0x0000002224007986 */ /* 0x000fe2000c101506 */
[----:B0-----:R-:W-:-:S05]  /*4070*/  PRMT R27, R34, 0x7632, R27 ;  /* 0x00007632221b7816 */ /* 0x001fca000000001b */
[----:B------:R0:W-:Y:S04]  /*4080*/  STG.E.U16 [R16.64], R27 ;  /* 0x0000001b10007986 */ /* 0x0001e8000c101506 */
[----:B------:R1:W-:Y:S01]  /*4090*/  STG.E.U16 [R18.64], R33 ;  /* 0x0000002112007986 */ /* 0x0003e2000c101506 */
[----:B0-----:R-:W-:Y:S01]  /*40a0*/  IMAD.WIDE R26, R8, 0x2, R24 ;  /* 0x00000002081a7825 */ /* 0x001fe200078e0218 */
[----:B-1----:R-:W-:-:S05]  /*40b0*/  PRMT R19, R33, 0x7632, R19 ;  /* 0x0000763221137816 */ /* 0x002fca0000000013 */
[----:B------:R0:W-:Y:S01]  /*40c0*/  STG.E.U16 [R20.64], R19 ;  /* 0x0000001314007986 */ /* 0x0001e2000c101506 */
[----:B--2---:R-:W-:Y:S02]  /*40d0*/  LOP3.LUT R32, R13, 0x3f003f, RZ, 0xc0, !PT ;  /* 0x003f003f0d207812 */ /* 0x004fe400078ec0ff */
[----:B------:R-:W-:Y:S02]  /*40e0*/  SHF.R.U32.HI R28, RZ, 0x6, R13 ;  /* 0x00000006ff1c7819 */ /* 0x000fe4000001160d */
[----:B------:R-:W-:Y:S02]  /*40f0*/  LOP3.LUT R32, R32, 0x64006400, RZ, 0xfc, !PT ;  /* 0x6400640020207812 */ /* 0x000fe400078efcff */
[----:B------:R-:W-:Y:S02]  /*4100*/  LOP3.LUT R28, R28, 0x3f003f, RZ, 0xc0, !PT ;  /* 0x003f003f1c1c7812 */ /* 0x000fe400078ec0ff */
[----:B---3--:R-:W-:Y:S01]  /*4110*/  LOP3.LUT R31, R10, 0x3f003f, RZ, 0xc0, !PT ;  /* 0x003f003f0a1f7812 */ /* 0x008fe200078ec0ff */
[----:B------:R-:W-:Y:S01]  /*4120*/  HADD2 R32, R32, -1056, -1056 ;  /* 0xe420e42020207430 */ /* 0x000fe20000000000 */
[----:B------:R-:W-:Y:S01]  /*4130*/  LOP3.LUT R30, R28, 0x64006400, RZ, 0xfc, !PT ;  /* 0x640064001c1e7812 */ /* 0x000fe200078efcff */
[----:B------:R-:W-:Y:S01]  /*4140*/  IMAD.WIDE R28, R8, 0x2, R26 ;  /* 0x00000002081c7825 */ /* 0x000fe200078e021a */
[----:B------:R-:W-:-:S02]  /*4150*/  LOP3.LUT R31, R31, 0x64006400, RZ, 0xfc, !PT ;  /* 0x640064001f1f7812 */ /* 0x000fc400078efcff */
[----:B------:R-:W-:Y:S01]  /*4160*/  SHF.R.U32.HI R16, RZ, 0x6, R10 ;  /* 0x00000006ff107819 */ /* 0x000fe2000001160a */
[-C--:B------:R-:W-:Y:S01]  /*4170*/  HFMA2.MMA R17, R32, R6.reuse, -RZ ;  /* 0x0000000620117235 */ /* 0x080fe200001000ff */
[----:B------:R-:W-:Y:S01]  /*4180*/  HADD2 R30, R30, -1056, -1056 ;  /* 0xe420e4201e1e7430 */ /* 0x000fe20000000000 */
[----:B0-----:R-:W-:Y:S01]  /*4190*/  IMAD.WIDE R18, R8, 0x2, R28 ;  /* 0x0000000208127825 */ /* 0x001fe200078e021c */
[----:B------:R-:W-:Y:S01]  /*41a0*/  HADD2 R31, R31, -1056, -1056 ;  /* 0xe420e4201f1f7430 */ /* 0x000fe20000000000 */
[----:B------:R-:W-:Y:S01]  /*41b0*/  SHF.R.U32.HI R13, RZ, 0xc, R13 ;  /* 0x0000000cff0d7819 */ /* 0x000fe2000001160d */
[----:B------:R-:W-:Y:S01]  /*41c0*/  HMUL2 R21, R30, R6 ;  /* 0x000000061e157232 */ /* 0x000fe20000000000 */
[----:B------:R-:W-:Y:S01]  /*41d0*/  LOP3.LUT R30, R16, 0x3f003f, RZ, 0xc0, !PT ;  /* 0x003f003f101e7812 */ /* 0x000fe200078ec0ff */
[----:B------:R0:W-:Y:S01]  /*41e0*/  STG.E.U16 [R22.64], R17 ;  /* 0x0000001116007986 */ /* 0x0001e2000c101506 */
[----:B------:R-:W-:Y:S01]  /*41f0*/  SHF.R.U32.HI R10, RZ, 0xc, R10 ;  /* 0x0000000cff0a7819 */ /* 0x000fe2000001160a */
[----:B------:R-:W-:Y:S01]  /*4200*/  HFMA2.MMA R31, R31, R6, -RZ ;  /* 0x000000061f1f7235 */ /* 0x000fe200001000ff */
[----:B------:R-:W-:-:S02]  /*4210*/  PRMT R32, R21, 0x7632, R32 ;  /* 0x0000763215207816 */ /* 0x000fc40000000020 */
[----:B------:R-:W-:-:S05]  /*4220*/  LOP3.LUT R30, R30, 0x64006400, RZ, 0xfc, !PT ;  /* 0x640064001e1e7812 */ /* 0x000fca00078efcff */
[----:B------:R-:W-:Y:S01]  /*4230*/  HADD2 R30, R30, -1056, -1056 ;  /* 0xe420e4201e1e7430 */ /* 0x000fe20000000000 */
[----:B0-----:R-:W-:Y:S01]  /*4240*/  PRMT R23, R17, 0x7632, R23 ;  /* 0x0000763211177816 */ /* 0x001fe20000000017 */
[----:B------:R-:W-:Y:S01]  /*4250*/  IMAD.WIDE R16, R8, 0x2, R18 ;  /* 0x0000000208107825 */ /* 0x000fe200078e0212 */
[----:B------:R-:W-:-:S03]  /*4260*/  PRMT R33, R31, 0x7610, R33 ;  /* 0x000076101f217816 */ /* 0x000fc60000000021 */
[----:B------:R0:W-:Y:S02]  /*4270*/  STG.E.U16 [R24.64], R23 ;  /* 0x0000001718007986 */ /* 0x0001e4000c101506 */
[----:B0-----:R-:W-:Y:S01]  /*4280*/  PRMT R25, R21, 0x7610, R25 ;  /* 0x0000761015197816 */ /* 0x001fe20000000019 */
[----:B------:R-:W-:-:S04]  /*4290*/  IMAD.WIDE R20, R8, 0x2, R16 ;  /* 0x0000000208147825 */ /* 0x000fc800078e0210 */
[----:B------:R0:W-:Y:S02]  /*42a0*/  STG.E.U16 [R26.64], R25 ;  /* 0x000000191a007986 */ /* 0x0001e4000c101506 */
[C---:B------:R-:W-:Y:S02]  /*42b0*/  IMAD.WIDE R22, R8.reuse, 0x2, R20 ;  /* 0x0000000208167825 */ /* 0x040fe400078e0214 */
[----:B------:R-:W-:Y:S04]  /*42c0*/  STG.E.U16 [R28.64], R32 ;  /* 0x000000201c007986 */ /* 0x000fe8000c101506 */
[----:B------:R1:W-:Y:S01]  /*42d0*/  STG.E.U16 [R18.64], R33 ;  /* 0x0000002112007986 */ /* 0x0003e2000c101506 */
[----:B0-----:R-:W-:Y:S01]  /*42e0*/  PRMT R27, R31, 0x7632, R27 ;  /* 0x000076321f1b7816 */ /* 0x001fe2000000001b */
[----:B------:R-:W-:Y:S01]  /*42f0*/  IMAD.WIDE R24, R8, 0x2, R22 ;  /* 0x0000000208187825 */ /* 0x000fe200078e0216 */
[----:B----4-:R-:W-:-:S02]  /*4300*/  SHF.R.U32.HI R31, RZ, 0x8, R12 ;  /* 0x00000008ff1f7819 */ /* 0x010fc4000001160c */
[----:B------:R-:W-:Y:S01]  /*4310*/  SHF.R.U32.HI R26, RZ, 0x6, R12 ;  /* 0x00000006ff1a7819 */ /* 0x000fe2000001160c */
[----:B------:R0:W-:Y:S01]  /*4320*/  STG.E.U16 [R16.64], R27 ;  /* 0x0000001b10007986 */ /* 0x0001e2000c101506 */
[----:B-1----:R-:W-:Y:S02]  /*4330*/  LOP3.LUT R18, R13, 0xf000f, RZ, 0xc0, !PT ;  /* 0x000f000f0d127812 */ /* 0x002fe400078ec0ff */
[----:B------:R-:W-:Y:S02]  /*4340*/  LOP3.LUT R26, R26, 0x3f003f, RZ, 0xc0, !PT ;  /* 0x003f003f1a1a7812 */ /* 0x000fe400078ec0ff */
[----:B------:R-:W-:Y:S02]  /*4350*/  LOP3.LUT R31, R18, 0x300030, R31, 0xf8, !PT ;  /* 0x00300030121f7812 */ /* 0x000fe400078ef81f */
[----:B------:R-:W-:Y:S02]  /*4360*/  LOP3.LUT R13, R10, 0xf000f, RZ, 0xc0, !PT ;  /* 0x000f000f0a0d7812 */ /* 0x000fe400078ec0ff */
[----:B------:R-:W-:Y:S01]  /*4370*/  LOP3.LUT R31, R31, 0x64006400, RZ, 0xfc, !PT ;  /* 0x640064001f1f7812 */ /* 0x000fe200078efcff */
[----:B0-----:R-:W-:Y:S01]  /*4380*/  HMUL2 R17, R30, R6 ;  /* 0x000000061e117232 */ /* 0x001fe20000000000 */
[----:B------:R-:W-:-:S02]  /*4390*/  LOP3.LUT R30, R12, 0x3f003f, RZ, 0xc0, !PT ;  /* 0x003f003f0c1e7812 */ /* 0x000fc400078ec0ff */
[----:B------:R-:W-:Y:S01]  /*43a0*/  SHF.R.U32.HI R12, RZ, 0xa, R12 ;  /* 0x0000000aff0c7819 */ /* 0x000fe2000001160c */
[----:B------:R-:W-:Y:S01]  /*43b0*/  HADD2 R31, R31, -1056, -1056 ;  /* 0xe420e4201f1f7430 */ /* 0x000fe20000000000 */
[C---:B------:R-:W-:Y:S02]  /*43c0*/  PRMT R19, R17.reuse, 0x7610, R19 ;  /* 0x0000761011137816 */ /* 0x040fe40000000013 */
[----:B------:R-:W-:Y:S01]  /*43d0*/  PRMT R28, R17, 0x7632, R28 ;  /* 0x00007632111c7816 */ /* 0x000fe2000000001c */
[----:B------:R-:W-:Y:S01]  /*43e0*/  IMAD.WIDE R16, R8, 0x2, R24 ;  /* 0x0000000208107825 */ /* 0x000fe200078e0218 */
[----:B------:R-:W-:Y:S01]  /*43f0*/  LOP3.LUT R30, R30, 0x64006400, RZ, 0xfc, !PT ;  /* 0x640064001e1e7812 */ /* 0x000fe200078efcff */
[----:B------:R0:W-:Y:S01]  /*4400*/  STG.E.U16 [R20.64], R19 ;  /* 0x0000001314007986 */ /* 0x0001e2000c101506 */
[----:B------:R-:W-:Y:S01]  /*4410*/  LOP3.LUT R26, R26, 0x64006400, RZ, 0xfc, !PT ;  /* 0x640064001a1a7812 */ /* 0x000fe200078efcff */
[----:B------:R-:W-:Y:S01]  /*4420*/  HFMA2.MMA R31, R31, R6, -RZ ;  /* 0x000000061f1f7235 */ /* 0x000fe200001000ff */
[----:B------:R-:W-:Y:S01]  /*4430*/  LOP3.LUT R10, R13, 0x300030, R12, 0xf8, !PT ;  /* 0x003000300d0a7812 */ /* 0x000fe200078ef80c */
[----:B------:R-:W-:Y:S01]  /*4440*/  HADD2 R30, R30, -1056, -1056 ;  /* 0xe420e4201e1e7430 */ /* 0x000fe20000000000 */
[----:B------:R1:W-:Y:S01]  /*4450*/  STG.E.U16 [R22.64], R28 ;  /* 0x0000001c16007986 */ /* 0x0003e2000c101506 */
[----:B------:R-:W-:Y:S01]  /*4460*/  HADD2 R26, R26, -1056, -1056 ;  /* 0xe420e4201a1a7430 */ /* 0x000fe20000000000 */
[----:B------:R-:W-:-:S03]  /*4470*/  LOP3.LUT R10, R10, 0x64006400, RZ, 0xfc, !PT ;  /* 0x640064000a0a7812 */ /* 0x000fc600078efcff */
[----:B------:R-:W-:Y:S01]  /*4480*/  HFMA2.MMA R30, R30, R6, -RZ ;  /* 0x000000061e1e7235 */ /* 0x000fe200001000ff */
[----:B------:R-:W-:Y:S01]  /*4490*/  HMUL2 R26, R26, R6 ;  /* 0x000000061a1a7232 */ /* 0x000fe20000000000 */
[----:B0-----:R-:W-:Y:S01]  /*44a0*/  IMAD.WIDE R18, R8, 0x2, R16 ;  /* 0x0000000208127825 */ /* 0x001fe200078e0210 */
[----:B------:R-:W-:-:S03]  /*44b0*/  HADD2 R10, R10, -1056, -1056 ;  /* 0xe420e4200a0a7430 */ /* 0x000fc60000000000 */
[----:B------:R-:W-:Y:S01]  /*44c0*/  PRMT R27, R26, 0x7610, R27 ;  /* 0x000076101a1b7816 */ /* 0x000fe2000000001b */
[----:B------:R0:W-:Y:S01]  /*44d0*/  STG.E.U16 [R24.64], R30 ;  /* 0x0000001e18007986 */ /* 0x0001e2000c101506 */
[----:B------:R-:W-:Y:S01]  /*44e0*/  IMAD.WIDE R20, R8, 0x2, R18 ;  /* 0x0000000208147825 */ /* 0x000fe200078e0212 */
[----:B------:R-:W-:-:S05]  /*44f0*/  HMUL2 R10, R10, R6 ;  /* 0x000000060a0a7232 */ /* 0x000fca0000000000 */
[----:B------:R-:W-:Y:S01]  /*4500*/  IMAD.WIDE R12, R8, 0x2, R20 ;  /* 0x00000002080c7825 */ /* 0x000fe200078e0214 */
[----:B-1----:R-:W-:Y:S02]  /*4510*/  PRMT R28, R10, 0x7632, R28 ;  /* 0x000076320a1c7816 */ /* 0x002fe4000000001c */
[----:B0-----:R-:W-:-:S03]  /*4520*/  PRMT R25, R30, 0x7632, R25 ;  /* 0x000076321e197816 */ /* 0x001fc60000000019 */
[C---:B------:R-:W-:Y:S02]  /*4530*/  IMAD.WIDE R22, R8.reuse, 0x2, R12 ;  /* 0x0000000208167825 */ /* 0x040fe400078e020c */
[----:B------:R0:W-:Y:S04]  /*4540*/  STG.E.U16 [R16.64], R25 ;  /* 0x0000001910007986 */ /* 0x0001e8000c101506 */
[----:B------:R1:W-:Y:S01]  /*4550*/  STG.E.U16 [R18.64], R27 ;  /* 0x0000001b12007986 */ /* 0x0003e2000c101506 */
[----:B0-----:R-:W-:Y:S01]  /*4560*/  IMAD.WIDE R24, R8, 0x2, R22 ;  /* 0x0000000208187825 */ /* 0x001fe200078e0216 */
[----:B------:R-:W-:Y:S02]  /*4570*/  PRMT R17, R26, 0x7632, R17 ;  /* 0x000076321a117816 */ /* 0x000fe40000000011 */
[----:B-1----:R-:W-:-:S03]  /*4580*/  PRMT R19, R31, 0x7632, R19 ;  /* 0x000076321f137816 */ /* 0x002fc60000000013 */
[----:B------:R-:W-:Y:S01]  /*4590*/  IMAD.WIDE R26, R8, 0x2, R24 ;  /* 0x00000002081a7825 */ /* 0x000fe200078e0218 */
[----:B------:R0:W-:Y:S04]  /*45a0*/  STG.E.U16 [R20.64], R17 ;  /* 0x0000001114007986 */ /* 0x0001e8000c101506 */
[----:B------:R0:W-:Y:S04]  /*45b0*/  STG.E.U16 [R12.64], R31 ;  /* 0x0000001f0c007986 */ /* 0x0001e8000c101506 */
[----:B------:R0:W-:Y:S04]  /*45c0*/  STG.E.U16 [R22.64], R19 ;  /* 0x0000001316007986 */ /* 0x0001e8000c101506 */
[----:B------:R0:W-:Y:S04]  /*45d0*/  STG.E.U16 [R24.64], R10 ;  /* 0x0000000a18007986 */ /* 0x0001e8000c101506 */
[----:B------:R0:W-:Y:S02]  /*45e0*/  STG.E.U16 [R26.64], R28 ;  /* 0x0000001c1a007986 */ /* 0x0001e4000c101506 */
.L_x_13:
[----:B------:R-:W-:Y:S01]  /*45f0*/  IADD3 R0, R0, 0x20, RZ ;  /* 0x0000002000007810 */ /* 0x000fe20007ffe0ff */
[----:B0-----:R-:W-:Y:S01]  /*4600*/  IMAD.WIDE R18, R8, 0x18, R14 ;  /* 0x0000001808127825 */ /* 0x001fe200078e020e */
[----:B------:R-:W-:-:S02]  /*4610*/  IADD3 R9, R9, 0x20, RZ ;  /* 0x0000002009097810 */ /* 0x000fc40007ffe0ff */
[C---:B------:R-:W-:Y:S02]  /*4620*/  ISETP.GE.AND P1, PT, R0.reuse, c[0x0][0x1a4], PT ;  /* 0x0000690000007a0c */ /* 0x040fe40003f26270 */
[----:B------:R-:W-:-:S13]  /*4630*/  ISETP.LT.AND P2, PT, R0, R7, PT ;  /* 0x000000070000720c */ /* 0x000fda0003f41270 */
[----:B------:R-:W-:Y:S05]  /*4640*/  @!P1 BRA P2, `(.L_x_14) ;  /* 0xffffe60000009947 */ /* 0x000fea000103ffff */
.L_x_10:
[----:B------:R-:W-:-:S04]  /*4650*/  ISETP.GE.AND P1, PT, R0, R7, PT ;  /* 0x000000070000720c */ /* 0x000fc80003f26270 */
[----:B------:R-:W-:-:S13]  /*4660*/  ISETP.GE.OR P1, PT, R0, c[0x0][0x1a8], P1 ;  /* 0x00006a0000007a0c */ /* 0x000fda0000f26670 */
[----:B------:R-:W-:Y:S05]  /*4670*/  @P1 BRA `(.L_x_15) ;  /* 0x0000169000001947 */ /* 0x000fea0003800000 */
.L_x_19:
[----:B------:R-:W-:Y:S01]  /*4680*/  IMAD.MOV.U32 R8, RZ, RZ, c[0x0][0x18c] ;  /* 0x00006300ff087624 */ /* 0x000fe200078e00ff */
[----:B------:R0:W2:Y:S03]  /*4690*/  LDG.E.CONSTANT R10, [R18.64] ;  /* 0x00000006120a7981 */ /* 0x0000a6000c1e9900 */
[----:B------:R-:W-:-:S05]  /*46a0*/  IMAD.WIDE R12, R8, 0x4, R18 ;  /* 0x00000004080c7825 */ /* 0x000fca00078e0212 */
[----:B------:R1:W3:Y:S01]  /*46b0*/  LDG.E.CONSTANT R22, [R12.64] ;  /* 0x000000060c167981 */ /* 0x0002e2000c1e9900 */
[----:B------:R-:W-:-:S05]  /*46c0*/  IMAD.WIDE R16, R8, 0x4, R12 ;  /* 0x0000000408107825 */ /* 0x000fca00078e020c */
[----:B------:R-:W4:Y:S01]  /*46d0*/  LDG.E.CONSTANT R23, [R16.64] ;  /* 0x0000000610177981 */ /* 0x000f22000c1e9900 */
[----:B0-----:R-:W-:-:S05]  /*46e0*/  IMAD.WIDE R18, R8, 0x4, R16 ;  /* 0x0000000408127825 */ /* 0x001fca00078e0210 */
[----:B------:R-:W5:Y:S01]  /*46f0*/  LDG.E.CONSTANT R21, [R18.64] ;  /* 0x0000000612157981 */ /* 0x000f62000c1e9900 */
[----:B------:R-:W-:-:S05]  /*4700*/  IMAD.WIDE R14, R8, 0x4, R18 ;  /* 0x00000004080e7825 */ /* 0x000fca00078e0212 */
[----:B------:R-:W5:Y:S01]  /*4710*/  LDG.E.CONSTANT R20, [R14.64] ;  /* 0x000000060e147981 */ /* 0x000f62000c1e9900 */
[----:B------:R-:W-:Y:S01]  /*4720*/  ISETP.NE.AND P1, PT, R0, R11, PT ;  /* 0x0000000b0000720c */ /* 0x000fe20003f25270 */
[----:B-1----:R-:W-:Y:S01]  /*4730*/  IMAD.MOV.U32 R13, RZ, RZ, 0x2800 ;  /* 0x00002800ff0d7424 */ /* 0x002fe200078e00ff */
[----:B--2---:R-:W-:-:S04]  /*4740*/  SHF.R.U32.HI R24, RZ, 0xf, R10 ;  /* 0x0000000fff187819 */ /* 0x004fc8000001160a */
[----:B------:R-:W-:Y:S02]  /*4750*/  LOP3.LUT R24, R24, 0x10001, RZ, 0xc0, !PT ;  /* 0x0001000118187812 */ /* 0x000fe400078ec0ff */
[----:B---3--:R-:W-:-:S04]  /*4760*/  SHF.R.U32.HI R25, RZ, 0xe, R22 ;  /* 0x0000000eff197819 */ /* 0x008fc80000011616 */
[----:B------:R-:W-:Y:S02]  /*4770*/  LOP3.LUT R25, R24, 0x20002, R25, 0xf8, !PT ;  /* 0x0002000218197812 */ /* 0x000fe400078ef819 */
[----:B----4-:R-:W-:-:S04]  /*4780*/  SHF.R.U32.HI R24, RZ, 0xd, R23 ;  /* 0x0000000dff187819 */ /* 0x010fc80000011617 */
[----:B------:R-:W-:Y:S02]  /*4790*/  LOP3.LUT R25, R25, 0x40004, R24, 0xf8, !PT ;  /* 0x0004000419197812 */ /* 0x000fe400078ef818 */
[----:B-----5:R-:W-:-:S04]  /*47a0*/  SHF.R.U32.HI R12, RZ, 0xc, R21 ;  /* 0x0000000cff0c7819 */ /* 0x020fc80000011615 */
[----:B------:R-:W-:Y:S02]  /*47b0*/  LOP3.LUT R25, R25, 0x80008, R12, 0xf8, !PT ;  /* 0x0008000819197812 */ /* 0x000fe400078ef80c */
[----:B------:R-:W-:Y:S02]  /*47c0*/  SHF.R.U32.HI R12, RZ, 0xb, R20 ;  /* 0x0000000bff0c7819 */ /* 0x000fe40000011614 */
[C---:B------:R-:W-:Y:S02]  /*47d0*/  LOP3.LUT R16, R10.reuse, 0x3e003e0, RZ, 0xc0, !PT ;  /* 0x03e003e00a107812 */ /* 0x040fe400078ec0ff */
[----:B------:R-:W-:Y:S02]  /*47e0*/  LOP3.LUT R12, R25, 0x100010, R12, 0xf8, !PT ;  /* 0x00100010190c7812 */ /* 0x000fe400078ef80c */
[----:B------:R-:W-:Y:S02]  /*47f0*/  LOP3.LUT R25, R10, 0x1f001f, RZ, 0xc0, !PT ;  /* 0x001f001f0a197812 */ /* 0x000fe400078ec0ff */
[----:B------:R-:W-:-:S02]  /*4800*/  SHF.R.U32.HI R27, RZ, 0xa, R10 ;  /* 0x0000000aff1b7819 */ /* 0x000fc4000001160a */
[----:B------:R-:W-:Y:S02]  /*4810*/  LOP3.LUT R10, R22, 0x3e003e0, RZ, 0xc0, !PT ;  /* 0x03e003e0160a7812 */ /* 0x000fe400078ec0ff */
[----:B------:R-:W-:Y:S02]  /*4820*/  LOP3.LUT R17, R23, 0x3e003e0, RZ, 0xc0, !PT ;  /* 0x03e003e017117812 */ /* 0x000fe400078ec0ff */
[----:B------:R-:W-:Y:S02]  /*4830*/  LOP3.LUT R19, R21, 0x3e003e0, RZ, 0xc0, !PT ;  /* 0x03e003e015137812 */ /* 0x000fe400078ec0ff */
[----:B------:R-:W-:Y:S02]  /*4840*/  LOP3.LUT R24, R20, 0x3e003e0, RZ, 0xc0, !PT ;  /* 0x03e003e014187812 */ /* 0x000fe400078ec0ff */
[----:B------:R-:W-:Y:S02]  /*4850*/  LOP3.LUT R16, R16, 0x64006400, RZ, 0xfc, !PT ;  /* 0x6400640010107812 */ /* 0x000fe400078efcff */
[----:B------:R-:W-:-:S02]  /*4860*/  LOP3.LUT R10, R10, 0x64006400, RZ, 0xfc, !PT ;  /* 0x640064000a0a7812 */ /* 0x000fc400078efcff */
[----:B------:R-:W-:Y:S02]  /*4870*/  LOP3.LUT R18, R17, 0x64006400, RZ, 0xfc, !PT ;  /* 0x6400640011127812 */ /* 0x000fe400078efcff */
[----:B------:R-:W-:Y:S02]  /*4880*/  LOP3.LUT R30, R19, 0x64006400, RZ, 0xfc, !PT ;  /* 0x64006400131e7812 */ /* 0x000fe400078efcff */
[----:B------:R-:W-:Y:S01]  /*4890*/  LOP3.LUT R26, R24, 0x64006400, RZ, 0xfc, !PT ;  /* 0x64006400181a7812 */ /* 0x000fe200078efcff */
[-C--:B------:R-:W-:Y:S02]  /*48a0*/  HFMA2 R24, R16, R13.reuse.H0_H0, -48, -48 ;  /* 0xd200d20010187431 */ /* 0x080fe4000004000d */
[-C--:B------:R-:W-:Y:S02]  /*48b0*/  HFMA2 R36, R10, R13.reuse.H0_H0, -48, -48 ;  /* 0xd200d2000a247431 */ /* 0x080fe4000004000d */
[-C--:B------:R-:W-:Y:S02]  /*48c0*/  HFMA2 R33, R18, R13.reuse.H0_H0, -48, -48 ;  /* 0xd200d20012217431 */ /* 0x080fe4000004000d */
[-C--:B------:R-:W-:Y:S01]  /*48d0*/  HFMA2 R30, R30, R13.reuse.H0_H0, -48, -48 ;  /* 0xd200d2001e1e7431 */ /* 0x080fe2000004000d */
[----:B------:R-:W-:Y:S01]  /*48e0*/  LOP3.LUT R25, R25, 0x64006400, RZ, 0xfc, !PT ;  /* 0x6400640019197812 */ /* 0x000fe200078efcff */
[----:B------:R-:W-:Y:S01]  /*48f0*/  HFMA2 R13, R26, R13.H0_H0, -48, -48 ;  /* 0xd200d2001a0d7431 */ /* 0x000fe2000004000d */
[----:B------:R-:W-:-:S02]  /*4900*/  LOP3.LUT R27, R27, 0x1f001f, RZ, 0xc0, !PT ;  /* 0x001f001f1b1b7812 */ /* 0x000fc400078ec0ff */
        /* <DEDUP_REMOVED lines=20> */
[----:B------:R-:W-:-:S04]  /*4a50*/  IMAD R28, R6, R6, RZ ;  /* 0x00000006061c7224 */ /* 0x000fc800078e02ff */
[----:B------:R-:W4:Y:S02]  /*4a60*/  I2F.F16 R29, R28 ;  /* 0x0000001c001d7306 */ /* 0x000f240000200c00 */
[----:B----4-:R-:W-:-:S06]  /*4a70*/  HMUL2 R6, R29.H0_H0, R18.H0_H0 ;  /* 0x200000121d067232 */ /* 0x010fcc0000000800 */
.L_x_16:
[----:B------:R-:W-:Y:S01]  /*4a80*/  SHF.R.U32.HI R22, RZ, 0xa, R22 ;  /* 0x0000000aff167819 */ /* 0x000fe20000011616 */
[-C--:B------:R-:W-:Y:S01]  /*4a90*/  HMUL2 R19, R24, R6.reuse ;  /* 0x0000000618137232 */ /* 0x080fe20000000000 */
[----:B------:R-:W-:Y:S01]  /*4aa0*/  LOP3.LUT R16, R23, 0x1f001f, RZ, 0xc0, !PT ;  /* 0x001f001f17107812 */ /* 0x000fe200078ec0ff */
[----:B------:R-:W-:Y:S01]  /*4ab0*/  HADD2 R28, R25, -1040, -1040 ;  /* 0xe410e410191c7430 */ /* 0x000fe20000000000 */
[----:B------:R-:W-:Y:S01]  /*4ac0*/  LOP3.LUT R10, R22, 0x1f001f, RZ, 0xc0, !PT ;  /* 0x001f001f160a7812 */ /* 0x000fe200078ec0ff */
[-C--:B------:R-:W-:Y:S01]  /*4ad0*/  HFMA2.MMA R36, R36, R6.reuse, -RZ ;  /* 0x0000000624247235 */ /* 0x080fe200001000ff */
[----:B------:R-:W-:Y:S01]  /*4ae0*/  SHF.R.U32.HI R23, RZ, 0xa, R23 ;  /* 0x0000000aff177819 */ /* 0x000fe20000011617 */
[-C--:B------:R-:W-:Y:S01]  /*4af0*/  HFMA2.MMA R30, R30, R6.reuse, -RZ ;  /* 0x000000061e1e7235 */ /* 0x080fe200001000ff */
[----:B------:R-:W-:Y:S01]  /*4b00*/  LOP3.LUT R10, R10, 0x64006400, RZ, 0xfc, !PT ;  /* 0x640064000a0a7812 */ /* 0x000fe200078efcff */
[----:B------:R-:W-:Y:S01]  /*4b10*/  HFMA2.MMA R28, R28, R6, -RZ ;  /* 0x000000061c1c7235 */ /* 0x000fe200001000ff */
[----:B------:R-:W-:Y:S01]  /*4b20*/  LOP3.LUT R17, R21, 0x1f001f, RZ, 0xc0, !PT ;  /* 0x001f001f15117812 */ /* 0x000fe200078ec0ff */
[-C--:B------:R-:W-:Y:S01]  /*4b30*/  HMUL2 R33, R33, R6.reuse ;  /* 0x0000000621217232 */ /* 0x080fe20000000000 */
[----:B------:R-:W-:Y:S01]  /*4b40*/  LOP3.LUT R23, R23, 0x1f001f, RZ, 0xc0, !PT ;  /* 0x001f001f17177812 */ /* 0x000fe200078ec0ff */
[----:B------:R-:W-:Y:S01]  /*4b50*/  HADD2 R35, R10, -1040, -1040 ;  /* 0xe410e4100a237430 */ /* 0x000fe20000000000 */
[----:B------:R-:W-:Y:S01]  /*4b60*/  LOP3.LUT R10, R20, 0x1f001f, RZ, 0xc0, !PT ;  /* 0x001f001f140a7812 */ /* 0x000fe200078ec0ff */
[-C--:B------:R-:W-:Y:S01]  /*4b70*/  HMUL2 R13, R13, R6.reuse ;  /* 0x000000060d0d7232 */ /* 0x080fe20000000000 */
[----:B------:R-:W-:Y:S01]  /*4b80*/  SHF.R.U32.HI R20, RZ, 0xa, R20 ;  /* 0x0000000aff147819 */ /* 0x000fe20000011614 */
[----:B------:R-:W-:Y:S01]  /*4b90*/  HMUL2 R35, R35, R6 ;  /* 0x0000000623237232 */ /* 0x000fe20000000000 */
[----:B------:R-:W-:-:S02]  /*4ba0*/  SHF.R.U32.HI R21, RZ, 0xa, R21 ;  /* 0x0000000aff157819 */ /* 0x000fc40000011615 */
[----:B------:R-:W-:Y:S02]  /*4bb0*/  LOP3.LUT R20, R20, 0x1f001f, RZ, 0xc0, !PT ;  /* 0x001f001f14147812 */ /* 0x000fe400078ec0ff */
[----:B------:R-:W-:Y:S02]  /*4bc0*/  LOP3.LUT R27, R27, 0x64006400, RZ, 0xfc, !PT ;  /* 0x640064001b1b7812 */ /* 0x000fe400078efcff */
[----:B------:R-:W-:Y:S02]  /*4bd0*/  LOP3.LUT R16, R16, 0x64006400, RZ, 0xfc, !PT ;  /* 0x6400640010107812 */ /* 0x000fe400078efcff */
[----:B------:R-:W-:Y:S01]  /*4be0*/  LOP3.LUT R23, R23, 0x64006400, RZ, 0xfc, !PT ;  /* 0x6400640017177812 */ /* 0x000fe200078efcff */
[----:B------:R-:W-:Y:S01]  /*4bf0*/  HADD2 R18, R27, -1040, -1040 ;  /* 0xe410e4101b127430 */ /* 0x000fe20000000000 */
[----:B------:R-:W-:Y:S01]  /*4c00*/  LOP3.LUT R21, R21, 0x1f001f, RZ, 0xc0, !PT ;  /* 0x001f001f15157812 */ /* 0x000fe200078ec0ff */
[----:B------:R-:W-:Y:S01]  /*4c10*/  HADD2 R34, R16, -1040, -1040 ;  /* 0xe410e41010227430 */ /* 0x000fe20000000000 */
        /* <DEDUP_REMOVED lines=8> */
[----:B------:R-:W-:Y:S01]  /*4ca0*/  LOP3.LUT R21, R21, 0x64006400, RZ, 0xfc, !PT ;  /* 0x6400640015157812 */ /* 0x000fe200078efcff */
[----:B------:R-:W-:Y:S01]  /*4cb0*/  HADD2 R37, R26, -1040, -1040 ;  /* 0xe410e4101a257430 */ /* 0x000fe20000000000 */
[----:B------:R-:W-:Y:S01]  /*4cc0*/  LOP3.LUT R12, R12, 0x64006400, RZ, 0xfc, !PT ;  /* 0x640064000c0c7812 */ /* 0x000fe200078efcff */
[----:B------:R-:W-:Y:S01]  /*4cd0*/  HADD2 R31, R17, -1040, -1040 ;  /* 0xe410e410111f7430 */ /* 0x000fe20000000000 */
[-C--:B------:R-:W-:Y:S01]  /*4ce0*/  HFMA2.MMA R34, R34, R6.reuse, -RZ ;  /* 0x0000000622227235 */ /* 0x080fe200001000ff */
[----:B------:R-:W-:Y:S01]  /*4cf0*/  HADD2 R25, R21, -1040, -1040 ;  /* 0xe410e41015197430 */ /* 0x000fe20000000000 */
[-C--:B------:R-:W-:Y:S01]  /*4d00*/  HFMA2.MMA R32, R32, R6.reuse, -RZ ;  /* 0x0000000620207235 */ /* 0x080fe200001000ff */
[----:B------:R-:W-:Y:S01]  /*4d10*/  HADD2 R10, R12, -1040, -1040 ;  /* 0xe410e4100c0a7430 */ /* 0x000fe20000000000 */
[-C--:B------:R-:W-:Y:S01]  /*4d20*/  HFMA2.MMA R24, R24, R6.reuse, -RZ ;  /* 0x0000000618187235 */ /* 0x080fe200001000ff */
[-C--:B------:R-:W-:Y:S01]  /*4d30*/  HMUL2 R37, R37, R6.reuse ;  /* 0x0000000625257232 */ /* 0x080fe20000000000 */
[----:B------:R-:W-:Y:S01]  /*4d40*/  HFMA2.MMA R12, R20, R6, -RZ ;  /* 0x00000006140c7235 */ /* 0x000fe200001000ff */
[----:B------:R-:W-:-:S02]  /*4d50*/  HMUL2 R31, R31, R6 ;  /* 0x000000061f1f7232 */ /* 0x000fc40000000000 */
[-C--:B------:R-:W-:Y:S02]  /*4d60*/  HMUL2 R25, R25, R6.reuse ;  /* 0x0000000619197232 */ /* 0x080fe40000000000 */
[----:B------:R-:W-:Y:S01]  /*4d70*/  HMUL2 R10, R10, R6 ;  /* 0x000000060a0a7232 */ /* 0x000fe20000000000 */
[----:B------:R-:W-:Y:S05]  /*4d80*/  @!P0 BRA `(.L_x_17) ;  /* 0x0000098000008947 */ /* 0x000fea0003800000 */
[----:B------:R-:W-:Y:S01]  /*4d90*/  IMAD.SHL.U32 R27, R9, 0x2, RZ ;  /* 0x00000002091b7824 */ /* 0x000fe200078e00ff */
[----:B------:R-:W-:Y:S01]  /*4da0*/  PRMT R16, R28, 0x7632, R16 ;  /* 0x000076321c107816 */ /* 0x000fe20000000010 */
[----:B------:R-:W-:-:S03]  /*4db0*/  IMAD.MOV.U32 R26, RZ, RZ, 0x2 ;  /* 0x00000002ff1a7424 */ /* 0x000fc600078e00ff */
[----:B------:R-:W0:Y:S04]  /*4dc0*/  LDS.U16 R23, [R27] ;  /* 0x000000001b177984 */ /* 0x000e280000000400 */
[----:B------:R-:W1:Y:S04]  /*4dd0*/  LDS.U16 R21, [R27+0x2] ;  /* 0x000002001b157984 */ /* 0x000e680000000400 */
[----:B------:R-:W2:Y:S04]  /*4de0*/  LDS.U16 R17, [R27+0x4] ;  /* 0x000004001b117984 */ /* 0x000ea80000000400 */
[----:B------:R-:W3:Y:S01]  /*4df0*/  LDS.U16 R29, [R27+0xa] ;  /* 0x00000a001b1d7984 */ /* 0x000ee20000000400 */
[----:B0-----:R-:W-:-:S04]  /*4e00*/  IMAD R23, R23, c[0x0][0x18c], R2 ;  /* 0x0000630017177a24 */ /* 0x001fc800078e0202 */
[----:B------:R-:W-:-:S04]  /*4e10*/  IMAD.WIDE R22, R23, R26, c[0x0][0x198] ;  /* 0x0000660017167625 */ /* 0x000fc800078e021a */
[--C-:B-1----:R-:W-:Y:S01]  /*4e20*/  IMAD R21, R21, c[0x0][0x18c], R2.reuse ;  /* 0x0000630015157a24 */ /* 0x102fe200078e0202 */
[----:B------:R-:W-:Y:S01]  /*4e30*/  STG.E.U16 [R22.64], R28 ;  /* 0x0000001c16007986 */ /* 0x000fe2000c101506 */
[----:B--2---:R-:W-:Y:S02]  /*4e40*/  IMAD R17, R17, c[0x0][0x18c], R2 ;  /* 0x0000630011117a24 */ /* 0x004fe400078e0202 */
[-C--:B------:R-:W-:Y:S01]  /*4e50*/  IMAD.WIDE R20, R21, R26.reuse, c[0x0][0x198] ;  /* 0x0000660015147625 */ /* 0x080fe200078e021a */
[----:B------:R-:W0:Y:S04]  /*4e60*/  LDS.U16 R23, [R27+0x6] ;  /* 0x000006001b177984 */ /* 0x000e280000000400 */
[----:B------:R-:W1:Y:S04]  /*4e70*/  LDS.U16 R28, [R27+0x8] ;  /* 0x000008001b1c7984 */ /* 0x000e680000000400 */
[----:B------:R2:W-:Y:S02]  /*4e80*/  STG.E.U16 [R20.64], R16 ;  /* 0x0000001014007986 */ /* 0x0005e4000c101506 */
[----:B--2---:R-:W-:Y:S01]  /*4e90*/  IMAD.WIDE R16, R17, R26, c[0x0][0x198] ;  /* 0x0000660011107625 */ /* 0x004fe200078e021a */
[----:B------:R-:W-:-:S04]  /*4ea0*/  PRMT R21, R19, 0x7632, R21 ;  /* 0x0000763213157816 */ /* 0x000fc80000000015 */
[----:B------:R3:W-:Y:S04]  /*4eb0*/  STG.E.U16 [R16.64], R19 ;  /* 0x0000001310007986 */ /* 0x0007e8000c101506 */
[----:B------:R-:W2:Y:S01]  /*4ec0*/  LDS.U16 R17, [R27+0xc] ;  /* 0x00000c001b117984 */ /* 0x000ea20000000400 */
[----:B---3--:R-:W-:Y:S01]  /*4ed0*/  IMAD R19, R29, c[0x0][0x18c], R2 ;  /* 0x000063001d137a24 */ /* 0x008fe200078e0202 */
[----:B------:R-:W-:Y:S02]  /*4ee0*/  PRMT R16, R18, 0x7632, R16 ;  /* 0x0000763212107816 */ /* 0x000fe40000000010 */
[----:B------:R-:W-:Y:S01]  /*4ef0*/  LDS.U16 R29, [R27+0x10] ;  /* 0x000010001b1d7984 */ /* 0x000fe20000000400 */
[----:B0-----:R-:W-:-:S04]  /*4f00*/  IMAD R23, R23, c[0x0][0x18c], R2 ;  /* 0x0000630017177a24 */ /* 0x001fc800078e0202 */
[----:B------:R-:W-:-:S05]  /*4f10*/  IMAD.WIDE R22, R23, R26, c[0x0][0x198] ;  /* 0x0000660017167625 */ /* 0x000fca00078e021a */
[----:B------:R1:W-:Y:S04]  /*4f20*/  STG.E.U16 [R22.64], R21 ;  /* 0x0000001516007986 */ /* 0x0003e8000c101506 */
[----:B------:R-:W0:Y:S04]  /*4f30*/  LDS.U16 R23, [R27+0xe] ;  /* 0x00000e001b177984 */ /* 0x000e280000000400 */
[----:B------:R-:W3:Y:S01]  /*4f40*/  LDS.U16 R22, [R27+0x12] ;  /* 0x000012001b167984 */ /* 0x000ee20000000400 */
[----:B-1----:R-:W-:Y:S01]  /*4f50*/  IMAD R21, R28, c[0x0][0x18c], R2 ;  /* 0x000063001c157a24 */ /* 0x002fe200078e0202 */
[----:B------:R-:W-:Y:S01]  /*4f60*/  PRMT R28, R18, 0x7610, R28 ;  /* 0x00007610121c7816 */ /* 0x000fe2000000001c */
[----:B------:R-:W-:-:S04]  /*4f70*/  IMAD.WIDE R18, R19, R26, c[0x0][0x198] ;  /* 0x0000660013127625 */ /* 0x000fc800078e021a */
[----:B------:R-:W-:-:S04]  /*4f80*/  IMAD.WIDE R20, R21, R26, c[0x0][0x198] ;  /* 0x0000660015147625 */ /* 0x000fc800078e021a */
[----:B--2---:R-:W-:Y:S01]  /*4f90*/  IMAD R17, R17, c[0x0][0x18c], R2 ;  /* 0x0000630011117a24 */ /* 0x004fe200078e0202 */
[----:B------:R-:W-:Y:S04]  /*4fa0*/  STG.E.U16 [R20.64], R28 ;  /* 0x0000001c14007986 */ /* 0x000fe8000c101506 */
[----:B------:R-:W1:Y:S04]  /*4fb0*/  LDS.U16 R28, [R27+0x14] ;  /* 0x000014001b1c7984 */ /* 0x000e680000000400 */
[----:B------:R2:W-:Y:S02]  /*4fc0*/  STG.E.U16 [R18.64], R16 ;  /* 0x0000001012007986 */ /* 0x0005e4000c101506 */
[----:B--2---:R-:W-:Y:S01]  /*4fd0*/  IMAD.WIDE R16, R17, R26, c[0x0][0x198] ;  /* 0x0000660011107625 */ /* 0x004fe200078e021a */
[----:B------:R-:W-:-:S03]  /*4fe0*/  PRMT R19, R37, 0x7632, R19 ;  /* 0x0000763225137816 */ /* 0x000fc60000000013 */
[--C-:B0-----:R-:W-:Y:S01]  /*4ff0*/  IMAD R21, R23, c[0x0][0x18c], R2.reuse ;  /* 0x0000630017157a24 */ /* 0x101fe200078e0202 */
[----:B------:R0:W-:Y:S01]  /*5000*/  STG.E.U16 [R16.64], R37 ;  /* 0x0000002510007986 */ /* 0x0001e2000c101506 */
[----:B---3--:R-:W-:Y:S02]  /*5010*/  IMAD R23, R22, c[0x0][0x18c], R2 ;  /* 0x0000630016177a24 */ /* 0x008fe400078e0202 */
[-C--:B------:R-:W-:Y:S01]  /*5020*/  IMAD.WIDE R20, R21, R26.reuse, c[0x0][0x198] ;  /* 0x0000660015147625 */ /* 0x080fe200078e021a */
[----:B------:R-:W2:Y:S03]  /*5030*/  LDS.U16 R17, [R27+0x16] ;  /* 0x000016001b117984 */ /* 0x000ea60000000400 */
[----:B------:R-:W-:Y:S01]  /*5040*/  IMAD.WIDE R22, R23, R26, c[0x0][0x198] ;  /* 0x0000660017167625 */ /* 0x000fe200078e021a */
[----:B------:R3:W-:Y:S04]  /*5050*/  STG.E.U16 [R20.64], R19 ;  /* 0x0000001314007986 */ /* 0x0007e8000c101506 */
[----:B------:R-:W4:Y:S01]  /*5060*/  LDS.U16 R37, [R27+0x18] ;  /* 0x000018001b257984 */ /* 0x000f220000000400 */
[----:B0-----:R-:W-:Y:S01]  /*5070*/  PRMT R16, R36, 0x7632, R16 ;  /* 0x0000763224107816 */ /* 0x001fe20000000010 */
[----:B---3--:R-:W-:Y:S01]  /*5080*/  IMAD R19, R29, c[0x0][0x18c], R2 ;  /* 0x000063001d137a24 */ /* 0x008fe200078e0202 */
[----:B------:R-:W-:Y:S01]  /*5090*/  PRMT R20, R35, 0x7632, R20 ;  /* 0x0000763223147816 */ /* 0x000fe20000000014 */
[----:B------:R-:W0:Y:S01]  /*50a0*/  LDS.U16 R29, [R27+0x1a] ;  /* 0x00001a001b1d7984 */ /* 0x000e220000000400 */
[----:B-1----:R-:W-:-:S02]  /*50b0*/  IMAD R21, R28, c[0x0][0x18c], R2 ;  /* 0x000063001c157a24 */ /* 0x002fc400078e0202 */
[-C--:B------:R-:W-:Y:S01]  /*50c0*/  IMAD.WIDE R18, R19, R26.reuse, c[0x0][0x198] ;  /* 0x0000660013127625 */ /* 0x080fe200078e021a */
[----:B------:R-:W-:Y:S04]  /*50d0*/  LDS.U16 R28, [R27+0x20] ;  /* 0x000020001b1c7984 */ /* 0x000fe80000000400 */
[----:B------:R1:W-:Y:S04]  /*50e0*/  STG.E.U16 [R18.64], R36 ;  /* 0x0000002412007986 */ /* 0x0003e8000c101506 */
[----:B------:R-:W-:Y:S04]  /*50f0*/  LDS.U16 R36, [R27+0x1c] ;  /* 0x00001c001b247984 */ /* 0x000fe80000000400 */
[----:B------:R3:W-:Y:S04]  /*5100*/  STG.E.U16 [R22.64], R16 ;  /* 0x0000001016007986 */ /* 0x0007e8000c101506 */
[----:B------:R-:W5:Y:S01]  /*5110*/  LDS.U16 R23, [R27+0x1e] ;  /* 0x00001e001b177984 */ /* 0x000f620000000400 */
[----:B-1----:R-:W-:-:S04]  /*5120*/  IMAD.WIDE R18, R21, R26, c[0x0][0x198] ;  /* 0x0000660015127625 */ /* 0x002fc800078e021a */
[--C-:B--2---:R-:W-:Y:S01]  /*5130*/  IMAD R17, R17, c[0x0][0x18c], R2.reuse ;  /* 0x0000630011117a24 */ /* 0x104fe200078e0202 */
[----:B------:R1:W-:Y:S03]  /*5140*/  STG.E.U16 [R18.64], R35 ;  /* 0x0000002312007986 */ /* 0x0003e6000c101506 */
[----:B---3--:R-:W-:Y:S01]  /*5150*/  IMAD.WIDE R16, R17, R26, c[0x0][0x198] ;  /* 0x0000660011107625 */ /* 0x008fe200078e021a */
[----:B------:R-:W2:Y:S03]  /*5160*/  LDS.U16 R35, [R27+0x22] ;  /* 0x000022001b237984 */ /* 0x000ea60000000400 */
[--C-:B----4-:R-:W-:Y:S01]  /*5170*/  IMAD R21, R37, c[0x0][0x18c], R2.reuse ;  /* 0x0000630025157a24 */ /* 0x110fe200078e0202 */
[----:B------:R3:W-:Y:S04]  /*5180*/  STG.E.U16 [R16.64], R20 ;  /* 0x0000001410007986 */ /* 0x0007e8000c101506 */
[----:B------:R-:W4:Y:S01]  /*5190*/  LDS.U16 R37, [R27+0x24] ;  /* 0x000024001b257984 */ /* 0x000f220000000400 */
[----:B-1----:R-:W-:Y:S01]  /*51a0*/  PRMT R19, R34, 0x7632, R19 ;  /* 0x0000763222137816 */ /* 0x002fe20000000013 */
[----:B0-----:R-:W-:-:S02]  /*51b0*/  IMAD R22, R29, c[0x0][0x18c], R2 ;  /* 0x000063001d167a24 */ /* 0x001fc400078e0202 */
[----:B------:R-:W0:Y:S01]  /*51c0*/  LDS.U16 R29, [R27+0x26] ;  /* 0x000026001b1d7984 */ /* 0x000e220000000400 */
[----:B---3--:R-:W-:Y:S01]  /*51d0*/  PRMT R17, R34, 0x7610, R17 ;  /* 0x0000761022117816 */ /* 0x008fe20000000011 */
[-C--:B------:R-:W-:Y:S02]  /*51e0*/  IMAD.WIDE R20, R21, R26.reuse, c[0x0][0x198] ;  /* 0x0000660015147625 */ /* 0x080fe400078e021a */
[----:B------:R-:W-:Y:S04]  /*51f0*/  LDS.U16 R34, [R27+0x28] ;  /* 0x000028001b227984 */ /* 0x000fe80000000400 */
[----:B------:R1:W-:Y:S02]  /*5200*/  STG.E.U16 [R20.64], R17 ;  /* 0x0000001114007986 */ /* 0x0003e4000c101506 */
[----:B-1----:R-:W-:-:S04]  /*5210*/  IMAD.WIDE R16, R22, R26, c[0x0][0x198] ;  /* 0x0000660016107625 */ /* 0x002fc800078e021a */
[--C-:B-----5:R-:W-:Y:S01]  /*5220*/  IMAD R21, R23, c[0x0][0x18c], R2.reuse ;  /* 0x0000630017157a24 */ /* 0x120fe200078e0202 */
[----:B------:R1:W-:Y:S01]  /*5230*/  STG.E.U16 [R16.64], R19 ;  /* 0x0000001310007986 */ /* 0x0003e2000c101506 */
[----:B------:R-:W-:Y:S02]  /*5240*/  IMAD R23, R28, c[0x0][0x18c], R2 ;  /* 0x000063001c177a24 */ /* 0x000fe400078e0202 */
[-C--:B------:R-:W-:Y:S01]  /*5250*/  IMAD.WIDE R20, R21, R26.reuse, c[0x0][0x198] ;  /* 0x0000660015147625 */ /* 0x080fe200078e021a */
[----:B------:R-:W-:Y:S03]  /*5260*/  LDS.U16 R28, [R27+0x32] ;  /* 0x000032001b1c7984 */ /* 0x000fe60000000400 */
[----:B------:R-:W-:-:S04]  /*5270*/  IMAD.WIDE R22, R23, R26, c[0x0][0x198] ;  /* 0x0000660017167625 */ /* 0x000fc800078e021a */
[----:B-1----:R-:W-:Y:S01]  /*5280*/  IMAD R19, R36, c[0x0][0x18c], R2 ;  /* 0x0000630024137a24 */ /* 0x002fe200078e0202 */
[----:B------:R-:W-:Y:S01]  /*5290*/  PRMT R17, R33, 0x7632, R17 ;  /* 0x0000763221117816 */ /* 0x000fe20000000011 */
[----:B------:R-:W-:Y:S02]  /*52a0*/  LDS.U16 R36, [R27+0x2c] ;  /* 0x00002c001b247984 */ /* 0x000fe40000000400 */
[----:B------:R-:W-:-:S05]  /*52b0*/  IMAD.WIDE R18, R19, R26, c[0x0][0x198] ;  /* 0x0000660013127625 */ /* 0x000fca00078e021a */
[----:B------:R1:W-:Y:S04]  /*52c0*/  STG.E.U16 [R18.64], R33 ;  /* 0x0000002112007986 */ /* 0x0003e8000c101506 */
[----:B------:R-:W3:Y:S04]  /*52d0*/  LDS.U16 R33, [R27+0x2a] ;  /* 0x00002a001b217984 */ /* 0x000ee80000000400 */
[----:B------:R2:W-:Y:S01]  /*52e0*/  STG.E.U16 [R20.64], R17 ;  /* 0x0000001114007986 */ /* 0x0005e2000c101506 */
[----:B-1----:R-:W-:-:S03]  /*52f0*/  PRMT R19, R32, 0x7632, R19 ;  /* 0x0000763220137816 */ /* 0x002fc60000000013 */
[----:B------:R-:W-:Y:S04]  /*5300*/  STG.E.U16 [R22.64], R32 ;  /* 0x0000002016007986 */ /* 0x000fe8000c101506 */
[----:B------:R-:W-:Y:S01]  /*5310*/  LDS.U16 R32, [R27+0x30] ;  /* 0x000030001b207984 */ /* 0x000fe20000000400 */
[----:B--2---:R-:W-:-:S03]  /*5320*/  IMAD R17, R35, c[0x0][0x18c], R2 ;  /* 0x0000630023117a24 */ /* 0x004fc600078e0202 */
[----:B------:R-:W1:Y:S01]  /*5330*/  LDS.U16 R23, [R27+0x34] ;  /* 0x000034001b177984 */ /* 0x000e620000000400 */
[--C-:B----4-:R-:W-:Y:S02]  /*5340*/  IMAD R21, R37, c[0x0][0x18c], R2.reuse ;  /* 0x0000630025157a24 */ /* 0x110fe400078e0202 */
[-C--:B------:R-:W-:Y:S01]  /*5350*/  IMAD.WIDE R16, R17, R26.reuse, c[0x0][0x198] ;  /* 0x0000660011107625 */ /* 0x080fe200078e021a */
[----:B------:R-:W-:Y:S03]  /*5360*/  LDS.U16 R35, [R27+0x2e] ;  /* 0x00002e001b237984 */ /* 0x000fe60000000400 */
[----:B------:R-:W-:Y:S01]  /*5370*/  IMAD.WIDE R20, R21, R26, c[0x0][0x198] ;  /* 0x0000660015147625 */ /* 0x000fe200078e021a */
[----:B------:R0:W-:Y:S04]  /*5380*/  STG.E.U16 [R16.64], R19 ;  /* 0x0000001310007986 */ /* 0x0001e8000c101506 */
[----:B------:R3:W-:Y:S04]  /*5390*/  STG.E.U16 [R20.64], R31 ;  /* 0x0000001f14007986 */ /* 0x0007e8000c101506 */
[----:B------:R-:W-:Y:S01]  /*53a0*/  LDS.U16 R22, [R27+0x38] ;  /* 0x000038001b167984 */ /* 0x000fe20000000400 */
[----:B0-----:R-:W-:Y:S01]  /*53b0*/  IMAD R19, R29, c[0x0][0x18c], R2 ;  /* 0x000063001d137a24 */ /* 0x001fe200078e0202 */
[----:B------:R-:W-:-:S02]  /*53c0*/  PRMT R17, R31, 0x7632, R17 ;  /* 0x000076321f117816 */ /* 0x000fc40000000011 */
[----:B------:R-:W0:Y:S01]  /*53d0*/  LDS.U16 R29, [R27+0x36] ;  /* 0x000036001b1d7984 */ /* 0x000e220000000400 */
[----:B------:R-:W-:-:S03]  /*53e0*/  IMAD.WIDE R18, R19, R26, c[0x0][0x198] ;  /* 0x0000660013127625 */ /* 0x000fc600078e021a */
[----:B------:R-:W2:Y:S01]  /*53f0*/  LDS.U16 R31, [R27+0x3a] ;  /* 0x00003a001b1f7984 */ /* 0x000ea20000000400 */
[----:B---3--:R-:W-:Y:S01]  /*5400*/  IMAD R21, R33, c[0x0][0x18c], R2 ;  /* 0x0000630021157a24 */ /* 0x008fe200078e0202 */
[----:B------:R-:W-:Y:S02]  /*5410*/  PRMT R33, R24, 0x7610, R33 ;  /* 0x0000761018217816 */ /* 0x000fe40000000021 */
[----:B------:R3:W-:Y:S01]  /*5420*/  STG.E.U16 [R18.64], R17 ;  /* 0x0000001112007986 */ /* 0x0007e2000c101506 */
[----:B------:R-:W-:-:S03]  /*5430*/  IMAD.WIDE R20, R21, R26, c[0x0][0x198] ;  /* 0x0000660015147625 */ /* 0x000fc600078e021a */
[----:B------:R-:W4:Y:S01]  /*5440*/  LDS.U16 R37, [R27+0x3c] ;  /* 0x00003c001b257984 */ /* 0x000f220000000400 */
[--C-:B-1----:R-:W-:Y:S02]  /*5450*/  IMAD R23, R23, c[0x0][0x18c], R2.reuse ;  /* 0x0000630017177a24 */ /* 0x102fe400078e0202 */
[--C-:B---3--:R-:W-:Y:S02]  /*5460*/  IMAD R17, R34, c[0x0][0x18c], R2.reuse ;  /* 0x0000630022117a24 */ /* 0x108fe400078e0202 */
[----:B------:R1:W3:Y:S01]  /*5470*/  LDS.U16 R34, [R27+0x3e] ;  /* 0x00003e001b227984 */ /* 0x0002e20000000400 */
[----:B------:R-:W-:Y:S01]  /*5480*/  IMAD R19, R36, c[0x0][0x18c], R2 ;  /* 0x0000630024137a24 */ /* 0x000fe200078e0202 */
[----:B------:R-:W-:Y:S01]  /*5490*/  PRMT R36, R30, 0x7632, R36 ;  /* 0x000076321e247816 */ /* 0x000fe20000000024 */
[----:B------:R-:W-:-:S04]  /*54a0*/  IMAD.WIDE R16, R17, R26, c[0x0][0x198] ;  /* 0x0000660011107625 */ /* 0x000fc800078e021a */
[----:B------:R-:W-:Y:S01]  /*54b0*/  IMAD.WIDE R18, R19, R26, c[0x0][0x198] ;  /* 0x0000660013127625 */ /* 0x000fe200078e021a */
[----:B------:R5:W-:Y:S01]  /*54c0*/  STG.E.U16 [R16.64], R30 ;  /* 0x0000001e10007986 */ /* 0x000be2000c101506 */
[----:B-1----:R-:W-:-:S03]  /*54d0*/  PRMT R27, R24, 0x7632, R27 ;  /* 0x00007632181b7816 */ /* 0x002fc6000000001b */
[----:B------:R1:W-:Y:S04]  /*54e0*/  STG.E.U16 [R20.64], R36 ;  /* 0x0000002414007986 */ /* 0x0003e8000c101506 */
[----:B------:R4:W-:Y:S01]  /*54f0*/  STG.E.U16 [R18.64], R25 ;  /* 0x0000001912007986 */ /* 0x0009e2000c101506 */
[----:B0-----:R-:W-:Y:S01]  /*5500*/  IMAD R29, R29, c[0x0][0x18c], R2 ;  /* 0x000063001d1d7a24 */ /* 0x001fe200078e0202 */
[----:B-----5:R-:W-:Y:S01]  /*5510*/  PRMT R30, R25, 0x7632, R30 ;  /* 0x00007632191e7816 */ /* 0x020fe2000000001e */
[----:B------:R-:W-:Y:S01]  /*5520*/  IMAD R17, R32, c[0x0][0x18c], R2 ;  /* 0x0000630020117a24 */ /* 0x000fe200078e0202 */
[C---:B------:R-:W-:Y:S01]  /*5530*/  PRMT R32, R10.reuse, 0x7610, R32 ;  /* 0x000076100a207816 */ /* 0x040fe20000000020 */
[----:B--2---:R-:W-:Y:S01]  /*5540*/  IMAD R31, R31, c[0x0][0x18c], R2 ;  /* 0x000063001f1f7a24 */ /* 0x004fe200078e0202 */
[----:B------:R-:W-:Y:S01]  /*5550*/  PRMT R10, R10, 0x7632, R10 ;  /* 0x000076320a0a7816 */ /* 0x000fe2000000000a */
[----:B-1----:R-:W-:-:S04]  /*5560*/  IMAD.WIDE R20, R17, R26, c[0x0][0x198] ;  /* 0x0000660011147625 */ /* 0x002fc800078e021a */
[--C-:B----4-:R-:W-:Y:S02]  /*5570*/  IMAD R25, R35, c[0x0][0x18c], R2.reuse ;  /* 0x0000630023197a24 */ /* 0x110fe400078e0202 */
[----:B------:R-:W-:Y:S01]  /*5580*/  IMAD R35, R28, c[0x0][0x18c], R2 ;  /* 0x000063001c237a24 */ /* 0x000fe200078e0202 */
[----:B------:R-:W-:Y:S01]  /*5590*/  PRMT R28, R12, 0x7610, R28 ;  /* 0x000076100c1c7816 */ /* 0x000fe2000000001c */
[----:B------:R-:W-:-:S04]  /*55a0*/  IMAD.WIDE R24, R25, R26, c[0x0][0x198] ;  /* 0x0000660019187625 */ /* 0x000fc800078e021a */
[-C--:B------:R-:W-:Y:S01]  /*55b0*/  IMAD.WIDE R18, R35, R26.reuse, c[0x0][0x198] ;  /* 0x0000660023127625 */ /* 0x080fe200078e021a */
[----:B------:R0:W-:Y:S03]  /*55c0*/  STG.E.U16 [R24.64], R30 ;  /* 0x0000001e18007986 */ /* 0x0001e6000c101506 */
[----:B------:R-:W-:Y:S01]  /*55d0*/  IMAD.WIDE R16, R23, R26, c[0x0][0x198] ;  /* 0x0000660017107625 */ /* 0x000fe200078e021a */
[----:B------:R1:W-:Y:S01]  /*55e0*/  STG.E.U16 [R20.64], R33 ;  /* 0x0000002114007986 */ /* 0x0003e2000c101506 */
[----:B------:R-:W-:Y:S02]  /*55f0*/  PRMT R23, R13, 0x7632, R23 ;  /* 0x000076320d177816 */ /* 0x000fe40000000017 */
[--C-:B------:R-:W-:Y:S01]  /*5600*/  IMAD R35, R22, c[0x0][0x18c], R2.reuse ;  /* 0x0000630016237a24 */ /* 0x100fe200078e0202 */
[----:B------:R3:W-:Y:S04]  /*5610*/  STG.E.U16 [R18.64], R27 ;  /* 0x0000001b12007986 */ /* 0x0007e8000c101506 */
[----:B------:R2:W-:Y:S01]  /*5620*/  STG.E.U16 [R16.64], R13 ;  /* 0x0000000d10007986 */ /* 0x0005e2000c101506 */
[----:B0-----:R-:W-:Y:S01]  /*5630*/  PRMT R25, R12, 0x7632, R25 ;  /* 0x000076320c197816 */ /* 0x001fe20000000019 */
[----:B-1----:R-:W-:-:S02]  /*5640*/  IMAD R21, R37, c[0x0][0x18c], R2 ;  /* 0x0000630025157a24 */ /* 0x002fc400078e0202 */
[----:B---3--:R-:W-:Y:S02]  /*5650*/  IMAD R27, R34, c[0x0][0x18c], R2 ;  /* 0x00006300221b7a24 */ /* 0x008fe400078e0202 */
[----:B------:R-:W-:-:S04]  /*5660*/  IMAD.WIDE R18, R31, R26, c[0x0][0x198] ;  /* 0x000066001f127625 */ /* 0x000fc800078e021a */
[----:B--2---:R-:W-:-:S04]  /*5670*/  IMAD.WIDE R12, R29, R26, c[0x0][0x198] ;  /* 0x000066001d0c7625 */ /* 0x004fc800078e021a */
[-C--:B------:R-:W-:Y:S01]  /*5680*/  IMAD.WIDE R16, R35, R26.reuse, c[0x0][0x198] ;  /* 0x0000660023107625 */ /* 0x080fe200078e021a */
[----:B------:R0:W-:Y:S03]  /*5690*/  STG.E.U16 [R12.64], R23 ;  /* 0x000000170c007986 */ /* 0x0001e6000c101506 */
[-C--:B------:R-:W-:Y:S01]  /*56a0*/  IMAD.WIDE R20, R21, R26.reuse, c[0x0][0x198] ;  /* 0x0000660015147625 */ /* 0x080fe200078e021a */
[----:B------:R0:W-:Y:S03]  /*56b0*/  STG.E.U16 [R16.64], R28 ;  /* 0x0000001c10007986 */ /* 0x0001e6000c101506 */
[----:B------:R-:W-:Y:S01]  /*56c0*/  IMAD.WIDE R26, R27, R26, c[0x0][0x198] ;  /* 0x000066001b1a7625 */ /* 0x000fe200078e021a */
[----:B------:R0:W-:Y:S04]  /*56d0*/  STG.E.U16 [R18.64], R25 ;  /* 0x0000001912007986 */ /* 0x0001e8000c101506 */
[----:B------:R0:W-:Y:S04]  /*56e0*/  STG.E.U16 [R20.64], R32 ;  /* 0x0000002014007986 */ /* 0x0001e8000c101506 */
[----:B------:R0:W-:Y:S01]  /*56f0*/  STG.E.U16 [R26.64], R10 ;  /* 0x0000000a1a007986 */ /* 0x0001e2000c101506 */
[----:B------:R-:W-:Y:S05]  /*5700*/  BRA `(.L_x_18) ;  /* 0x000005a000007947 */ /* 0x000fea0003800000 */
.L_x_17:
[----:B------:R-:W-:Y:S01]  /*5710*/  IMAD.MOV.U32 R17, RZ, RZ, 0x2 ;  /* 0x00000002ff117424 */ /* 0x000fe200078e00ff */
[----:B------:R-:W-:Y:S01]  /*5720*/  PRMT R23, R28, 0x7610, R23 ;  /* 0x000076101c177816 */ /* 0x000fe20000000017 */
[----:B------:R-:W-:-:S04]  /*5730*/  IMAD R16, R9, c[0x0][0x18c], R2 ;  /* 0x0000630009107a24 */ /* 0x000fc800078e0202 */
[----:B------:R-:W-:-:S05]  /*5740*/  IMAD.WIDE R16, R16, R17, c[0x0][0x198] ;  /* 0x0000660010107625 */ /* 0x000fca00078e0211 */
[----:B------:R0:W-:Y:S01]  /*5750*/  STG.E.U16 [R16.64], R23 ;  /* 0x0000001710007986 */ /* 0x0001e2000c101506 */
[----:B------:R-:W-:Y:S01]  /*5760*/  IMAD.WIDE R20, R8, 0x2, R16 ;  /* 0x0000000208147825 */ /* 0x000fe200078e0210 */
[----:B0-----:R-:W-:-:S05]  /*5770*/  PRMT R17, R28, 0x7632, R17 ;  /* 0x000076321c117816 */ /* 0x001fca0000000011 */
[C---:B------:R-:W-:Y:S01]  /*5780*/  IMAD.WIDE R22, R8.reuse, 0x2, R20 ;  /* 0x0000000208167825 */ /* 0x040fe200078e0214 */
[----:B------:R0:W-:Y:S04]  /*5790*/  STG.E.U16 [R20.64], R17 ;  /* 0x0000001114007986 */ /* 0x0001e8000c101506 */
[----:B------:R1:W-:Y:S01]  /*57a0*/  STG.E.U16 [R22.64], R19 ;  /* 0x0000001316007986 */ /* 0x0003e2000c101506 */
[----:B0-----:R-:W-:Y:S01]  /*57b0*/  IMAD.WIDE R16, R8, 0x2, R22 ;  /* 0x0000000208107825 */ /* 0x001fe200078e0216 */
[----:B------:R-:W-:Y:S02]  /*57c0*/  PRMT R21, R19, 0x7632, R21 ;  /* 0x0000763213157816 */ /* 0x000fe40000000015 */
[----:B-1----:R-:W-:-:S03]  /*57d0*/  PRMT R23, R18, 0x7610, R23 ;  /* 0x0000761012177816 */ /* 0x002fc60000000017 */
[C---:B------:R-:W-:Y:S01]  /*57e0*/  IMAD.WIDE R28, R8.reuse, 0x2, R16 ;  /* 0x00000002081c7825 */ /* 0x040fe200078e0210 */
[----:B------:R0:W-:Y:S04]  /*57f0*/  STG.E.U16 [R16.64], R21 ;  /* 0x0000001510007986 */ /* 0x0001e8000c101506 */
[----:B------:R1:W-:Y:S01]  /*5800*/  STG.E.U16 [R28.64], R23 ;  /* 0x000000171c007986 */ /* 0x0003e2000c101506 */
[----:B------:R-:W-:-:S06]  /*5810*/  IMAD.WIDE R26, R8, 0x2, R28 ;  /* 0x00000002081a7825 */ /* 0x000fcc00078e021c */
[----:B0-----:R-:W-:Y:S01]  /*5820*/  IMAD.WIDE R16, R8, 0x2, R26 ;  /* 0x0000000208107825 */ /* 0x001fe200078e021a */
[----:B-1----:R-:W-:-:S05]  /*5830*/  PRMT R29, R18, 0x7632, R29 ;  /* 0x00007632121d7816 */ /* 0x002fca000000001d */
[C---:B------:R-:W-:Y:S01]  /*5840*/  IMAD.WIDE R18, R8.reuse, 0x2, R16 ;  /* 0x0000000208127825 */ /* 0x040fe200078e0210 */
[----:B------:R0:W-:Y:S05]  /*5850*/  STG.E.U16 [R26.64], R29 ;  /* 0x0000001d1a007986 */ /* 0x0001ea000c101506 */
[C---:B------:R-:W-:Y:S01]  /*5860*/  IMAD.WIDE R20, R8.reuse, 0x2, R18 ;  /* 0x0000000208147825 */ /* 0x040fe200078e0212 */
[----:B------:R1:W-:Y:S05]  /*5870*/  STG.E.U16 [R16.64], R37 ;  /* 0x0000002510007986 */ /* 0x0003ea000c101506 */
[----:B------:R-:W-:Y:S01]  /*5880*/  IMAD.WIDE R22, R8, 0x2, R20 ;  /* 0x0000000208167825 */ /* 0x000fe200078e0214 */
[----:B0-----:R-:W-:-:S05]  /*5890*/  PRMT R27, R37, 0x7632, R27 ;  /* 0x00007632251b7816 */ /* 0x001fca000000001b */
[C---:B-1----:R-:W-:Y:S01]  /*58a0*/  IMAD.WIDE R16, R8.reuse, 0x2, R22 ;  /* 0x0000000208107825 */ /* 0x042fe200078e0216 */
[----:B------:R0:W-:Y:S05]  /*58b0*/  STG.E.U16 [R18.64], R27 ;  /* 0x0000001b12007986 */ /* 0x0001ea000c101506 */
[----:B------:R-:W-:Y:S01]  /*58c0*/  IMAD.WIDE R28, R8, 0x2, R16 ;  /* 0x00000002081c7825 */ /* 0x000fe200078e0210 */
[----:B0-----:R-:W-:-:S05]  /*58d0*/  PRMT R19, R36, 0x7610, R19 ;  /* 0x0000761024137816 */ /* 0x001fca0000000013 */
[C---:B------:R-:W-:Y:S01]  /*58e0*/  IMAD.WIDE R26, R8.reuse, 0x2, R28 ;  /* 0x00000002081a7825 */ /* 0x040fe200078e021c */
[----:B------:R0:W-:Y:S05]  /*58f0*/  STG.E.U16 [R20.64], R19 ;  /* 0x0000001314007986 */ /* 0x0001ea000c101506 */
[----:B0-----:R-:W-:Y:S01]  /*5900*/  IMAD.WIDE R18, R8, 0x2, R26 ;  /* 0x0000000208127825 */ /* 0x001fe200078e021a */
[----:B------:R-:W-:-:S05]  /*5910*/  PRMT R21, R36, 0x7632, R21 ;  /* 0x0000763224157816 */ /* 0x000fca0000000015 */
[C---:B------:R-:W-:Y:S01]  /*5920*/  IMAD.WIDE R36, R8.reuse, 0x2, R18 ;  /* 0x0000000208247825 */ /* 0x040fe200078e0212 */
[----:B------:R0:W-:Y:S04]  /*5930*/  STG.E.U16 [R22.64], R21 ;  /* 0x0000001516007986 */ /* 0x0001e8000c101506 */
[----:B------:R1:W-:Y:S01]  /*5940*/  STG.E.U16 [R16.64], R35 ;  /* 0x0000002310007986 */ /* 0x0003e2000c101506 */
[----:B0-----:R-:W-:Y:S01]  /*5950*/  PRMT R23, R35, 0x7632, R23 ;  /* 0x0000763223177816 */ /* 0x001fe20000000017 */
[----:B-1----:R-:W-:-:S04]  /*5960*/  IMAD.WIDE R16, R8, 0x2, R36 ;  /* 0x0000000208107825 */ /* 0x002fc800078e0224 */
[----:B------:R0:W-:Y:S02]  /*5970*/  STG.E.U16 [R28.64], R23 ;  /* 0x000000171c007986 */ /* 0x0001e4000c101506 */
[----:B------:R-:W-:Y:S01]  /*5980*/  IMAD.WIDE R20, R8, 0x2, R16 ;  /* 0x0000000208147825 */ /* 0x000fe200078e0210 */
[----:B0-----:R-:W-:-:S05]  /*5990*/  PRMT R29, R34, 0x7610, R29 ;  /* 0x00007610221d7816 */ /* 0x001fca000000001d */
[----:B------:R-:W-:Y:S01]  /*59a0*/  IMAD.WIDE R22, R8, 0x2, R20 ;  /* 0x0000000208167825 */ /* 0x000fe200078e0214 */
[----:B------:R0:W-:Y:S02]  /*59b0*/  STG.E.U16 [R26.64], R29 ;  /* 0x0000001d1a007986 */ /* 0x0001e4000c101506 */
[----:B0-----:R-:W-:-:S05]  /*59c0*/  PRMT R27, R34, 0x7632, R27 ;  /* 0x00007632221b7816 */ /* 0x001fca000000001b */
[----:B------:R0:W-:Y:S04]  /*59d0*/  STG.E.U16 [R18.64], R27 ;  /* 0x0000001b12007986 */ /* 0x0001e8000c101506 */
[----:B------:R1:W-:Y:S01]  /*59e0*/  STG.E.U16 [R36.64], R33 ;  /* 0x0000002124007986 */ /* 0x0003e2000c101506 */
[----:B0-----:R-:W-:Y:S01]  /*59f0*/  IMAD.WIDE R18, R8, 0x2, R22 ;  /* 0x0000000208127825 */ /* 0x001fe200078e0216 */
[----:B-1----:R-:W-:-:S05]  /*5a00*/  PRMT R37, R33, 0x7632, R37 ;  /* 0x0000763221257816 */ /* 0x002fca0000000025 */
[C---:B------:R-:W-:Y:S01]  /*5a10*/  IMAD.WIDE R34, R8.reuse, 0x2, R18 ;  /* 0x0000000208227825 */ /* 0x040fe200078e0212 */
[----:B------:R0:W-:Y:S05]  /*5a20*/  STG.E.U16 [R16.64], R37 ;  /* 0x0000002510007986 */ /* 0x0001ea000c101506 */
[----:B------:R-:W-:-:S06]  /*5a30*/  IMAD.WIDE R28, R8, 0x2, R34 ;  /* 0x00000002081c7825 */ /* 0x000fcc00078e0222 */
[----:B------:R-:W-:Y:S01]  /*5a40*/  IMAD.WIDE R26, R8, 0x2, R28 ;  /* 0x00000002081a7825 */ /* 0x000fe200078e021c */
[----:B0-----:R-:W-:-:S05]  /*5a50*/  PRMT R17, R32, 0x7610, R17 ;  /* 0x0000761020117816 */ /* 0x001fca0000000011 */
[----:B------:R0:W-:Y:S02]  /*5a60*/  STG.E.U16 [R20.64], R17 ;  /* 0x0000001114007986 */ /* 0x0001e4000c101506 */
[----:B0-----:R-:W-:Y:S01]  /*5a70*/  PRMT R21, R32, 0x7632, R21 ;  /* 0x0000763220157816 */ /* 0x001fe20000000015 */
[----:B------:R-:W-:-:S04]  /*5a80*/  IMAD.WIDE R32, R8, 0x2, R26 ;  /* 0x0000000208207825 */ /* 0x000fc800078e021a */
[----:B------:R0:W-:Y:S02]  /*5a90*/  STG.E.U16 [R22.64], R21 ;  /* 0x0000001516007986 */ /* 0x0001e4000c101506 */
[C---:B------:R-:W-:Y:S02]  /*5aa0*/  IMAD.WIDE R16, R8.reuse, 0x2, R32 ;  /* 0x0000000208107825 */ /* 0x040fe400078e0220 */
[----:B------:R1:W-:Y:S04]  /*5ab0*/  STG.E.U16 [R18.64], R31 ;  /* 0x0000001f12007986 */ /* 0x0003e8000c101506 */
[----:B------:R-:W-:Y:S01]  /*5ac0*/  IMAD.WIDE R36, R8, 0x2, R16 ;  /* 0x0000000208247825 */ /* 0x000fe200078e0210 */
[----:B0-----:R-:W-:-:S05]  /*5ad0*/  PRMT R23, R31, 0x7632, R23 ;  /* 0x000076321f177816 */ /* 0x001fca0000000017 */
[C---:B-1----:R-:W-:Y:S01]  /*5ae0*/  IMAD.WIDE R18, R8.reuse, 0x2, R36 ;  /* 0x0000000208127825 */ /* 0x042fe200078e0224 */
[----:B------:R0:W-:Y:S05]  /*5af0*/  STG.E.U16 [R34.64], R23 ;  /* 0x0000001722007986 */ /* 0x0001ea000c101506 */
[----:B------:R-:W-:Y:S01]  /*5b00*/  IMAD.WIDE R20, R8, 0x2, R18 ;  /* 0x0000000208147825 */ /* 0x000fe200078e0212 */
[----:B0-----:R-:W-:-:S05]  /*5b10*/  PRMT R35, R30, 0x7610, R35 ;  /* 0x000076101e237816 */ /* 0x001fca0000000023 */
[----:B------:R-:W-:Y:S01]  /*5b20*/  IMAD.WIDE R22, R8, 0x2, R20 ;  /* 0x0000000208167825 */ /* 0x000fe200078e0214 */
[----:B------:R-:W-:Y:S01]  /*5b30*/  PRMT R34, R24, 0x7632, R34 ;  /* 0x0000763218227816 */ /* 0x000fe20000000022 */
[----:B------:R0:W-:Y:S02]  /*5b40*/  STG.E.U16 [R28.64], R35 ;  /* 0x000000231c007986 */ /* 0x0001e4000c101506 */
[----:B0-----:R-:W-:Y:S02]  /*5b50*/  PRMT R29, R30, 0x7632, R29 ;  /* 0x000076321e1d7816 */ /* 0x001fe4000000001d */
[----:B------:R-:W-:Y:S01]  /*5b60*/  IMAD.WIDE R30, R8, 0x2, R22 ;  /* 0x00000002081e7825 */ /* 0x000fe200078e0216 */
[----:B------:R-:W-:Y:S02]  /*5b70*/  PRMT R28, R10, 0x7632, R28 ;  /* 0x000076320a1c7816 */ /* 0x000fe4000000001c */
[----:B------:R0:W-:Y:S04]  /*5b80*/  STG.E.U16 [R26.64], R29 ;  /* 0x0000001d1a007986 */ /* 0x0001e8000c101506 */
[----:B------:R1:W-:Y:S01]  /*5b90*/  STG.E.U16 [R32.64], R25 ;  /* 0x0000001920007986 */ /* 0x0003e2000c101506 */
[----:B0-----:R-:W-:-:S02]  /*5ba0*/  PRMT R27, R25, 0x7632, R27 ;  /* 0x00007632191b7816 */ /* 0x001fc4000000001b */
[----:B-1----:R-:W-:Y:S01]  /*5bb0*/  PRMT R33, R24, 0x7610, R33 ;  /* 0x0000761018217816 */ /* 0x002fe20000000021 */
[C---:B------:R-:W-:Y:S02]  /*5bc0*/  IMAD.WIDE R24, R8.reuse, 0x2, R30 ;  /* 0x0000000208187825 */ /* 0x040fe400078e021e */
[----:B------:R0:W-:Y:S04]  /*5bd0*/  STG.E.U16 [R16.64], R27 ;  /* 0x0000001b10007986 */ /* 0x0001e8000c101506 */
[----:B------:R-:W-:Y:S04]  /*5be0*/  STG.E.U16 [R36.64], R33 ;  /* 0x0000002124007986 */ /* 0x000fe8000c101506 */
[----:B------:R1:W-:Y:S01]  /*5bf0*/  STG.E.U16 [R18.64], R34 ;  /* 0x0000002212007986 */ /* 0x0003e2000c101506 */
[----:B0-----:R-:W-:Y:S01]  /*5c00*/  IMAD.WIDE R26, R8, 0x2, R24 ;  /* 0x00000002081a7825 */ /* 0x001fe200078e0218 */
[----:B------:R-:W-:-:S02]  /*5c10*/  PRMT R17, R13, 0x7632, R17 ;  /* 0x000076320d117816 */ /* 0x000fc40000000011 */
[----:B------:R0:W-:Y:S04]  /*5c20*/  STG.E.U16 [R20.64], R13 ;  /* 0x0000000d14007986 */ /* 0x0001e8000c101506 */
[----:B------:R2:W-:Y:S01]  /*5c30*/  STG.E.U16 [R22.64], R17 ;  /* 0x0000001116007986 */ /* 0x0005e2000c101506 */
[----:B-1----:R-:W-:-:S05]  /*5c40*/  PRMT R19, R12, 0x7610, R19 ;  /* 0x000076100c137816 */ /* 0x002fca0000000013 */
[----:B------:R2:W-:Y:S01]  /*5c50*/  STG.E.U16 [R30.64], R19 ;  /* 0x000000131e007986 */ /* 0x0005e2000c101506 */
[----:B0-----:R-:W-:Y:S01]  /*5c60*/  PRMT R21, R12, 0x7632, R21 ;  /* 0x000076320c157816 */ /* 0x001fe20000000015 */
[----:B------:R-:W-:-:S04]  /*5c70*/  IMAD.WIDE R12, R8, 0x2, R26 ;  /* 0x00000002080c7825 */ /* 0x000fc800078e021a */
[----:B------:R2:W-:Y:S04]  /*5c80*/  STG.E.U16 [R24.64], R21 ;  /* 0x0000001518007986 */ /* 0x0005e8000c101506 */
[----:B------:R2:W-:Y:S04]  /*5c90*/  STG.E.U16 [R26.64], R10 ;  /* 0x0000000a1a007986 */ /* 0x0005e8000c101506 */
[----:B------:R2:W-:Y:S02]  /*5ca0*/  STG.E.U16 [R12.64], R28 ;  /* 0x0000001c0c007986 */ /* 0x0005e4000c101506 */
.L_x_18:
[----:B------:R-:W-:Y:S01]  /*5cb0*/  IADD3 R0, R0, 0x20, RZ ;  /* 0x0000002000007810 */ /* 0x000fe20007ffe0ff */
[----:B0-2---:R-:W-:Y:S01]  /*5cc0*/  IMAD.WIDE R18, R8, 0x4, R14 ;  /* 0x0000000408127825 */ /* 0x005fe200078e020e */
[----:B------:R-:W-:-:S02]  /*5cd0*/  IADD3 R9, R9, 0x20, RZ ;  /* 0x0000002009097810 */ /* 0x000fc40007ffe0ff */
[C---:B------:R-:W-:Y:S02]  /*5ce0*/  ISETP.GE.AND P1, PT, R0.reuse, c[0x0][0x1a8], PT ;  /* 0x00006a0000007a0c */ /* 0x040fe40003f26270 */
[----:B------:R-:W-:-:S13]  /*5cf0*/  ISETP.LT.AND P2, PT, R0, R7, PT ;  /* 0x000000070000720c */ /* 0x000fda0003f41270 */
[----:B------:R-:W-:Y:S05]  /*5d00*/  @!P1 BRA P2, `(.L_x_19) ;  /* 0xffffe97000009947 */ /* 0x000fea000103ffff */
.L_x_15:
[----:B------:R-:W-:-:S04]  /*5d10*/  ISETP.GE.AND P1, PT, R0, R7, PT ;  /* 0x000000070000720c */ /* 0x000fc80003f26270 */
[----:B------:R-:W-:-:S13]  /*5d20*/  ISETP.GE.OR P1, PT, R0, c[0x0][0x1ac], P1 ;  /* 0x00006b0000007a0c */ /* 0x000fda0000f26670 */
[----:B------:R-:W-:Y:S05]  /*5d30*/  @P1 BRA `(.L_x_20) ;  /* 0x0000196000001947 */ /* 0x000fea0003800000 */
[----:B------:R-:W-:-:S05]  /*5d40*/  IMAD.MOV.U32 R8, RZ, RZ, c[0x0][0x18c] ;  /* 0x00006300ff087624 */ /* 0x000fca00078e00ff */
[----:B------:R-:W-:-:S04]  /*5d50*/  SHF.R.S32.HI R13, RZ, 0x1f, R8 ;  /* 0x0000001fff0d7819 */ /* 0x000fc80000011408 */
[----:B------:R-:W-:Y:S02]  /*5d60*/  SHF.L.U64.HI R10, R8, 0x2, R13 ;  /* 0x00000002080a7819 */ /* 0x000fe4000001020d */
.L_x_24:
[----:B------:R-:W-:Y:S02]  /*5d70*/  IMAD.MOV.U32 R14, RZ, RZ, R18 ;  /* 0x000000ffff0e7224 */ /* 0x000fe400078e0012 */
[----:B------:R-:W-:-:S05]  /*5d80*/  IMAD.MOV.U32 R15, RZ, RZ, R19 ;  /* 0x000000ffff0f7224 */ /* 0x000fca00078e0013 */
[----:B------:R-:W2:Y:S01]  /*5d90*/  LDG.E.CONSTANT R13, [R14.64] ;  /* 0x000000060e0d7981 */ /* 0x000ea2000c1e9900 */
[----:B------:R-:W-:Y:S01]  /*5da0*/  ISETP.NE.AND P1, PT, R0, R11, PT ;  /* 0x0000000b0000720c */ /* 0x000fe20003f25270 */
[----:B------:R-:W-:Y:S01]  /*5db0*/  IMAD.MOV.U32 R12, RZ, RZ, c[0x0][0x18c] ;  /* 0x00006300ff0c7624 */ /* 0x000fe200078e00ff */
[----:B------:R-:W-:Y:S01]  /*5dc0*/  LEA R30, P2, R8, R14, 0x2 ;  /* 0x0000000e081e7211 */ /* 0x000fe200078410ff */
[----:B------:R-:W-:-:S04]  /*5dd0*/  IMAD.MOV.U32 R36, RZ, RZ, 0x2c00 ;  /* 0x00002c00ff247424 */ /* 0x000fc800078e00ff */
[----:B------:R-:W-:Y:S01]  /*5de0*/  IMAD.X R31, R15, 0x1, R10, P2 ;  /* 0x000000010f1f7824 */ /* 0x000fe200010e060a */
[C---:B--2---:R-:W-:Y:S02]  /*5df0*/  LOP3.LUT R16, R13.reuse, 0xf000f, RZ, 0xc0, !PT ;  /* 0x000f000f0d107812 */ /* 0x044fe400078ec0ff */
[----:B------:R-:W-:Y:S02]  /*5e00*/  SHF.R.U32.HI R26, RZ, 0x8, R13 ;  /* 0x00000008ff1a7819 */ /* 0x000fe4000001160d */
[----:B------:R-:W-:Y:S02]  /*5e10*/  LOP3.LUT R25, R13, 0xf000f0, RZ, 0xc0, !PT ;  /* 0x00f000f00d197812 */ /* 0x000fe400078ec0ff */
[----:B------:R-:W-:Y:S01]  /*5e20*/  LOP3.LUT R13, R16, 0x64006400, RZ, 0xfc, !PT ;  /* 0x64006400100d7812 */ /* 0x000fe200078efcff */
[----:B------:R-:W-:Y:S01]  /*5e30*/  IMAD.WIDE R16, R12, 0x4, R30 ;  /* 0x000000040c107825 */ /* 0x000fe200078e021e */
[----:B------:R-:W-:Y:S02]  /*5e40*/  LOP3.LUT R24, R26, 0xf000f, RZ, 0xc0, !PT ;  /* 0x000f000f1a187812 */ /* 0x000fe400078ec0ff */
        /* <DEDUP_REMOVED lines=24> */
.L_x_21:
[----:B------:R-:W-:Y:S01]  /*5fd0*/  LOP3.LUT R24, R24, 0x64006400, RZ, 0xfc, !PT ;  /* 0x6400640018187812 */ /* 0x000fe200078efcff */
[----:B------:R-:W-:Y:S01]  /*5fe0*/  HADD2 R20, R13, -1032, -1032 ;  /* 0xe408e4080d147430 */ /* 0x000fe20000000000 */
[----:B------:R-:W-:Y:S01]  /*5ff0*/  LOP3.LUT R21, R26, 0x64006400, RZ, 0xfc, !PT ;  /* 0x640064001a157812 */ /* 0x000fe200078efcff */
[-C--:B------:R-:W-:Y:S01]  /*6000*/  HFMA2 R22, R25, R36.reuse.H0_H0, -72, -72 ;  /* 0xd480d48019167431 */ /* 0x080fe20000040024 */
[----:B------:R-:W-:Y:S01]  /*6010*/  IMAD.WIDE R18, R12, 0x4, R16 ;  /* 0x000000040c127825 */ /* 0x000fe200078e0210 */
[----:B------:R-:W-:Y:S02]  /*6020*/  HADD2 R35, R24, -1032, -1032 ;  /* 0xe408e40818237430 */ /* 0x000fe40000000000 */
[----:B------:R-:W-:Y:S01]  /*6030*/  HFMA2 R34, R21, R36.H0_H0, -72, -72 ;  /* 0xd480d48015227431 */ /* 0x000fe20000040024 */
[----:B------:R-:W-:Y:S01]  /*6040*/  HFMA2.MMA R20, R20, R6, -RZ ;  /* 0x0000000614147235 */ /* 0x000fe200001000ff */
[----:B------:R-:W-:-:S02]  /*6050*/  HMUL2 R22, R22, R6 ;  /* 0x0000000616167232 */ /* 0x000fc40000000000 */
[----:B------:R-:W-:Y:S01]  /*6060*/  HFMA2.MMA R35, R35, R6, -RZ ;  /* 0x0000000623237235 */ /* 0x000fe200001000ff */
[----:B------:R-:W-:Y:S01]  /*6070*/  HMUL2 R34, R34, R6 ;  /* 0x0000000622227232 */ /* 0x000fe20000000000 */
[----:B------:R-:W-:Y:S05]  /*6080*/  @!P0 BRA `(.L_x_22) ;  /* 0x00000cd000008947 */ /* 0x000fea0003800000 */
[----:B------:R0:W2:Y:S04]  /*6090*/  LDG.E.CONSTANT R24, [R30.64] ;  /* 0x000000061e187981 */ /* 0x0000a8000c1e9900 */
[----:B------:R1:W3:Y:S04]  /*60a0*/  LDG.E.CONSTANT R13, [R16.64] ;  /* 0x00000006100d7981 */ /* 0x0002e8000c1e9900 */
[----:B------:R4:W5:Y:S01]  /*60b0*/  LDG.E.CONSTANT R26, [R18.64] ;  /* 0x00000006121a7981 */ /* 0x000962000c1e9900 */
[----:B------:R-:W-:-:S02]  /*60c0*/  IMAD.SHL.U32 R28, R9, 0x2, RZ ;  /* 0x00000002091c7824 */ /* 0x000fc400078e00ff */
[----:B------:R-:W-:-:S03]  /*60d0*/  IMAD.MOV.U32 R25, RZ, RZ, 0x2 ;  /* 0x00000002ff197424 */ /* 0x000fc600078e00ff */
[----:B------:R-:W1:Y:S04]  /*60e0*/  LDS.U16 R27, [R28] ;  /* 0x000000001c1b7984 */ /* 0x000e680000000400 */
[----:B------:R-:W1:Y:S01]  /*60f0*/  LDS.U16 R37, [R28+0x2] ;  /* 0x000002001c257984 */ /* 0x000e620000000400 */
[----:B----4-:R-:W-:-:S03]  /*6100*/  PRMT R19, R20, 0x7610, R19 ;  /* 0x0000761014137816 */ /* 0x010fc60000000013 */
[----:B------:R-:W4:Y:S04]  /*6110*/  LDS.U16 R21, [R28+0x4] ;  /* 0x000004001c157984 */ /* 0x000f280000000400 */
[----:B------:R-:W-:Y:S04]  /*6120*/  LDS.U16 R23, [R28+0x6] ;  /* 0x000006001c177984 */ /* 0x000fe80000000400 */
[----:B------:R-:W4:Y:S04]  /*6130*/  LDS.U16 R32, [R28+0x8] ;  /* 0x000008001c207984 */ /* 0x000f280000000400 */
[----:B------:R-:W4:Y:S04]  /*6140*/  LDS.U16 R33, [R28+0xa] ;  /* 0x00000a001c217984 */ /* 0x000f280000000400 */
[----:B------:R-:W-:Y:S04]  /*6150*/  LDS.U16 R29, [R28+0xe] ;  /* 0x00000e001c1d7984 */ /* 0x000fe80000000400 */
[----:B0-----:R-:W0:Y:S01]  /*6160*/  LDS.U16 R31, [R28+0x10] ;  /* 0x000010001c1f7984 */ /* 0x001e220000000400 */
[----:B-1----:R-:W-:-:S03]  /*6170*/  IMAD R30, R27, c[0x0][0x18c], R2 ;  /* 0x000063001b1e7a24 */ /* 0x002fc600078e0202 */
[----:B------:R-:W-:Y:S01]  /*6180*/  LDS.U16 R27, [R28+0xc] ;  /* 0x00000c001c1b7984 */ /* 0x000fe20000000400 */
[----:B------:R-:W-:-:S04]  /*6190*/  IMAD.WIDE R16, R30, R25, c[0x0][0x198] ;  /* 0x000066001e107625 */ /* 0x000fc800078e0219 */
[--C-:B------:R-:W-:Y:S01]  /*61a0*/  IMAD R18, R37, c[0x0][0x18c], R2.reuse ;  /* 0x0000630025127a24 */ /* 0x100fe200078e0202 */
[----:B------:R1:W-:Y:S01]  /*61b0*/  STG.E.U16 [R16.64], R19 ;  /* 0x0000001310007986 */ /* 0x0003e2000c101506 */
[----:B----4-:R-:W-:-:S03]  /*61c0*/  IMAD R30, R21, c[0x0][0x18c], R2 ;  /* 0x00006300151e7a24 */ /* 0x010fc600078e0202 */
[----:B------:R-:W-:Y:S01]  /*61d0*/  LDS.U16 R37, [R28+0x12] ;  /* 0x000012001c257984 */ /* 0x000fe20000000400 */
[----:B------:R-:W-:Y:S01]  /*61e0*/  IMAD R32, R32, c[0x0][0x18c], R2 ;  /* 0x0000630020207a24 */ /* 0x000fe200078e0202 */
[----:B-1----:R-:W-:Y:S01]  /*61f0*/  PRMT R17, R20, 0x7632, R17 ;  /* 0x0000763214117816 */ /* 0x002fe20000000011 */
[-C--:B------:R-:W-:Y:S02]  /*6200*/  IMAD.WIDE R20, R30, R25.reuse, c[0x0][0x198] ;  /* 0x000066001e147625 */ /* 0x080fe400078e0219 */
[----:B------:R-:W1:Y:S02]  /*6210*/  LDS.U16 R30, [R28+0x14] ;  /* 0x000014001c1e7984 */ /* 0x000e640000000400 */
[----:B------:R-:W-:-:S04]  /*6220*/  IMAD.WIDE R18, R18, R25, c[0x0][0x198] ;  /* 0x0000660012127625 */ /* 0x000fc800078e0219 */
[----:B------:R-:W-:Y:S01]  /*6230*/  IMAD R16, R23, c[0x0][0x18c], R2 ;  /* 0x0000630017107a24 */ /* 0x000fe200078e0202 */
[----:B------:R4:W-:Y:S04]  /*6240*/  STG.E.U16 [R18.64], R17 ;  /* 0x0000001112007986 */ /* 0x0009e8000c101506 */
[----:B------:R0:W-:Y:S01]  /*6250*/  STG.E.U16 [R20.64], R22 ;  /* 0x0000001614007986 */ /* 0x0001e2000c101506 */
[----:B----4-:R-:W-:Y:S01]  /*6260*/  PRMT R19, R22, 0x7632, R19 ;  /* 0x0000763216137816 */ /* 0x010fe20000000013 */
[----:B------:R-:W-:-:S04]  /*6270*/  IMAD.WIDE R16, R16, R25, c[0x0][0x198] ;  /* 0x0000660010107625 */ /* 0x000fc800078e0219 */
[----:B------:R-:W-:Y:S01]  /*6280*/  IMAD R18, R33, c[0x0][0x18c], R2 ;  /* 0x0000630021127a24 */ /* 0x000fe200078e0202 */
[----:B------:R4:W-:Y:S01]  /*6290*/  STG.E.U16 [R16.64], R19 ;  /* 0x0000001310007986 */ /* 0x0009e2000c101506 */
[----:B0-----:R-:W-:-:S03]  /*62a0*/  IMAD.WIDE R22, R32, R25, c[0x0][0x198] ;  /* 0x0000660020167625 */ /* 0x001fc600078e0219 */
[----:B------:R-:W0:Y:S01]  /*62b0*/  LDS.U16 R33, [R28+0x16] ;  /* 0x000016001c217984 */ /* 0x000e220000000400 */
[----:B------:R-:W-:-:S03]  /*62c0*/  IMAD R32, R31, c[0x0][0x18c], R2 ;  /* 0x000063001f207a24 */ /* 0x000fc600078e0202 */
[----:B------:R-:W-:Y:S01]  /*62d0*/  STG.E.U16 [R22.64], R35 ;  /* 0x0000002316007986 */ /* 0x000fe2000c101506 */
[----:B----4-:R-:W-:Y:S01]  /*62e0*/  PRMT R17, R35, 0x7632, R17 ;  /* 0x0000763223117816 */ /* 0x010fe20000000011 */
[-C--:B------:R-:W-:Y:S02]  /*62f0*/  IMAD.WIDE R18, R18, R25.reuse, c[0x0][0x198] ;  /* 0x0000660012127625 */ /* 0x080fe400078e0219 */
[----:B------:R-:W4:Y:S02]  /*6300*/  LDS.U16 R23, [R28+0x1a] ;  /* 0x00001a001c177984 */ /* 0x000f240000000400 */
[----:B-1----:R-:W-:Y:S02]  /*6310*/  IMAD R30, R30, c[0x0][0x18c], R2 ;  /* 0x000063001e1e7a24 */ /* 0x002fe400078e0202 */
[----:B------:R1:W-:Y:S04]  /*6320*/  STG.E.U16 [R18.64], R17 ;  /* 0x0000001112007986 */ /* 0x0003e8000c101506 */
[----:B------:R-:W-:Y:S04]  /*6330*/  LDS.U16 R31, [R28+0x1c] ;  /* 0x00001c001c1f7984 */ /* 0x000fe80000000400 */
[----:B------:R-:W-:Y:S01]  /*6340*/  LDS.U16 R35, [R28+0x1e] ;  /* 0x00001e001c237984 */ /* 0x000fe20000000400 */
[----:B-1----:R-:W-:Y:S01]  /*6350*/  IMAD.WIDE R18, R32, R25, c[0x0][0x198] ;  /* 0x0000660020127625 */ /* 0x002fe200078e0219 */
[----:B--2---:R-:W-:-:S04]  /*6360*/  LOP3.LUT R20, R24, 0xf000f, RZ, 0xc0, !PT ;  /* 0x000f000f18147812 */ /* 0x004fc800078ec0ff */
[----:B------:R-:W-:Y:S01]  /*6370*/  LOP3.LUT R21, R20, 0x64006400, RZ, 0xfc, !PT ;  /* 0x6400640014157812 */ /* 0x000fe200078efcff */
[----:B------:R-:W-:Y:S02]  /*6380*/  IMAD R20, R27, c[0x0][0x18c], R2 ;  /* 0x000063001b147a24 */ /* 0x000fe400078e0202 */
[----:B------:R-:W1:Y:S02]  /*6390*/  LDS.U16 R27, [R28+0x18] ;  /* 0x000018001c1b7984 */ /* 0x000e640000000400 */
[----:B------:R-:W-:Y:S01]  /*63a0*/  HADD2 R22, R21, -1032, -1032 ;  /* 0xe408e40815167430 */ /* 0x000fe20000000000 */
[----:B------:R-:W-:-:S04]  /*63b0*/  IMAD.WIDE R16, R20, R25, c[0x0][0x198] ;  /* 0x0000660014107625 */ /* 0x000fc800078e0219 */
[----:B------:R-:W-:Y:S01]  /*63c0*/  IMAD R20, R29, c[0x0][0x18c], R2 ;  /* 0x000063001d147a24 */ /* 0x000fe200078e0202 */
[----:B------:R-:W-:Y:S01]  /*63d0*/  LOP3.LUT R29, R24, 0xf000f0, RZ, 0xc0, !PT ;  /* 0x00f000f0181d7812 */ /* 0x000fe200078ec0ff */
[----:B------:R-:W-:Y:S01]  /*63e0*/  HFMA2.MMA R22, R22, R6, -RZ ;  /* 0x0000000616167235 */ /* 0x000fe200001000ff */
[----:B------:R2:W-:Y:S01]  /*63f0*/  STG.E.U16 [R16.64], R34 ;  /* 0x0000002210007986 */ /* 0x0005e2000c101506 */
[----:B------:R-:W-:Y:S01]  /*6400*/  IMAD.WIDE R20, R20, R25, c[0x0][0x198] ;  /* 0x0000660014147625 */ /* 0x000fe200078e0219 */
[----:B------:R-:W-:Y:S02]  /*6410*/  LOP3.LUT R32, R29, 0x64006400, RZ, 0xfc, !PT ;  /* 0x640064001d207812 */ /* 0x000fe400078efcff */
[----:B------:R-:W-:Y:S01]  /*6420*/  SHF.R.U32.HI R24, RZ, 0x8, R24 ;  /* 0x00000008ff187819 */ /* 0x000fe20000011618 */
[----:B------:R-:W0:Y:S02]  /*6430*/  LDS.U16 R29, [R28+0x20] ;  /* 0x000020001c1d7984 */ /* 0x000e240000000400 */
[----:B------:R-:W-:Y:S01]  /*6440*/  HFMA2 R32, R32, R36.H0_H0, -72, -72 ;  /* 0xd480d48020207431 */ /* 0x000fe20000040024 */
[----:B--2---:R-:W-:Y:S01]  /*6450*/  PRMT R17, R34, 0x7632, R17 ;  /* 0x0000763222117816 */ /* 0x004fe20000000011 */
[----:B------:R-:W-:-:S02]  /*6460*/  IMAD R34, R37, c[0x0][0x18c], R2 ;  /* 0x0000630025227a24 */ /* 0x000fc400078e0202 */
[----:B------:R-:W-:Y:S04]  /*6470*/  LDS.U16 R37, [R28+0x26] ;  /* 0x000026001c257984 */ /* 0x000fe80000000400 */
[----:B------:R2:W-:Y:S04]  /*6480*/  STG.E.U16 [R20.64], R17 ;  /* 0x0000001114007986 */ /* 0x0005e8000c101506 */
[----:B------:R1:W-:Y:S01]  /*6490*/  STG.E.U16 [R18.64], R22 ;  /* 0x0000001612007986 */ /* 0x0003e2000c101506 */
[----:B--2---:R-:W-:Y:S01]  /*64a0*/  LOP3.LUT R20, R24, 0xf000f, RZ, 0xc0, !PT ;  /* 0x000f000f18147812 */ /* 0x004fe200078ec0ff */
[----:B------:R-:W-:Y:S01]  /*64b0*/  IMAD.WIDE R16, R34, R25, c[0x0][0x198] ;  /* 0x0000660022107625 */ /* 0x000fe200078e0219 */
[----:B------:R-:W-:-:S02]  /*64c0*/  LOP3.LUT R24, R24, 0xf000f0, RZ, 0xc0, !PT ;  /* 0x00f000f018187812 */ /* 0x000fc400078ec0ff */
[----:B-1----:R-:W-:Y:S01]  /*64d0*/  PRMT R19, R22, 0x7632, R19 ;  /* 0x0000763216137816 */ /* 0x002fe20000000013 */
[----:B------:R-:W-:Y:S01]  /*64e0*/  HMUL2 R22, R32, R6 ;  /* 0x0000000620167232 */ /* 0x000fe20000000000 */
[----:B------:R-:W-:-:S03]  /*64f0*/  LOP3.LUT R20, R20, 0x64006400, RZ, 0xfc, !PT ;  /* 0x6400640014147812 */ /* 0x000fc600078efcff */
[----:B------:R1:W-:Y:S01]  /*6500*/  STG.E.U16 [R16.64], R19 ;  /* 0x0000001310007986 */ /* 0x0003e2000c101506 */
[----:B------:R-:W-:Y:S01]  /*6510*/  PRMT R21, R22, 0x7610, R21 ;  /* 0x0000761016157816 */ /* 0x000fe20000000015 */
[----:B-1----:R-:W-:Y:S01]  /*6520*/  IMAD.WIDE R18, R30, R25, c[0x0][0x198] ;  /* 0x000066001e127625 */ /* 0x002fe200078e0219 */
[----:B------:R-:W-:-:S03]  /*6530*/  HADD2 R17, R20, -1032, -1032 ;  /* 0xe408e40814117430 */ /* 0x000fc60000000000 */
[--C-:B0-----:R-:W-:Y:S01]  /*6540*/  IMAD R30, R33, c[0x0][0x18c], R2.reuse ;  /* 0x00006300211e7a24 */ /* 0x101fe200078e0202 */
[----:B------:R0:W-:Y:S01]  /*6550*/  STG.E.U16 [R18.64], R21 ;  /* 0x0000001512007986 */ /* 0x0001e2000c101506 */
[----:B----4-:R-:W-:-:S03]  /*6560*/  IMAD R16, R23, c[0x0][0x18c], R2 ;  /* 0x0000630017107a24 */ /* 0x010fc600078e0202 */
[----:B------:R-:W1:Y:S01]  /*6570*/  LDS.U16 R33, [R28+0x22] ;  /* 0x000022001c217984 */ /* 0x000e620000000400 */
[----:B0-----:R-:W-:Y:S01]  /*6580*/  HFMA2.MMA R19, R17, R6, -RZ ;  /* 0x0000000611137235 */ /* 0x001fe200001000ff */
[-C--:B------:R-:W-:Y:S01]  /*6590*/  IMAD.WIDE R20, R30, R25.reuse, c[0x0][0x198] ;  /* 0x000066001e147625 */ /* 0x080fe200078e0219 */
[----:B------:R-:W-:Y:S02]  /*65a0*/  PRMT R30, R22, 0x7632, R30 ;  /* 0x00007632161e7816 */ /* 0x000fe4000000001e */
[----:B---3--:R-:W-:Y:S01]  /*65b0*/  LOP3.LUT R18, R13, 0xf000f, RZ, 0xc0, !PT ;  /* 0x000f000f0d127812 */ /* 0x008fe200078ec0ff */
[----:B------:R-:W-:Y:S02]  /*65c0*/  IMAD R22, R27, c[0x0][0x18c], R2 ;  /* 0x000063001b167a24 */ /* 0x000fe400078e0202 */
[----:B------:R-:W0:Y:S01]  /*65d0*/  LDS.U16 R27, [R28+0x24] ;  /* 0x000024001c1b7984 */ /* 0x000e220000000400 */
[----:B------:R-:W-:Y:S01]  /*65e0*/  LOP3.LUT R18, R18, 0x64006400, RZ, 0xfc, !PT ;  /* 0x6400640012127812 */ /* 0x000fe200078efcff */
[-C--:B------:R-:W-:Y:S01]  /*65f0*/  IMAD.WIDE R22, R22, R25.reuse, c[0x0][0x198] ;  /* 0x0000660016167625 */ /* 0x080fe200078e0219 */
[C---:B------:R-:W-:Y:S01]  /*6600*/  PRMT R32, R19.reuse, 0x7610, R32 ;  /* 0x0000761013207816 */ /* 0x040fe20000000020 */
[----:B------:R2:W-:Y:S01]  /*6610*/  STG.E.U16 [R20.64], R30 ;  /* 0x0000001e14007986 */ /* 0x0005e2000c101506 */
[----:B------:R-:W-:Y:S01]  /*6620*/  PRMT R34, R19, 0x7632, R34 ;  /* 0x0000763213227816 */ /* 0x000fe20000000022 */
[----:B------:R-:W-:Y:S01]  /*6630*/  IMAD.WIDE R16, R16, R25, c[0x0][0x198] ;  /* 0x0000660010107625 */ /* 0x000fe200078e0219 */
[----:B------:R-:W-:Y:S01]  /*6640*/  LOP3.LUT R19, R24, 0x64006400, RZ, 0xfc, !PT ;  /* 0x6400640018137812 */ /* 0x000fe200078efcff */
[----:B------:R3:W-:Y:S04]  /*6650*/  STG.E.U16 [R22.64], R32 ;  /* 0x0000002016007986 */ /* 0x0007e8000c101506 */
[----:B------:R-:W-:Y:S01]  /*6660*/  HFMA2 R19, R19, R36.H0_H0, -72, -72 ;  /* 0xd480d48013137431 */ /* 0x000fe20000040024 */
[----:B------:R4:W-:Y:S01]  /*6670*/  STG.E.U16 [R16.64], R34 ;  /* 0x0000002210007986 */ /* 0x0009e2000c101506 */
[----:B--2---:R-:W-:Y:S01]  /*6680*/  HADD2 R21, R18, -1032, -1032 ;  /* 0xe408e40812157430 */ /* 0x004fe20000000000 */
[----:B------:R-:W-:-:S02]  /*6690*/  IMAD R20, R31, c[0x0][0x18c], R2 ;  /* 0x000063001f147a24 */ /* 0x000fc400078e0202 */
[----:B------:R-:W2:Y:S01]  /*66a0*/  LDS.U16 R24, [R28+0x28] ;  /* 0x000028001c187984 */ /* 0x000ea20000000400 */
[--C-:B------:R-:W-:Y:S01]  /*66b0*/  IMAD R18, R35, c[0x0][0x18c], R2.reuse ;  /* 0x0000630023127a24 */ /* 0x100fe200078e0202 */
[----:B------:R-:W-:Y:S01]  /*66c0*/  LOP3.LUT R30, R13, 0xf000f0, RZ, 0xc0, !PT ;  /* 0x00f000f00d1e7812 */ /* 0x000fe200078ec0ff */
[----:B---3--:R-:W-:Y:S01]  /*66d0*/  HFMA2.MMA R22, R21, R6, -RZ ;  /* 0x0000000615167235 */ /* 0x008fe200001000ff */
[-C--:B------:R-:W-:Y:S01]  /*66e0*/  IMAD.WIDE R20, R20, R25.reuse, c[0x0][0x198] ;  /* 0x0000660014147625 */ /* 0x080fe200078e0219 */
[----:B------:R-:W3:Y:S01]  /*66f0*/  LDS.U16 R31, [R28+0x2a] ;  /* 0x00002a001c1f7984 */ /* 0x000ee20000000400 */
[----:B----4-:R-:W-:Y:S01]  /*6700*/  HMUL2 R17, R19, R6 ;  /* 0x0000000613117232 */ /* 0x010fe20000000000 */
[----:B------:R-:W-:Y:S01]  /*6710*/  LOP3.LUT R35, R30, 0x64006400, RZ, 0xfc, !PT ;  /* 0x640064001e237812 */ /* 0x000fe200078efcff */
[--C-:B------:R-:W-:Y:S01]  /*6720*/  IMAD R16, R29, c[0x0][0x18c], R2.reuse ;  /* 0x000063001d107a24 */ /* 0x100fe200078e0202 */
[----:B------:R-:W-:Y:S01]  /*6730*/  SHF.R.U32.HI R30, RZ, 0x8, R13 ;  /* 0x00000008ff1e7819 */ /* 0x000fe2000001160d */
[-C--:B------:R-:W-:Y:S01]  /*6740*/  IMAD.WIDE R18, R18, R25.reuse, c[0x0][0x198] ;  /* 0x0000660012127625 */ /* 0x080fe200078e0219 */
[C---:B------:R-:W-:Y:S01]  /*6750*/  PRMT R23, R17.reuse, 0x7610, R23 ;  /* 0x0000761011177816 */ /* 0x040fe20000000017 */
[----:B------:R-:W-:Y:S01]  /*6760*/  HFMA2 R32, R35, R36.H0_H0, -72, -72 ;  /* 0xd480d48023207431 */ /* 0x000fe20000040024 */
[----:B------:R-:W-:Y:S01]  /*6770*/  PRMT R29, R17, 0x7632, R29 ;  /* 0x00007632111d7816 */ /* 0x000fe2000000001d */
[----:B------:R-:W-:Y:S01]  /*6780*/  IMAD.WIDE R16, R16, R25, c[0x0][0x198] ;  /* 0x0000660010107625 */ /* 0x000fe200078e0219 */
[C---:B------:R-:W-:Y:S01]  /*6790*/  LOP3.LUT R13, R30.reuse, 0xf000f, RZ, 0xc0, !PT ;  /* 0x000f000f1e0d7812 */ /* 0x040fe200078ec0ff */
[----:B------:R4:W-:Y:S01]  /*67a0*/  STG.E.U16 [R20.64], R23 ;  /* 0x0000001714007986 */ /* 0x0009e2000c101506 */
[----:B------:R-:W-:Y:S01]  /*67b0*/  HMUL2 R32, R32, R6 ;  /* 0x0000000620207232 */ /* 0x000fe20000000000 */
[--C-:B-1----:R-:W-:Y:S01]  /*67c0*/  IMAD R34, R33, c[0x0][0x18c], R2.reuse ;  /* 0x0000630021227a24 */ /* 0x102fe200078e0202 */
[----:B------:R-:W-:Y:S01]  /*67d0*/  LOP3.LUT R13, R13, 0x64006400, RZ, 0xfc, !PT ;  /* 0x640064000d0d7812 */ /* 0x000fe200078efcff */
[----:B------:R1:W-:Y:S01]  /*67e0*/  STG.E.U16 [R18.64], R29 ;  /* 0x0000001d12007986 */ /* 0x0003e2000c101506 */
[----:B0-----:R-:W-:Y:S01]  /*67f0*/  IMAD R27, R27, c[0x0][0x18c], R2 ;  /* 0x000063001b1b7a24 */ /* 0x001fe200078e0202 */
[----:B------:R-:W-:-:S02]  /*6800*/  LOP3.LUT R30, R30, 0xf000f0, RZ, 0xc0, !PT ;  /* 0x00f000f01e1e7812 */ /* 0x000fc400078ec0ff */
[----:B------:R-:W0:Y:S02]  /*6810*/  LDS.U16 R29, [R28+0x2c] ;  /* 0x00002c001c1d7984 */ /* 0x000e240000000400 */
[----:B------:R-:W-:Y:S02]  /*6820*/  LOP3.LUT R30, R30, 0x64006400, RZ, 0xfc, !PT ;  /* 0x640064001e1e7812 */ /* 0x000fe400078efcff */
[----:B------:R-:W0:Y:S01]  /*6830*/  LDS.U16 R23, [R28+0x2e] ;  /* 0x00002e001c177984 */ /* 0x000e220000000400 */
[----:B----4-:R-:W-:Y:S01]  /*6840*/  IMAD.WIDE R20, R34, R25, c[0x0][0x198] ;  /* 0x0000660022147625 */ /* 0x010fe200078e0219 */
[----:B------:R-:W-:Y:S01]  /*6850*/  PRMT R34, R32, 0x7632, R34 ;  /* 0x0000763220227816 */ /* 0x000fe20000000022 */
[----:B------:R-:W-:Y:S01]  /*6860*/  HFMA2 R30, R30, R36.H0_H0, -72, -72 ;  /* 0xd480d4801e1e7431 */ /* 0x000fe20000040024 */
[----:B------:R-:W-:Y:S01]  /*6870*/  LDS.U16 R33, [R28+0x30] ;  /* 0x000030001c217984 */ /* 0x000fe20000000400 */
[----:B-1----:R-:W-:Y:S01]  /*6880*/  PRMT R19, R22, 0x7632, R19 ;  /* 0x0000763216137816 */ /* 0x002fe20000000013 */
[--C-:B------:R-:W-:Y:S01]  /*6890*/  IMAD R18, R37, c[0x0][0x18c], R2.reuse ;  /* 0x0000630025127a24 */ /* 0x100fe200078e0202 */
[----:B------:R-:W-:Y:S01]  /*68a0*/  HMUL2 R30, R30, R6 ;  /* 0x000000061e1e7232 */ /* 0x000fe20000000000 */
[----:B------:R1:W-:Y:S01]  /*68b0*/  STG.E.U16 [R16.64], R22 ;  /* 0x0000001610007986 */ /* 0x0003e2000c101506 */
[----:B--2---:R-:W-:-:S03]  /*68c0*/  IMAD R24, R24, c[0x0][0x18c], R2 ;  /* 0x0000630018187a24 */ /* 0x004fc600078e0202 */
[----:B------:R2:W-:Y:S04]  /*68d0*/  STG.E.U16 [R20.64], R19 ;  /* 0x0000001314007986 */ /* 0x0005e8000c101506 */
[----:B------:R-:W4:Y:S01]  /*68e0*/  LDS.U16 R22, [R28+0x36] ;  /* 0x000036001c167984 */ /* 0x000f220000000400 */
[----:B-1----:R-:W-:-:S03]  /*68f0*/  IMAD.WIDE R16, R27, R25, c[0x0][0x198] ;  /* 0x000066001b107625 */ /* 0x002fc600078e0219 */
[----:B------:R-:W-:Y:S01]  /*6900*/  LDS.U16 R37, [R28+0x38] ;  /* 0x000038001c257984 */ /* 0x000fe20000000400 */
[----:B--2---:R-:W-:-:S03]  /*6910*/  HADD2 R21, R13, -1032, -1032 ;  /* 0xe408e4080d157430 */ /* 0x004fc60000000000 */
[----:B------:R-:W-:Y:S01]  /*6920*/  LDS.U16 R27, [R28+0x32] ;  /* 0x000032001c1b7984 */ /* 0x000fe20000000400 */
[----:B------:R-:W-:-:S03]  /*6930*/  IMAD.WIDE R18, R18, R25, c[0x0][0x198] ;  /* 0x0000660012127625 */ /* 0x000fc600078e0219 */
[----:B------:R-:W1:Y:S01]  /*6940*/  LDS.U16 R13, [R28+0x34] ;  /* 0x000034001c0d7984 */ /* 0x000e620000000400 */
[----:B------:R-:W-:Y:S01]  /*6950*/  HFMA2.MMA R21, R21, R6, -RZ ;  /* 0x0000000615157235 */ /* 0x000fe200001000ff */
[----:B---3--:R-:W-:Y:S01]  /*6960*/  IMAD R20, R31, c[0x0][0x18c], R2 ;  /* 0x000063001f147a24 */ /* 0x008fe200078e0202 */
[----:B-----5:R-:W-:Y:S01]  /*6970*/  LOP3.LUT R31, R26, 0xf000f, RZ, 0xc0, !PT ;  /* 0x000f000f1a1f7812 */ /* 0x020fe200078ec0ff */
[----:B------:R2:W-:Y:S03]  /*6980*/  STG.E.U16 [R16.64], R32 ;  /* 0x0000002010007986 */ /* 0x0005e6000c101506 */
[----:B------:R-:W-:Y:S01]  /*6990*/  LOP3.LUT R31, R31, 0x64006400, RZ, 0xfc, !PT ;  /* 0x640064001f1f7812 */ /* 0x000fe200078efcff */
[----:B------:R-:W-:Y:S04]  /*69a0*/  LDS.U16 R35, [R28+0x3a] ;  /* 0x00003a001c237984 */ /* 0x000fe80000000400 */
[----:B------:R3:W-:Y:S01]  /*69b0*/  STG.E.U16 [R18.64], R34 ;  /* 0x0000002212007986 */ /* 0x0007e2000c101506 */
[----:B------:R-:W-:Y:S01]  /*69c0*/  HADD2 R31, R31, -1032, -1032 ;  /* 0xe408e4081f1f7430 */ /* 0x000fe20000000000 */
[----:B--2---:R-:W-:-:S02]  /*69d0*/  IMAD.WIDE R16, R24, R25, c[0x0][0x198] ;  /* 0x0000660018107625 */ /* 0x004fc400078e0219 */
[----:B------:R-:W2:Y:S03]  /*69e0*/  LDS.U16 R24, [R28+0x3c] ;  /* 0x00003c001c187984 */ /* 0x000ea60000000400 */
[----:B------:R-:W-:Y:S01]  /*69f0*/  HFMA2.MMA R31, R31, R6, -RZ ;  /* 0x000000061f1f7235 */ /* 0x000fe200001000ff */
[----:B0-----:R-:W-:Y:S02]  /*6a00*/  IMAD R32, R29, c[0x0][0x18c], R2 ;  /* 0x000063001d207a24 */ /* 0x001fe400078e0202 */
[----:B------:R0:W5:Y:S01]  /*6a10*/  LDS.U16 R29, [R28+0x3e] ;  /* 0x00003e001c1d7984 */ /* 0x0001620000000400 */
[----:B---3--:R-:W-:-:S03]  /*6a20*/  IMAD.WIDE R18, R20, R25, c[0x0][0x198] ;  /* 0x0000660014127625 */ /* 0x008fc600078e0219 */
[----:B------:R3:W-:Y:S01]  /*6a30*/  STG.E.U16 [R16.64], R21 ;  /* 0x0000001510007986 */ /* 0x0007e2000c101506 */
[----:B------:R-:W-:Y:S01]  /*6a40*/  IMAD R20, R23, c[0x0][0x18c], R2 ;  /* 0x0000630017147a24 */ /* 0x000fe200078e0202 */
[----:B------:R-:W-:Y:S01]  /*6a50*/  SHF.R.U32.HI R23, RZ, 0x8, R26 ;  /* 0x00000008ff177819 */ /* 0x000fe2000001161a */
[----:B----4-:R-:W-:Y:S01]  /*6a60*/  IMAD R22, R22, c[0x0][0x18c], R2 ;  /* 0x0000630016167a24 */ /* 0x010fe200078e0202 */
[----:B0-----:R-:W-:-:S04]  /*6a70*/  LOP3.LUT R28, R26, 0xf000f0, RZ, 0xc0, !PT ;  /* 0x00f000f01a1c7812 */ /* 0x001fc800078ec0ff */
[----:B------:R-:W-:Y:S02]  /*6a80*/  LOP3.LUT R26, R28, 0x64006400, RZ, 0xfc, !PT ;  /* 0x640064001c1a7812 */ /* 0x000fe400078efcff */
[----:B------:R-:W-:Y:S01]  /*6a90*/  LOP3.LUT R28, R23, 0xf000f0, RZ, 0xc0, !PT ;  /* 0x00f000f0171c7812 */ /* 0x000fe200078ec0ff */
[----:B---3--:R-:W-:Y:S01]  /*6aa0*/  IMAD.WIDE R16, R32, R25, c[0x0][0x198] ;  /* 0x0000660020107625 */ /* 0x008fe200078e0219 */
[----:B------:R-:W-:Y:S02]  /*6ab0*/  PRMT R21, R21, 0x7632, R21 ;  /* 0x0000763215157816 */ /* 0x000fe40000000015 */
[----:B------:R-:W-:Y:S01]  /*6ac0*/  LOP3.LUT R23, R23, 0xf000f, RZ, 0xc0, !PT ;  /* 0x000f000f17177812 */ /* 0x000fe200078ec0ff */
[----:B-1----:R-:W-:Y:S02]  /*6ad0*/  IMAD R32, R13, c[0x0][0x18c], R2 ;  /* 0x000063000d207a24 */ /* 0x002fe400078e0202 */
[----:B------:R0:W-:Y:S01]  /*6ae0*/  STG.E.U16 [R18.64], R21 ;  /* 0x0000001512007986 */ /* 0x0001e2000c101506 */
[----:B------:R-:W-:-:S03]  /*6af0*/  LOP3.LUT R23, R23, 0x64006400, RZ, 0xfc, !PT ;  /* 0x6400640017177812 */ /* 0x000fc600078efcff */
[----:B------:R1:W-:Y:S02]  /*6b00*/  STG.E.U16 [R16.64], R30 ;  /* 0x0000001e10007986 */ /* 0x0003e4000c101506 */
[----:B------:R-:W-:Y:S01]  /*6b10*/  HADD2 R23, R23, -1032, -1032 ;  /* 0xe408e40817177430 */ /* 0x000fe20000000000 */
[--C-:B0-----:R-:W-:Y:S01]  /*6b20*/  IMAD R18, R33, c[0x0][0x18c], R2.reuse ;  /* 0x0000630021127a24 */ /* 0x101fe200078e0202 */
[----:B------:R-:W-:Y:S01]  /*6b30*/  PRMT R33, R31, 0x7632, R33 ;  /* 0x000076321f217816 */ /* 0x000fe20000000021 */
[-C--:B------:R-:W-:Y:S01]  /*6b40*/  IMAD.WIDE R20, R20, R25.reuse, c[0x0][0x198] ;  /* 0x0000660014147625 */ /* 0x080fe200078e0219 */
[----:B-1----:R-:W-:Y:S01]  /*6b50*/  PRMT R17, R30, 0x7632, R17 ;  /* 0x000076321e117816 */ /* 0x002fe20000000011 */
[----:B------:R-:W-:Y:S02]  /*6b60*/  HFMA2 R16, R26, R36.H0_H0, -72, -72 ;  /* 0xd480d4801a107431 */ /* 0x000fe40000040024 */
[----:B------:R-:W-:Y:S02]  /*6b70*/  IMAD R30, R27, c[0x0][0x18c], R2 ;  /* 0x000063001b1e7a24 */ /* 0x000fe400078e0202 */
[----:B------:R-:W-:Y:S01]  /*6b80*/  IMAD.WIDE R26, R18, R25, c[0x0][0x198] ;  /* 0x00006600121a7625 */ /* 0x000fe200078e0219 */
[----:B------:R0:W-:Y:S01]  /*6b90*/  STG.E.U16 [R20.64], R17 ;  /* 0x0000001114007986 */ /* 0x0001e2000c101506 */
[----:B------:R-:W-:-:S02]  /*6ba0*/  HMUL2 R13, R16, R6 ;  /* 0x00000006100d7232 */ /* 0x000fc40000000000 */
[-C--:B------:R-:W-:Y:S01]  /*6bb0*/  IMAD.WIDE R18, R30, R25.reuse, c[0x0][0x198] ;  /* 0x000066001e127625 */ /* 0x080fe200078e0219 */
[----:B------:R1:W-:Y:S03]  /*6bc0*/  STG.E.U16 [R26.64], R31 ;  /* 0x0000001f1a007986 */ /* 0x0003e6000c101506 */
[--C-:B--2---:R-:W-:Y:S01]  /*6bd0*/  IMAD R24, R24, c[0x0][0x18c], R2.reuse ;  /* 0x0000630018187a24 */ /* 0x104fe200078e0202 */
[----:B------:R2:W-:Y:S01]  /*6be0*/  STG.E.U16 [R18.64], R33 ;  /* 0x0000002112007986 */ /* 0x0005e2000c101506 */
[----:B-----5:R-:W-:Y:S01]  /*6bf0*/  IMAD R30, R29, c[0x0][0x18c], R2 ;  /* 0x000063001d1e7a24 */ /* 0x020fe200078e0202 */
[----:B0-----:R-:W-:Y:S01]  /*6c00*/  LOP3.LUT R21, R28, 0x64006400, RZ, 0xfc, !PT ;  /* 0x640064001c157812 */ /* 0x001fe200078efcff */
[----:B------:R-:W-:Y:S01]  /*6c10*/  IMAD.WIDE R16, R32, R25, c[0x0][0x198] ;  /* 0x0000660020107625 */ /* 0x000fe200078e0219 */
[----:B-1----:R-:W-:-:S03]  /*6c20*/  HFMA2.MMA R26, R23, R6, -RZ ;  /* 0x00000006171a7235 */ /* 0x002fc600001000ff */
[----:B------:R-:W-:Y:S01]  /*6c30*/  HFMA2 R36, R21, R36.H0_H0, -72, -72 ;  /* 0xd480d48015247431 */ /* 0x000fe20000040024 */
[--C-:B------:R-:W-:Y:S01]  /*6c40*/  IMAD R20, R37, c[0x0][0x18c], R2.reuse ;  /* 0x0000630025147a24 */ /* 0x100fe200078e0202 */
[----:B------:R0:W-:Y:S01]  /*6c50*/  STG.E.U16 [R16.64], R13 ;  /* 0x0000000d10007986 */ /* 0x0001e2000c101506 */
[----:B------:R-:W-:Y:S01]  /*6c60*/  IMAD R28, R35, c[0x0][0x18c], R2 ;  /* 0x00006300231c7a24 */ /* 0x000fe200078e0202 */
[----:B------:R-:W-:Y:S01]  /*6c70*/  HMUL2 R36, R36, R6 ;  /* 0x0000000624247232 */ /* 0x000fe20000000000 */
[----:B--2---:R-:W-:-:S04]  /*6c80*/  IMAD.WIDE R18, R22, R25, c[0x0][0x198] ;  /* 0x0000660016127625 */ /* 0x004fc800078e0219 */
[----:B------:R-:W-:Y:S01]  /*6c90*/  IMAD.WIDE R20, R20, R25, c[0x0][0x198] ;  /* 0x0000660014147625 */ /* 0x000fe200078e0219 */
[----:B------:R-:W-:-:S03]  /*6ca0*/  PRMT R27, R26, 0x7632, R27 ;  /* 0x000076321a1b7816 */ /* 0x000fc6000000001b */
[----:B------:R-:W-:Y:S01]  /*6cb0*/  IMAD.WIDE R22, R24, R25, c[0x0][0x198] ;  /* 0x0000660018167625 */ /* 0x000fe200078e0219 */
[----:B0-----:R-:W-:-:S03]  /*6cc0*/  PRMT R13, R13, 0x7632, R13 ;  /* 0x000076320d0d7816 */ /* 0x001fc6000000000d */
[-C--:B------:R-:W-:Y:S01]  /*6cd0*/  IMAD.WIDE R16, R28, R25.reuse, c[0x0][0x198] ;  /* 0x000066001c107625 */ /* 0x080fe200078e0219 */
[----:B------:R-:W-:Y:S01]  /*6ce0*/  PRMT R28, R36, 0x7632, R28 ;  /* 0x00007632241c7816 */ /* 0x000fe2000000001c */
[----:B------:R0:W-:Y:S02]  /*6cf0*/  STG.E.U16 [R18.64], R13 ;  /* 0x0000000d12007986 */ /* 0x0001e4000c101506 */
[----:B------:R-:W-:Y:S02]  /*6d00*/  IMAD.WIDE R24, R30, R25, c[0x0][0x198] ;  /* 0x000066001e187625 */ /* 0x000fe400078e0219 */
[----:B------:R0:W-:Y:S04]  /*6d10*/  STG.E.U16 [R20.64], R26 ;  /* 0x0000001a14007986 */ /* 0x0001e8000c101506 */
[----:B------:R0:W-:Y:S04]  /*6d20*/  STG.E.U16 [R16.64], R27 ;  /* 0x0000001b10007986 */ /* 0x0001e8000c101506 */
[----:B------:R0:W-:Y:S04]  /*6d30*/  STG.E.U16 [R22.64], R36 ;  /* 0x0000002416007986 */ /* 0x0001e8000c101506 */
[----:B------:R0:W-:Y:S01]  /*6d40*/  STG.E.U16 [R24.64], R28 ;  /* 0x0000001c18007986 */ /* 0x0001e2000c101506 */
[----:B------:R-:W-:Y:S05]  /*6d50*/  BRA `(.L_x_23) ;  /* 0x000008e000007947 */ /* 0x000fea0003800000 */
.L_x_22:
[----:B------:R0:W2:Y:S04]  /*6d60*/  LDG.E.CONSTANT R32, [R30.64] ;  /* 0x000000061e207981 */ /* 0x0000a8000c1e9900 */
[----:B------:R1:W3:Y:S04]  /*6d70*/  LDG.E.CONSTANT R33, [R16.64] ;  /* 0x0000000610217981 */ /* 0x0002e8000c1e9900 */
[----:B------:R4:W5:Y:S01]  /*6d80*/  LDG.E.CONSTANT R13, [R18.64] ;  /* 0x00000006120d7981 */ /* 0x000962000c1e9900 */
[----:B------:R-:W-:Y:S01]  /*6d90*/  IMAD.MOV.U32 R25, RZ, RZ, 0x2 ;  /* 0x00000002ff197424 */ /* 0x000fe200078e00ff */
[----:B------:R-:W-:Y:S01]  /*6da0*/  PRMT R21, R20, 0x7632, R21 ;  /* 0x0000763214157816 */ /* 0x000fe20000000015 */
[----:B------:R-:W-:Y:S01]  /*6db0*/  IMAD R24, R9, c[0x0][0x18c], R2 ;  /* 0x0000630009187a24 */ /* 0x000fe200078e0202 */
[----:B------:R-:W-:-:S02]  /*6dc0*/  PRMT R23, R22, 0x7610, R23 ;  /* 0x0000761016177816 */ /* 0x000fc40000000017 */
[----:B-1----:R-:W-:Y:S01]  /*6dd0*/  PRMT R17, R20, 0x7610, R17 ;  /* 0x0000761014117816 */ /* 0x002fe20000000011 */
[----:B------:R-:W-:-:S05]  /*6de0*/  IMAD.WIDE R24, R24, R25, c[0x0][0x198] ;  /* 0x0000660018187625 */ /* 0x000fca00078e0219 */
[----:B------:R1:W-:Y:S01]  /*6df0*/  STG.E.U16 [R24.64], R17 ;  /* 0x0000001118007986 */ /* 0x0003e2000c101506 */
[----:B------:R-:W-:-:S05]  /*6e00*/  IMAD.WIDE R28, R12, 0x2, R24 ;  /* 0x000000020c1c7825 */ /* 0x000fca00078e0218 */
[----:B------:R4:W-:Y:S01]  /*6e10*/  STG.E.U16 [R28.64], R21 ;  /* 0x000000151c007986 */ /* 0x0009e2000c101506 */
[----:B0-----:R-:W-:-:S05]  /*6e20*/  IMAD.WIDE R30, R12, 0x2, R28 ;  /* 0x000000020c1e7825 */ /* 0x001fca00078e021c */
[----:B------:R-:W-:Y:S01]  /*6e30*/  STG.E.U16 [R30.64], R23 ;  /* 0x000000171e007986 */ /* 0x000fe2000c101506 */
[----:B------:R-:W-:Y:S01]  /*6e40*/  IMAD.WIDE R26, R12, 0x2, R30 ;  /* 0x000000020c1a7825 */ /* 0x000fe200078e021e */
[----:B-1----:R-:W-:-:S05]  /*6e50*/  PRMT R25, R22, 0x7632, R25 ;  /* 0x0000763216197816 */ /* 0x002fca0000000019 */
[C---:B------:R-:W-:Y:S01]  /*6e60*/  IMAD.WIDE R16, R12.reuse, 0x2, R26 ;  /* 0x000000020c107825 */ /* 0x040fe200078e021a */
[----:B------:R-:W-:Y:S04]  /*6e70*/  STG.E.U16 [R26.64], R25 ;  /* 0x000000191a007986 */ /* 0x000fe8000c101506 */
[----:B------:R0:W-:Y:S01]  /*6e80*/  STG.E.U16 [R16.64], R35 ;  /* 0x0000002310007986 */ /* 0x0001e2000c101506 */
[----:B----4-:R-:W-:-:S06]  /*6e90*/  IMAD.WIDE R18, R12, 0x2, R16 ;  /* 0x000000020c127825 */ /* 0x010fcc00078e0210 */
[----:B------:R-:W-:Y:S01]  /*6ea0*/  IMAD.WIDE R20, R12, 0x2, R18 ;  /* 0x000000020c147825 */ /* 0x000fe200078e0212 */
[----:B0-----:R-:W-:-:S05]  /*6eb0*/  PRMT R17, R35, 0x7632, R17 ;  /* 0x0000763223117816 */ /* 0x001fca0000000011 */
[C---:B------:R-:W-:Y:S01]  /*6ec0*/  IMAD.WIDE R22, R12.reuse, 0x2, R20 ;  /* 0x000000020c167825 */ /* 0x040fe200078e0214 */
[----:B------:R0:W-:Y:S05]  /*6ed0*/  STG.E.U16 [R18.64], R17 ;  /* 0x0000001112007986 */ /* 0x0001ea000c101506 */
[C---:B------:R-:W-:Y:S01]  /*6ee0*/  IMAD.WIDE R24, R12.reuse, 0x2, R22 ;  /* 0x000000020c187825 */ /* 0x040fe200078e0216 */
[----:B------:R-:W-:Y:S05]  /*6ef0*/  STG.E.U16 [R20.64], R34 ;  /* 0x0000002214007986 */ /* 0x000fea000c101506 */
[----:B------:R-:W-:Y:S01]  /*6f00*/  IMAD.WIDE R28, R12, 0x2, R24 ;  /* 0x000000020c1c7825 */ /* 0x000fe200078e0218 */
[----:B0-----:R-:W-:-:S05]  /*6f10*/  PRMT R19, R34, 0x7632, R19 ;  /* 0x0000763222137816 */ /* 0x001fca0000000013 */
[C---:B------:R-:W-:Y:S01]  /*6f20*/  IMAD.WIDE R30, R12.reuse, 0x2, R28 ;  /* 0x000000020c1e7825 */ /* 0x040fe200078e021c */
[----:B------:R0:W-:Y:S05]  /*6f30*/  STG.E.U16 [R22.64], R19 ;  /* 0x0000001316007986 */ /* 0x0001ea000c101506 */
[----:B------:R-:W-:-:S06]  /*6f40*/  IMAD.WIDE R16, R12, 0x2, R30 ;  /* 0x000000020c107825 */ /* 0x000fcc00078e021e */
[----:B0-----:R-:W-:-:S06]  /*6f50*/  IMAD.WIDE R18, R12, 0x2, R16 ;  /* 0x000000020c127825 */ /* 0x001fcc00078e0210 */
[----:B------:R-:W-:Y:S01]  /*6f60*/  IMAD.WIDE R20, R12, 0x2, R18 ;  /* 0x000000020c147825 */ /* 0x000fe200078e0212 */
[C---:B--2---:R-:W-:Y:S02]  /*6f70*/  LOP3.LUT R37, R32.reuse, 0xf000f, RZ, 0xc0, !PT ;  /* 0x000f000f20257812 */ /* 0x044fe400078ec0ff */
[----:B------:R-:W-:Y:S02]  /*6f80*/  LOP3.LUT R26, R32, 0xf000f0, RZ, 0xc0, !PT ;  /* 0x00f000f0201a7812 */ /* 0x000fe400078ec0ff */
[----:B------:R-:W-:Y:S02]  /*6f90*/  LOP3.LUT R37, R37, 0x64006400, RZ, 0xfc, !PT ;  /* 0x6400640025257812 */ /* 0x000fe400078efcff */
[----:B------:R-:W-:Y:S02]  /*6fa0*/  LOP3.LUT R27, R26, 0x64006400, RZ, 0xfc, !PT ;  /* 0x640064001a1b7812 */ /* 0x000fe400078efcff */
[----:B------:R-:W-:Y:S01]  /*6fb0*/  SHF.R.U32.HI R32, RZ, 0x8, R32 ;  /* 0x00000008ff207819 */ /* 0x000fe20000011620 */
[----:B------:R-:W-:Y:S01]  /*6fc0*/  HADD2 R37, R37, -1032, -1032 ;  /* 0xe408e40825257430 */ /* 0x000fe20000000000 */
[----:B---3--:R-:W-:Y:S01]  /*6fd0*/  SHF.R.U32.HI R34, RZ, 0x8, R33 ;  /* 0x00000008ff227819 */ /* 0x008fe20000011621 */
[----:B------:R-:W-:Y:S01]  /*6fe0*/  HFMA2 R27, R27, R36.H0_H0, -72, -72 ;  /* 0xd480d4801b1b7431 */ /* 0x000fe20000040024 */
[----:B------:R-:W-:-:S02]  /*6ff0*/  LOP3.LUT R26, R32, 0xf000f, RZ, 0xc0, !PT ;  /* 0x000f000f201a7812 */ /* 0x000fc400078ec0ff */
[----:B------:R-:W-:Y:S01]  /*7000*/  LOP3.LUT R32, R32, 0xf000f0, RZ, 0xc0, !PT ;  /* 0x00f000f020207812 */ /* 0x000fe200078ec0ff */
[----:B------:R-:W-:Y:S01]  /*7010*/  HFMA2.MMA R37, R37, R6, -RZ ;  /* 0x0000000625257235 */ /* 0x000fe200001000ff */
[----:B------:R-:W-:Y:S01]  /*7020*/  HMUL2 R27, R27, R6 ;  /* 0x000000061b1b7232 */ /* 0x000fe20000000000 */
[----:B------:R-:W-:-:S05]  /*7030*/  LOP3.LUT R26, R26, 0x64006400, RZ, 0xfc, !PT ;  /* 0x640064001a1a7812 */ /* 0x000fca00078efcff */
[----:B------:R0:W-:Y:S01]  /*7040*/  STG.E.U16 [R24.64], R37 ;  /* 0x0000002518007986 */ /* 0x0001e2000c101506 */
[----:B------:R-:W-:Y:S02]  /*7050*/  HADD2 R26, R26, -1032, -1032 ;  /* 0xe408e4081a1a7430 */ /* 0x000fe40000000000 */
[----:B------:R-:W-:-:S05]  /*7060*/  PRMT R23, R37, 0x7632, R23 ;  /* 0x0000763225177816 */ /* 0x000fca0000000017 */
[----:B------:R1:W-:Y:S01]  /*7070*/  STG.E.U16 [R28.64], R23 ;  /* 0x000000171c007986 */ /* 0x0003e2000c101506 */
[----:B0-----:R-:W-:-:S05]  /*7080*/  PRMT R25, R27, 0x7610, R25 ;  /* 0x000076101b197816 */ /* 0x001fca0000000019 */
[----:B------:R0:W-:Y:S01]  /*7090*/  STG.E.U16 [R30.64], R25 ;  /* 0x000000191e007986 */ /* 0x0001e2000c101506 */
[----:B-1----:R-:W-:Y:S01]  /*70a0*/  IMAD.WIDE R22, R12, 0x2, R20 ;  /* 0x000000020c167825 */ /* 0x002fe200078e0214 */
[----:B------:R-:W-:Y:S02]  /*70b0*/  PRMT R29, R27, 0x7632, R29 ;  /* 0x000076321b1d7816 */ /* 0x000fe4000000001d */
[----:B------:R-:W-:Y:S02]  /*70c0*/  LOP3.LUT R27, R32, 0x64006400, RZ, 0xfc, !PT ;  /* 0x64006400201b7812 */ /* 0x000fe400078efcff */
[----:B------:R-:W-:Y:S01]  /*70d0*/  LOP3.LUT R32, R33, 0xf000f0, RZ, 0xc0, !PT ;  /* 0x00f000f021207812 */ /* 0x000fe200078ec0ff */
[----:B------:R1:W-:Y:S02]  /*70e0*/  STG.E.U16 [R16.64], R29 ;  /* 0x0000001d10007986 */ /* 0x0003e4000c101506 */
[----:B------:R-:W-:Y:S01]  /*70f0*/  HFMA2 R27, R27, R36.H0_H0, -72, -72 ;  /* 0xd480d4801b1b7431 */ /* 0x000fe20000040024 */
[----:B0-----:R-:W-:-:S03]  /*7100*/  IMAD.WIDE R24, R12, 0x2, R22 ;  /* 0x000000020c187825 */ /* 0x001fc600078e0216 */
[----:B------:R-:W-:-:S05]  /*7110*/  HMUL2 R30, R27, R6 ;  /* 0x000000061b1e7232 */ /* 0x000fca0000000000 */
[----:B------:R-:W-:Y:S01]  /*7120*/  PRMT R35, R30, 0x7610, R35 ;  /* 0x000076101e237816 */ /* 0x000fe20000000023 */
[----:B-1----:R-:W-:Y:S01]  /*7130*/  HFMA2.MMA R17, R26, R6, -RZ ;  /* 0x000000061a117235 */ /* 0x002fe200001000ff */
[----:B------:R-:W-:Y:S01]  /*7140*/  IMAD.WIDE R28, R12, 0x2, R24 ;  /* 0x000000020c1c7825 */ /* 0x000fe200078e0218 */
[----:B------:R-:W-:Y:S02]  /*7150*/  LOP3.LUT R26, R33, 0xf000f, RZ, 0xc0, !PT ;  /* 0x000f000f211a7812 */ /* 0x000fe400078ec0ff */
[----:B------:R-:W-:Y:S02]  /*7160*/  PRMT R37, R30, 0x7632, R37 ;  /* 0x000076321e257816 */ /* 0x000fe40000000025 */
[----:B------:R-:W-:Y:S01]  /*7170*/  LOP3.LUT R31, R26, 0x64006400, RZ, 0xfc, !PT ;  /* 0x640064001a1f7812 */ /* 0x000fe200078efcff */
[----:B------:R-:W-:Y:S01]  /*7180*/  IMAD.WIDE R26, R12, 0x2, R28 ;  /* 0x000000020c1a7825 */ /* 0x000fe200078e021c */
[----:B------:R0:W-:Y:S01]  /*7190*/  STG.E.U16 [R18.64], R17 ;  /* 0x0000001112007986 */ /* 0x0001e2000c101506 */
[----:B------:R-:W-:-:S02]  /*71a0*/  LOP3.LUT R33, R32, 0x64006400, RZ, 0xfc, !PT ;  /* 0x6400640020217812 */ /* 0x000fc400078efcff */
[----:B------:R-:W-:Y:S01]  /*71b0*/  HADD2 R31, R31, -1032, -1032 ;  /* 0xe408e4081f1f7430 */ /* 0x000fe20000000000 */
[C---:B------:R-:W-:Y:S02]  /*71c0*/  LOP3.LUT R32, R34.reuse, 0xf000f, RZ, 0xc0, !PT ;  /* 0x000f000f22207812 */ /* 0x040fe400078ec0ff */
[----:B------:R-:W-:Y:S01]  /*71d0*/  LOP3.LUT R34, R34, 0xf000f0, RZ, 0xc0, !PT ;  /* 0x00f000f022227812 */ /* 0x000fe200078ec0ff */
[----:B------:R-:W-:Y:S01]  /*71e0*/  HFMA2 R33, R33, R36.H0_H0, -72, -72 ;  /* 0xd480d48021217431 */ /* 0x000fe20000040024 */
[----:B------:R-:W-:-:S03]  /*71f0*/  LOP3.LUT R32, R32, 0x64006400, RZ, 0xfc, !PT ;  /* 0x6400640020207812 */ /* 0x000fc600078efcff */
[----:B------:R-:W-:Y:S01]  /*7200*/  HMUL2 R33, R33, R6 ;  /* 0x0000000621217232 */ /* 0x000fe20000000000 */
[----:B0-----:R-:W-:Y:S01]  /*7210*/  PRMT R19, R17, 0x7632, R19 ;  /* 0x0000763211137816 */ /* 0x001fe20000000013 */
[----:B------:R-:W-:Y:S01]  /*7220*/  IMAD.WIDE R16, R12, 0x2, R26 ;  /* 0x000000020c107825 */ /* 0x000fe200078e021a */
[----:B------:R-:W-:-:S03]  /*7230*/  HADD2 R32, R32, -1032, -1032 ;  /* 0xe408e40820207430 */ /* 0x000fc60000000000 */
[----:B------:R0:W-:Y:S03]  /*7240*/  STG.E.U16 [R20.64], R19 ;  /* 0x0000001314007986 */ /* 0x0001e6000c101506 */
[-C--:B------:R-:W-:Y:S01]  /*7250*/  HFMA2.MMA R32, R32, R6.reuse, -RZ ;  /* 0x0000000620207235 */ /* 0x080fe200001000ff */
[----:B------:R1:W-:Y:S04]  /*7260*/  STG.E.U16 [R22.64], R35 ;  /* 0x0000002316007986 */ /* 0x0003e8000c101506 */
[----:B------:R2:W-:Y:S01]  /*7270*/  STG.E.U16 [R24.64], R37 ;  /* 0x0000002518007986 */ /* 0x0005e2000c101506 */
[----:B0-----:R-:W-:Y:S01]  /*7280*/  HFMA2.MMA R21, R31, R6, -RZ ;  /* 0x000000061f157235 */ /* 0x001fe200001000ff */
[----:B------:R-:W-:Y:S01]  /*7290*/  IMAD.WIDE R30, R12, 0x2, R16 ;  /* 0x000000020c1e7825 */ /* 0x000fe200078e0210 */
[----:B-1----:R-:W-:-:S02]  /*72a0*/  LOP3.LUT R23, R34, 0x64006400, RZ, 0xfc, !PT ;  /* 0x6400640022177812 */ /* 0x002fc400078efcff */
[----:B------:R-:W-:-:S03]  /*72b0*/  PRMT R34, R32, 0x7610, R34 ;  /* 0x0000761020227816 */ /* 0x000fc60000000022 */
[----:B------:R-:W-:Y:S01]  /*72c0*/  IMAD.WIDE R18, R12, 0x2, R30 ;  /* 0x000000020c127825 */ /* 0x000fe200078e021e */
[----:B------:R0:W-:Y:S01]  /*72d0*/  STG.E.U16 [R28.64], R21 ;  /* 0x000000151c007986 */ /* 0x0001e2000c101506 */
[----:B------:R-:W-:Y:S02]  /*72e0*/  PRMT R35, R32, 0x7632, R35 ;  /* 0x0000763220237816 */ /* 0x000fe40000000023 */
[----:B--2---:R-:W-:-:S05]  /*72f0*/  PRMT R25, R21, 0x7632, R25 ;  /* 0x0000763215197816 */ /* 0x004fca0000000019 */
[----:B------:R1:W-:Y:S01]  /*7300*/  STG.E.U16 [R26.64], R25 ;  /* 0x000000191a007986 */ /* 0x0003e2000c101506 */
[----:B0-----:R-:W-:-:S03]  /*7310*/  IMAD.WIDE R20, R12, 0x2, R18 ;  /* 0x000000020c147825 */ /* 0x001fc600078e0212 */
[----:B------:R0:W-:Y:S01]  /*7320*/  STG.E.U16 [R16.64], R33 ;  /* 0x0000002110007986 */ /* 0x0001e2000c101506 */
[----:B------:R-:W-:Y:S02]  /*7330*/  PRMT R29, R33, 0x7632, R29 ;  /* 0x00007632211d7816 */ /* 0x000fe4000000001d */
[----:B-----5:R-:W-:-:S03]  /*7340*/  LOP3.LUT R28, R13, 0xf000f, RZ, 0xc0, !PT ;  /* 0x000f000f0d1c7812 */ /* 0x020fc600078ec0ff */
[----:B------:R2:W-:Y:S01]  /*7350*/  STG.E.U16 [R30.64], R29 ;  /* 0x0000001d1e007986 */ /* 0x0005e2000c101506 */
[----:B-1----:R-:W-:Y:S01]  /*7360*/  IMAD.WIDE R24, R12, 0x2, R20 ;  /* 0x000000020c187825 */ /* 0x002fe200078e0214 */
[----:B------:R-:W-:Y:S01]  /*7370*/  HFMA2 R27, R23, R36.H0_H0, -72, -72 ;  /* 0xd480d480171b7431 */ /* 0x000fe20000040024 */
[----:B------:R-:W-:Y:S01]  /*7380*/  LOP3.LUT R32, R28, 0x64006400, RZ, 0xfc, !PT ;  /* 0x640064001c207812 */ /* 0x000fe200078efcff */
[----:B------:R1:W-:Y:S02]  /*7390*/  STG.E.U16 [R18.64], R34 ;  /* 0x0000002212007986 */ /* 0x0003e4000c101506 */
[----:B0-----:R-:W-:Y:S01]  /*73a0*/  HMUL2 R17, R27, R6 ;  /* 0x000000061b117232 */ /* 0x001fe20000000000 */
[----:B------:R-:W-:Y:S01]  /*73b0*/  IMAD.WIDE R22, R12, 0x2, R24 ;  /* 0x000000020c167825 */ /* 0x000fe200078e0218 */
[----:B------:R-:W-:Y:S01]  /*73c0*/  STG.E.U16 [R20.64], R35 ;  /* 0x0000002314007986 */ /* 0x000fe2000c101506 */
[----:B------:R-:W-:Y:S01]  /*73d0*/  HADD2 R32, R32, -1032, -1032 ;  /* 0xe408e40820207430 */ /* 0x000fe20000000000 */
[----:B--2---:R-:W-:-:S03]  /*73e0*/  SHF.R.U32.HI R31, RZ, 0x8, R13 ;  /* 0x00000008ff1f7819 */ /* 0x004fc6000001160d */
[C---:B------:R-:W-:Y:S01]  /*73f0*/  IMAD.WIDE R26, R12.reuse, 0x2, R22 ;  /* 0x000000020c1a7825 */ /* 0x040fe200078e0216 */
[----:B------:R0:W-:Y:S01]  /*7400*/  STG.E.U16 [R24.64], R17 ;  /* 0x0000001118007986 */ /* 0x0001e2000c101506 */
[----:B------:R-:W-:Y:S01]  /*7410*/  LOP3.LUT R30, R13, 0xf000f0, RZ, 0xc0, !PT ;  /* 0x00f000f00d1e7812 */ /* 0x000fe200078ec0ff */
[----:B------:R-:W-:Y:S01]  /*7420*/  HFMA2.MMA R32, R32, R6, -RZ ;  /* 0x0000000620207235 */ /* 0x000fe200001000ff */
[----:B-1----:R-:W-:Y:S02]  /*7430*/  PRMT R19, R17, 0x7632, R19 ;  /* 0x0000763211137816 */ /* 0x002fe40000000013 */
[----:B------:R-:W-:Y:S01]  /*7440*/  IMAD.WIDE R28, R12, 0x2, R26 ;  /* 0x000000020c1c7825 */ /* 0x000fe200078e021a */
[C---:B------:R-:W-:Y:S02]  /*7450*/  LOP3.LUT R18, R31.reuse, 0xf000f, RZ, 0xc0, !PT ;  /* 0x000f000f1f127812 */ /* 0x040fe400078ec0ff */
[----:B------:R-:W-:Y:S01]  /*7460*/  LOP3.LUT R13, R30, 0x64006400, RZ, 0xfc, !PT ;  /* 0x640064001e0d7812 */ /* 0x000fe200078efcff */
[----:B------:R1:W-:Y:S01]  /*7470*/  STG.E.U16 [R22.64], R19 ;  /* 0x0000001316007986 */ /* 0x0003e2000c101506 */
[----:B------:R-:W-:Y:S01]  /*7480*/  LOP3.LUT R31, R31, 0xf000f0, RZ, 0xc0, !PT ;  /* 0x00f000f01f1f7812 */ /* 0x000fe200078ec0ff */
[----:B0-----:R-:W-:Y:S01]  /*7490*/  IMAD.WIDE R16, R12, 0x2, R28 ;  /* 0x000000020c107825 */ /* 0x001fe200078e021c */
[----:B------:R-:W-:Y:S01]  /*74a0*/  LOP3.LUT R24, R18, 0x64006400, RZ, 0xfc, !PT ;  /* 0x6400640012187812 */ /* 0x000fe200078efcff */
[----:B------:R-:W-:Y:S01]  /*74b0*/  HFMA2 R13, R13, R36.H0_H0, -72, -72 ;  /* 0xd480d4800d0d7431 */ /* 0x000fe20000040024 */
[----:B------:R0:W-:Y:S01]  /*74c0*/  STG.E.U16 [R26.64], R32 ;  /* 0x000000201a007986 */ /* 0x0001e2000c101506 */
[----:B------:R-:W-:-:S02]  /*74d0*/  LOP3.LUT R31, R31, 0x64006400, RZ, 0xfc, !PT ;  /* 0x640064001f1f7812 */ /* 0x000fc400078efcff */
[----:B------:R-:W-:Y:S01]  /*74e0*/  IMAD.WIDE R20, R12, 0x2, R16 ;  /* 0x000000020c147825 */ /* 0x000fe200078e0210 */
[----:B------:R-:W-:Y:S01]  /*74f0*/  HADD2 R24, R24, -1032, -1032 ;  /* 0xe408e40818187430 */ /* 0x000fe20000000000 */
[----:B------:R-:W-:Y:S01]  /*7500*/  PRMT R25, R32, 0x7632, R25 ;  /* 0x0000763220197816 */ /* 0x000fe20000000019 */
[----:B------:R-:W-:Y:S02]  /*7510*/  HMUL2 R13, R13, R6 ;  /* 0x000000060d0d7232 */ /* 0x000fe40000000000 */
[----:B------:R-:W-:Y:S01]  /*7520*/  HFMA2 R31, R31, R36.H0_H0, -72, -72 ;  /* 0xd480d4801f1f7431 */ /* 0x000fe20000040024 */
[C---:B-1----:R-:W-:Y:S01]  /*7530*/  IMAD.WIDE R18, R12.reuse, 0x2, R20 ;  /* 0x000000020c127825 */ /* 0x042fe200078e0214 */
[----:B------:R1:W-:Y:S01]  /*7540*/  STG.E.U16 [R28.64], R25 ;  /* 0x000000191c007986 */ /* 0x0003e2000c101506 */
[----:B0-----:R-:W-:Y:S01]  /*7550*/  HFMA2.MMA R27, R24, R6, -RZ ;  /* 0x00000006181b7235 */ /* 0x001fe200001000ff */
[----:B------:R-:W-:Y:S02]  /*7560*/  HMUL2 R31, R31, R6 ;  /* 0x000000061f1f7232 */ /* 0x000fe40000000000 */
[----:B------:R0:W-:Y:S01]  /*7570*/  STG.E.U16 [R16.64], R13 ;  /* 0x0000000d10007986 */ /* 0x0001e2000c101506 */
[----:B------:R-:W-:-:S02]  /*7580*/  IMAD.WIDE R22, R12, 0x2, R18 ;  /* 0x000000020c167825 */ /* 0x000fc400078e0212 */
[----:B------:R-:W-:-:S04]  /*7590*/  PRMT R32, R31, 0x7632, R32 ;  /* 0x000076321f207816 */ /* 0x000fc80000000020 */
[C---:B-1----:R-:W-:Y:S01]  /*75a0*/  IMAD.WIDE R24, R12.reuse, 0x2, R22 ;  /* 0x000000020c187825 */ /* 0x042fe200078e0216 */
[C---:B------:R-:W-:Y:S02]  /*75b0*/  PRMT R29, R27.reuse, 0x7610, R29 ;  /* 0x000076101b1d7816 */ /* 0x040fe4000000001d */
[----:B------:R-:W-:Y:S02]  /*75c0*/  PRMT R30, R27, 0x7632, R30 ;  /* 0x000076321b1e7816 */ /* 0x000fe4000000001e */
[----:B0-----:R-:W-:Y:S01]  /*75d0*/  PRMT R17, R13, 0x7632, R17 ;  /* 0x000076320d117816 */ /* 0x001fe20000000011 */
[----:B------:R-:W-:-:S04]  /*75e0*/  IMAD.WIDE R26, R12, 0x2, R24 ;  /* 0x000000020c1a7825 */ /* 0x000fc800078e0218 */
[----:B------:R0:W-:Y:S04]  /*75f0*/  STG.E.U16 [R20.64], R17 ;  /* 0x0000001114007986 */ /* 0x0001e8000c101506 */
[----:B------:R0:W-:Y:S04]  /*7600*/  STG.E.U16 [R18.64], R29 ;  /* 0x0000001d12007986 */ /* 0x0001e8000c101506 */
[----:B------:R0:W-:Y:S04]  /*7610*/  STG.E.U16 [R22.64], R30 ;  /* 0x0000001e16007986 */ /* 0x0001e8000c101506 */
[----:B------:R0:W-:Y:S04]  /*7620*/  STG.E.U16 [R24.64], R31 ;  /* 0x0000001f18007986 */ /* 0x0001e8000c101506 */
[----:B------:R0:W-:Y:S02]  /*7630*/  STG.E.U16 [R26.64], R32 ;  /* 0x000000201a007986 */ /* 0x0001e4000c101506 */
.L_x_23:
[----:B------:R-:W-:Y:S01]  /*7640*/  IADD3 R0, R0, 0x20, RZ ;  /* 0x0000002000007810 */ /* 0x000fe20007ffe0ff */
[----:B0-----:R-:W-:Y:S01]  /*7650*/  IMAD.WIDE R18, R12, 0x10, R14 ;  /* 0x000000100c127825 */ /* 0x001fe200078e020e */
[----:B------:R-:W-:-:S02]  /*7660*/  IADD3 R9, R9, 0x20, RZ ;  /* 0x0000002009097810 */ /* 0x000fc40007ffe0ff */
[C---:B------:R-:W-:Y:S02]  /*7670*/  ISETP.GE.AND P1, PT, R0.reuse, c[0x0][0x1ac], PT ;  /* 0x00006b0000007a0c */ /* 0x040fe40003f26270 */
[----:B------:R-:W-:-:S13]  /*7680*/  ISETP.LT.AND P2, PT, R0, R7, PT ;  /* 0x000000070000720c */ /* 0x000fda0003f41270 */
[----:B------:R-:W-:Y:S05]  /*7690*/  @!P1 BRA P2, `(.L_x_24) ;  /* 0xffffe6d000009947 */ /* 0x000fea000103ffff */
.L_x_20:
[----:B------:R-:W-:-:S04]  /*76a0*/  ISETP.GE.AND P1, PT, R0, R7, PT ;  /* 0x000000070000720c */ /* 0x000fc80003f26270 */
[----:B------:R-:W-:-:S13]  /*76b0*/  ISETP.GE.OR P1, PT, R0, c[0x0][0x1b0], P1 ;  /* 0x00006c0000007a0c */ /* 0x000fda0000f26670 */
[----:B------:R-:W-:Y:S05]  /*76c0*/  @P1 BRA `(.L_x_25) ;  /* 0x00001fb000001947 */ /* 0x000fea0003800000 */
[----:B------:R-:W-:Y:S02]  /*76d0*/  ULDC UR4, c[0x0][0x18c] ;  /* 0x0000630000047ab9 */ /* 0x000fe40000000800 */
[----:B------:R-:W-:Y:S01]  /*76e0*/  USHF.R.S32.HI UR5, URZ, 0x1f, UR4 ;  /* 0x0000001f3f057899 */ /* 0x000fe20008011404 */
[----:B------:R-:W-:Y:S05]  /*76f0*/  @!P0 BRA `(.L_x_26) ;  /* 0x000010f000008947 */ /* 0x000fea0003800000 */
[----:B------:R-:W-:Y:S02]  /*7700*/  USHF.L.U64.HI UR5, UR4, 0x2, UR5 ;  /* 0x0000000204057899 */ /* 0x000fe40008010205 */
[----:B------:R-:W-:-:S06]  /*7710*/  USHF.L.U32 UR4, UR4, 0x2, URZ ;  /* 0x0000000204047899 */ /* 0x000fcc000800063f */
.L_x_29:
[----:B0-----:R-:W-:Y:S01]  /*7720*/  IADD3 R22, P1, R18, UR4, RZ ;  /* 0x0000000412167c10 */ /* 0x001fe2000ff3e0ff */
[----:B------:R0:W2:Y:S03]  /*7730*/  LDG.E.CONSTANT R29, [R18.64] ;  /* 0x00000006121d7981 */ /* 0x0000a6000c1e9900 */
[----:B------:R-:W-:Y:S02]  /*7740*/  IADD3.X R23, R19, UR5, RZ, P1, !PT ;  /* 0x0000000513177c10 */ /* 0x000fe40008ffe4ff */
[----:B------:R-:W-:-:S03]  /*7750*/  IADD3 R16, P1, R22, UR4, RZ ;  /* 0x0000000416107c10 */ /* 0x000fc6000ff3e0ff */
[----:B------:R1:W5:Y:S01]  /*7760*/  LDG.E.CONSTANT R22, [R22.64] ;  /* 0x0000000616167981 */ /* 0x000362000c1e9900 */
[----:B------:R-:W-:-:S05]  /*7770*/  IADD3.X R17, R23, UR5, RZ, P1, !PT ;  /* 0x0000000517117c10 */ /* 0x000fca0008ffe4ff */
[----:B------:R1:W5:Y:S01]  /*7780*/  LDG.E.CONSTANT R20, [R16.64] ;  /* 0x0000000610147981 */ /* 0x000362000c1e9900 */
[----:B------:R-:W-:-:S05]  /*7790*/  IMAD.SHL.U32 R26, R9, 0x2, RZ ;  /* 0x00000002091a7824 */ /* 0x000fca00078e00ff */
[----:B------:R-:W3:Y:S04]  /*77a0*/  LDS.U16 R21, [R26] ;  /* 0x000000001a157984 */ /* 0x000ee80000000400 */
[----:B------:R1:W4:Y:S04]  /*77b0*/  LDS.U16 R35, [R26+0x2] ;  /* 0x000002001a237984 */ /* 0x0003280000000400 */
[----:B------:R1:W1:Y:S04]  /*77c0*/  LDS.U16 R33, [R26+0x4] ;  /* 0x000004001a217984 */ /* 0x0002680000000400 */
[----:B------:R1:W1:Y:S04]  /*77d0*/  LDS.U16 R25, [R26+0x6] ;  /* 0x000006001a197984 */ /* 0x0002680000000400 */
[----:B0-----:R0:W0:Y:S04]  /*77e0*/  LDS.U16 R19, [R26+0x8] ;  /* 0x000008001a137984 */ /* 0x0010280000000400 */
[----:B------:R0:W0:Y:S01]  /*77f0*/  LDS.U16 R31, [R26+0xa] ;  /* 0x00000a001a1f7984 */ /* 0x0000220000000400 */
[----:B------:R-:W-:Y:S01]  /*7800*/  ISETP.NE.AND P1, PT, R0, R11, PT ;  /* 0x0000000b0000720c */ /* 0x000fe20003f25270 */
[----:B---3--:R-:W-:Y:S01]  /*7810*/  IMAD R21, R21, c[0x0][0x18c], R2 ;  /* 0x0000630015157a24 */ /* 0x008fe200078e0202 */
[----:B--2---:R-:W-:-:S04]  /*7820*/  LOP3.LUT R8, R29, 0x70007, RZ, 0xc0, !PT ;  /* 0x000700071d087812 */ /* 0x004fc800078ec0ff */
[----:B------:R-:W-:Y:S01]  /*7830*/  LOP3.LUT R18, R8, 0x64006400, RZ, 0xfc, !PT ;  /* 0x6400640008127812 */ /* 0x000fe200078efcff */
[----:B------:R-:W-:-:S04]  /*7840*/  IMAD.MOV.U32 R8, RZ, RZ, 0x2 ;  /* 0x00000002ff087424 */ /* 0x000fc800078e00ff */
[----:B------:R-:W-:Y:S02]  /*7850*/  HADD2 R18, R18, -1028, -1028 ;  /* 0xe404e40412127430 */ /* 0x000fe40000000000 */
[----:B------:R-:W-:Y:S05]  /*7860*/  @P1 BRA `(.L_x_27) ;  /* 0x0000015000001947 */ /* 0x000fea0003800000 */
[----:B01--4-:R-:W-:Y:S01]  /*7870*/  IADD3 R3, R3, 0x1, RZ ;  /* 0x0000000103037810 */ /* 0x013fe20007ffe0ff */
        /* <DEDUP_REMOVED lines=20> */
.L_x_27:
[-C--:B01--4-:R-:W-:Y:S01]  /*79c0*/  IMAD.WIDE R12, R21, R8.reuse, c[0x0][0x198] ;  /* 0x00006600150c7625 */ /* 0x093fe200078e0208 */
[----:B------:R-:W-:Y:S01]  /*79d0*/  LOP3.LUT R14, R29, 0x380038, RZ, 0xc0, !PT ;  /* 0x003800381d0e7812 */ /* 0x000fe200078ec0ff */
[----:B------:R-:W-:Y:S01]  /*79e0*/  LDS.U16 R21, [R26+0xc] ;  /* 0x00000c001a157984 */ /* 0x000fe20000000400 */
[----:B------:R-:W-:Y:S01]  /*79f0*/  HFMA2.MMA R18, R18, R6, -RZ ;  /* 0x0000000612127235 */ /* 0x000fe200001000ff */
[----:B------:R-:W-:Y:S01]  /*7a00*/  IMAD.MOV.U32 R10, RZ, RZ, 0x3000 ;  /* 0x00003000ff0a7424 */ /* 0x000fe200078e00ff */
[----:B------:R-:W-:Y:S01]  /*7a10*/  LOP3.LUT R15, R14, 0x64006400, RZ, 0xfc, !PT ;  /* 0x640064000e0f7812 */ /* 0x000fe200078efcff */
[----:B------:R-:W0:Y:S01]  /*7a20*/  LDS.U16 R27, [R26+0xe] ;  /* 0x00000e001a1b7984 */ /* 0x000e220000000400 */
[----:B------:R-:W-:Y:S01]  /*7a30*/  SHF.R.U32.HI R30, RZ, 0x6, R29 ;  /* 0x00000006ff1e7819 */ /* 0x000fe2000001161d */
[----:B------:R-:W-:Y:S01]  /*7a40*/  IMAD R35, R35, c[0x0][0x18c], R2 ;  /* 0x0000630023237a24 */ /* 0x000fe200078e0202 */
[----:B------:R-:W-:Y:S01]  /*7a50*/  PRMT R10, R10, 0x5410, R10 ;  /* 0x000054100a0a7816 */ /* 0x000fe2000000000a */
[----:B------:R-:W-:Y:S01]  /*7a60*/  LDS.U16 R23, [R26+0x10] ;  /* 0x000010001a177984 */ /* 0x000fe20000000400 */
[----:B------:R-:W-:Y:S01]  /*7a70*/  LOP3.LUT R28, R30, 0x70007, RZ, 0xc0, !PT ;  /* 0x000700071e1c7812 */ /* 0x000fe200078ec0ff */
[--C-:B------:R-:W-:Y:S01]  /*7a80*/  IMAD R24, R33, c[0x0][0x18c], R2.reuse ;  /* 0x0000630021187a24 */ /* 0x100fe200078e0202 */
[----:B------:R-:W-:Y:S01]  /*7a90*/  IADD3 R0, R0, 0x20, RZ ;  /* 0x0000002000007810 */ /* 0x000fe20007ffe0ff */
[----:B------:R-:W-:Y:S01]  /*7aa0*/  HFMA2 R15, R15, R10.H1_H1, -132, -132 ;  /* 0xd820d8200f0f7431 */ /* 0x000fe2000006000a */
[----:B------:R1:W-:Y:S01]  /*7ab0*/  STG.E.U16 [R12.64], R18 ;  /* 0x000000120c007986 */ /* 0x0003e2000c101506 */
[----:B------:R-:W-:Y:S01]  /*7ac0*/  LOP3.LUT R28, R28, 0x64006400, RZ, 0xfc, !PT ;  /* 0x640064001c1c7812 */ /* 0x000fe200078efcff */
[----:B------:R-:W-:Y:S01]  /*7ad0*/  IMAD R33, R25, c[0x0][0x18c], R2 ;  /* 0x0000630019217a24 */ /* 0x000fe200078e0202 */
[----:B------:R-:W-:Y:S01]  /*7ae0*/  PRMT R10, R18, 0x7632, R10 ;  /* 0x00007632120a7816 */ /* 0x000fe2000000000a */
[----:B------:R-:W2:Y:S01]  /*7af0*/  LDS.U16 R37, [R26+0x12] ;  /* 0x000012001a257984 */ /* 0x000ea20000000400 */
[----:B------:R-:W-:Y:S01]  /*7b00*/  IMAD.WIDE R24, R24, R8, c[0x0][0x198] ;  /* 0x0000660018187625 */ /* 0x000fe200078e0208 */
[----:B------:R-:W-:Y:S01]  /*7b10*/  HADD2 R28, R28, -1028, -1028 ;  /* 0xe404e4041c1c7430 */ /* 0x000fe20000000000 */
[----:B------:R-:W-:-:S02]  /*7b20*/  ISETP.GE.AND P1, PT, R0, R7, PT ;  /* 0x000000070000720c */ /* 0x000fc40003f26270 */
[--C-:B------:R-:W-:Y:S01]  /*7b30*/  IMAD R31, R31, c[0x0][0x18c], R2.reuse ;  /* 0x000063001f1f7a24 */ /* 0x100fe200078e0202 */
[----:B------:R-:W-:Y:S01]  /*7b40*/  IADD3 R9, R9, 0x20, RZ ;  /* 0x0000002009097810 */ /* 0x000fe20007ffe0ff */
[----:B------:R-:W-:Y:S01]  /*7b50*/  IMAD R19, R19, c[0x0][0x18c], R2 ;  /* 0x0000630013137a24 */ /* 0x000fe200078e0202 */
[----:B-1----:R-:W-:Y:S01]  /*7b60*/  HMUL2 R13, R15, R6 ;  /* 0x000000060f0d7232 */ /* 0x002fe20000000000 */
[----:B------:R-:W-:-:S04]  /*7b70*/  IMAD.WIDE R14, R35, R8, c[0x0][0x198] ;  /* 0x00006600230e7625 */ /* 0x000fc800078e0208 */
[C---:B------:R-:W-:Y:S01]  /*7b80*/  PRMT R32, R13.reuse, 0x7610, R32 ;  /* 0x000076100d207816 */ /* 0x040fe20000000020 */
[----:B------:R1:W-:Y:S01]  /*7b90*/  STG.E.U16 [R14.64], R10 ;  /* 0x0000000a0e007986 */ /* 0x0003e2000c101506 */
[----:B------:R-:W-:Y:S01]  /*7ba0*/  PRMT R34, R13, 0x7632, R34 ;  /* 0x000076320d227816 */ /* 0x000fe20000000022 */
[-C--:B------:R-:W-:Y:S02]  /*7bb0*/  IMAD.WIDE R12, R33, R8.reuse, c[0x0][0x198] ;  /* 0x00006600210c7625 */ /* 0x080fe400078e0208 */
[----:B------:R0:W-:Y:S02]  /*7bc0*/  STG.E.U16 [R24.64], R32 ;  /* 0x0000002018007986 */ /* 0x0001e4000c101506 */
[-C--:B------:R-:W-:Y:S02]  /*7bd0*/  IMAD.WIDE R18, R19, R8.reuse, c[0x0][0x198] ;  /* 0x0000660013127625 */ /* 0x080fe400078e0208 */
[----:B------:R3:W-:Y:S04]  /*7be0*/  STG.E.U16 [R12.64], R34 ;  /* 0x000000220c007986 */ /* 0x0007e8000c101506 */
[----:B------:R-:W4:Y:S01]  /*7bf0*/  LDS.U16 R33, [R26+0x14] ;  /* 0x000014001a217984 */ /* 0x000f220000000400 */
[----:B-1----:R-:W-:-:S03]  /*7c00*/  IMAD.WIDE R14, R31, R8, c[0x0][0x198] ;  /* 0x000066001f0e7625 */ /* 0x002fc600078e0208 */
[----:B------:R-:W1:Y:S01]  /*7c10*/  LDS.U16 R31, [R26+0x16] ;  /* 0x000016001a1f7984 */ /* 0x000e620000000400 */
[--C-:B0-----:R-:W-:Y:S01]  /*7c20*/  IMAD R25, R27, c[0x0][0x18c], R2.reuse ;  /* 0x000063001b197a24 */ /* 0x101fe200078e0202 */
[----:B---3--:R-:W-:Y:S01]  /*7c30*/  HFMA2.MMA R13, R28, R6, -RZ ;  /* 0x000000061c0d7235 */ /* 0x008fe200001000ff */
[C---:B------:R-:W-:Y:S01]  /*7c40*/  LOP3.LUT R28, R30.reuse, 0x380038, RZ, 0xc0, !PT ;  /* 0x003800381e1c7812 */ /* 0x040fe200078ec0ff */
[----:B------:R-:W-:Y:S01]  /*7c50*/  LDS.U16 R27, [R26+0x1a] ;  /* 0x00001a001a1b7984 */ /* 0x000fe20000000400 */
[----:B------:R-:W-:Y:S01]  /*7c60*/  LOP3.LUT R30, R30, 0x1c001c0, RZ, 0xc0, !PT ;  /* 0x01c001c01e1e7812 */ /* 0x000fe200078ec0ff */
[----:B------:R-:W-:Y:S01]  /*7c70*/  IMAD.WIDE R24, R25, R8, c[0x0][0x198] ;  /* 0x0000660019187625 */ /* 0x000fe200078e0208 */
[----:B------:R-:W-:Y:S02]  /*7c80*/  LOP3.LUT R35, R28, 0x64006400, RZ, 0xfc, !PT ;  /* 0x640064001c237812 */ /* 0x000fe400078efcff */
[----:B------:R-:W0:Y:S01]  /*7c90*/  LDS.U16 R28, [R26+0x18] ;  /* 0x000018001a1c7984 */ /* 0x000e220000000400 */
[----:B--2---:R-:W-:-:S02]  /*7ca0*/  IMAD R37, R37, c[0x0][0x18c], R2 ;  /* 0x0000630025257a24 */ /* 0x004fc400078e0202 */
[C---:B------:R-:W-:Y:S02]  /*7cb0*/  PRMT R10, R13.reuse, 0x7632, R10 ;  /* 0x000076320d0a7816 */ /* 0x040fe4000000000a */
[----:B------:R-:W-:Y:S01]  /*7cc0*/  PRMT R36, R13, 0x7610, R36 ;  /* 0x000076100d247816 */ /* 0x000fe20000000024 */
[----:B------:R-:W-:Y:S02]  /*7cd0*/  IMAD R13, R21, c[0x0][0x18c], R2 ;  /* 0x00006300150d7a24 */ /* 0x000fe400078e0202 */
[----:B------:R-:W-:Y:S01]  /*7ce0*/  IMAD.MOV.U32 R21, RZ, RZ, 0x2400 ;  /* 0x00002400ff157424 */ /* 0x000fe200078e00ff */
[----:B------:R-:W-:Y:S01]  /*7cf0*/  HFMA2 R35, R35, R10.H1_H1, -132, -132 ;  /* 0xd820d82023237431 */ /* 0x000fe2000006000a */
[----:B------:R2:W-:Y:S01]  /*7d00*/  STG.E.U16 [R18.64], R36 ;  /* 0x0000002412007986 */ /* 0x0005e2000c101506 */
[----:B------:R-:W-:Y:S02]  /*7d10*/  IMAD.WIDE R12, R13, R8, c[0x0][0x198] ;  /* 0x000066000d0c7625 */ /* 0x000fe400078e0208 */
[----:B------:R-:W-:Y:S01]  /*7d20*/  HMUL2 R35, R35, R6 ;  /* 0x0000000623237232 */ /* 0x000fe20000000000 */
[----:B------:R3:W-:Y:S04]  /*7d30*/  STG.E.U16 [R14.64], R10 ;  /* 0x0000000a0e007986 */ /* 0x0007e8000c101506 */
[----:B------:R-:W-:-:S02]  /*7d40*/  PRMT R32, R35, 0x7632, R32 ;  /* 0x0000763223207816 */ /* 0x000fc40000000020 */
[----:B--2---:R-:W-:Y:S01]  /*7d50*/  PRMT R18, R35, 0x7610, R18 ;  /* 0x0000761023127816 */ /* 0x004fe20000000012 */
[--C-:B------:R-:W-:Y:S01]  /*7d60*/  IMAD R19, R23, c[0x0][0x18c], R2.reuse ;  /* 0x0000630017137a24 */ /* 0x100fe200078e0202 */
[----:B------:R-:W2:Y:S01]  /*7d70*/  LDS.U16 R35, [R26+0x1c] ;  /* 0x00001c001a237984 */ /* 0x000ea20000000400 */
[----:B----4-:R-:W-:Y:S01]  /*7d80*/  IMAD R33, R33, c[0x0][0x18c], R2 ;  /* 0x0000630021217a24 */ /* 0x010fe200078e0202 */
[----:B---3--:R-:W-:Y:S02]  /*7d90*/  PRMT R10, R21, 0x7610, R10 ;  /* 0x00007610150a7816 */ /* 0x008fe4000000000a */
[----:B------:R-:W-:Y:S01]  /*7da0*/  LOP3.LUT R15, R30, 0x64006400, RZ, 0xfc, !PT ;  /* 0x640064001e0f7812 */ /* 0x000fe200078efcff */
[----:B------:R-:W-:Y:S01]  /*7db0*/  LDS.U16 R23, [R26+0x20] ;  /* 0x000020001a177984 */ /* 0x000fe20000000400 */
[----:B-----5:R-:W-:Y:S01]  /*7dc0*/  LOP3.LUT R30, R22, 0x70007, RZ, 0xc0, !PT ;  /* 0x00070007161e7812 */ /* 0x020fe200078ec0ff */
[----:B-1----:R-:W-:Y:S02]  /*7dd0*/  IMAD R31, R31, c[0x0][0x18c], R2 ;  /* 0x000063001f1f7a24 */ /* 0x002fe400078e0202 */
[----:B------:R-:W-:Y:S01]  /*7de0*/  HFMA2 R15, R15, R10.H0_H0, -20, -20 ;  /* 0xcd00cd000f0f7431 */ /* 0x000fe2000004000a */
[----:B------:R1:W-:Y:S01]  /*7df0*/  STG.E.U16 [R12.64], R18 ;  /* 0x000000120c007986 */ /* 0x0003e2000c101506 */
[----:B------:R-:W-:-:S03]  /*7e00*/  LOP3.LUT R30, R30, 0x64006400, RZ, 0xfc, !PT ;  /* 0x640064001e1e7812 */ /* 0x000fc600078efcff */
[----:B------:R-:W-:Y:S02]  /*7e10*/  LDS.U16 R21, [R26+0x1e] ;  /* 0x00001e001a157984 */ /* 0x000fe40000000400 */
[----:B------:R-:W-:Y:S02]  /*7e20*/  HADD2 R30, R30, -1028, -1028 ;  /* 0xe404e4041e1e7430 */ /* 0x000fe40000000000 */
[----:B------:R0:W-:Y:S02]  /*7e30*/  STG.E.U16 [R24.64], R32 ;  /* 0x0000002018007986 */ /* 0x0001e4000c101506 */
[----:B------:R-:W-:Y:S01]  /*7e40*/  HMUL2 R30, R30, R6 ;  /* 0x000000061e1e7232 */ /* 0x000fe20000000000 */
[----:B-1----:R-:W-:Y:S01]  /*7e50*/  HFMA2.MMA R13, R15, R6, -RZ ;  /* 0x000000060f0d7235 */ /* 0x002fe200001000ff */
[-C--:B------:R-:W-:Y:S01]  /*7e60*/  IMAD.WIDE R14, R19, R8.reuse, c[0x0][0x198] ;  /* 0x00006600130e7625 */ /* 0x080fe200078e0208 */
[----:B------:R-:W-:Y:S02]  /*7e70*/  LOP3.LUT R12, R22, 0x380038, RZ, 0xc0, !PT ;  /* 0x00380038160c7812 */ /* 0x000fe400078ec0ff */
[C---:B------:R-:W-:Y:S01]  /*7e80*/  PRMT R34, R30.reuse, 0x7610, R34 ;  /* 0x000076101e227816 */ /* 0x040fe20000000022 */
[----:B------:R-:W-:Y:S01]  /*7e90*/  IMAD.WIDE R18, R37, R8, c[0x0][0x198] ;  /* 0x0000660025127625 */ /* 0x000fe200078e0208 */
[----:B------:R-:W-:Y:S01]  /*7ea0*/  PRMT R36, R30, 0x7632, R36 ;  /* 0x000076321e247816 */ /* 0x000fe20000000024 */
[----:B------:R-:W1:Y:S02]  /*7eb0*/  LDS.U16 R37, [R26+0x22] ;  /* 0x000022001a257984 */ /* 0x000e640000000400 */
[----:B0-----:R-:W-:Y:S01]  /*7ec0*/  IMAD R25, R28, c[0x0][0x18c], R2 ;  /* 0x000063001c197a24 */ /* 0x001fe200078e0202 */
[C---:B------:R-:W-:Y:S01]  /*7ed0*/  PRMT R24, R13.reuse, 0x7610, R24 ;  /* 0x000076100d187816 */ /* 0x040fe20000000018 */
[----:B------:R-:W-:Y:S01]  /*7ee0*/  LDS.U16 R30, [R26+0x28] ;  /* 0x000028001a1e7984 */ /* 0x000fe20000000400 */
[----:B------:R-:W-:-:S02]  /*7ef0*/  PRMT R32, R13, 0x7632, R32 ;  /* 0x000076320d207816 */ /* 0x000fc40000000020 */
[----:B------:R-:W-:Y:S01]  /*7f00*/  LOP3.LUT R13, R12, 0x64006400, RZ, 0xfc, !PT ;  /* 0x640064000c0d7812 */ /* 0x000fe200078efcff */
[----:B------:R0:W-:Y:S01]  /*7f10*/  STG.E.U16 [R14.64], R24 ;  /* 0x000000180e007986 */ /* 0x0001e2000c101506 */
[----:B--2---:R-:W-:-:S03]  /*7f20*/  IMAD R35, R35, c[0x0][0x18c], R2 ;  /* 0x0000630023237a24 */ /* 0x004fc600078e0202 */
[----:B------:R2:W-:Y:S01]  /*7f30*/  STG.E.U16 [R18.64], R32 ;  /* 0x0000002012007986 */ /* 0x0005e2000c101506 */
[----:B0-----:R-:W-:Y:S01]  /*7f40*/  HFMA2 R15, R13, R10.H1_H1, -132, -132 ;  /* 0xd820d8200d0f7431 */ /* 0x001fe2000006000a */
[-C--:B------:R-:W-:Y:S02]  /*7f50*/  IMAD.WIDE R12, R33, R8.reuse, c[0x0][0x198] ;  /* 0x00006600210c7625 */ /* 0x080fe400078e0208 */
[----:B------:R-:W-:Y:S01]  /*7f60*/  LDS.U16 R33, [R26+0x26] ;  /* 0x000026001a217984 */ /* 0x000fe20000000400 */
[--C-:B--2---:R-:W-:Y:S01]  /*7f70*/  SHF.R.U32.HI R32, RZ, 0x6, R22.reuse ;  /* 0x00000006ff207819 */ /* 0x104fe20000011616 */
[-C--:B------:R-:W-:Y:S01]  /*7f80*/  IMAD.WIDE R18, R25, R8.reuse, c[0x0][0x198] ;  /* 0x0000660019127625 */ /* 0x080fe200078e0208 */
[----:B------:R-:W-:Y:S01]  /*7f90*/  HFMA2.MMA R28, R15, R6, -RZ ;  /* 0x000000060f1c7235 */ /* 0x000fe200001000ff */
[----:B------:R0:W-:Y:S01]  /*7fa0*/  STG.E.U16 [R12.64], R34 ;  /* 0x000000220c007986 */ /* 0x0001e2000c101506 */
[----:B------:R-:W-:Y:S01]  /*7fb0*/  SHF.R.U32.HI R22, RZ, 0xe, R22 ;  /* 0x0000000eff167819 */ /* 0x000fe20000011616 */
[----:B------:R-:W-:-:S02]  /*7fc0*/  IMAD.WIDE R14, R31, R8, c[0x0][0x198] ;  /* 0x000066001f0e7625 */ /* 0x000fc400078e0208 */
[----:B------:R-:W2:Y:S02]  /*7fd0*/  LDS.U16 R31, [R26+0x24] ;  /* 0x000024001a1f7984 */ /* 0x000ea40000000400 */
[--C-:B------:R-:W-:Y:S01]  /*7fe0*/  IMAD R25, R27, c[0x0][0x18c], R2.reuse ;  /* 0x000063001b197a24 */ /* 0x100fe200078e0202 */
[C---:B------:R-:W-:Y:S01]  /*7ff0*/  LOP3.LUT R27, R32.reuse, 0x70007, RZ, 0xc0, !PT ;  /* 0x00070007201b7812 */ /* 0x040fe200078ec0ff */
[----:B------:R3:W-:Y:S02]  /*8000*/  STG.E.U16 [R14.64], R36 ;  /* 0x000000240e007986 */ /* 0x0007e4000c101506 */
[----:B------:R-:W-:Y:S01]  /*8010*/  IMAD.WIDE R24, R25, R8, c[0x0][0x198] ;  /* 0x0000660019187625 */ /* 0x000fe200078e0208 */
[C---:B0-----:R-:W-:Y:S01]  /*8020*/  LOP3.LUT R13, R32.reuse, 0x380038, RZ, 0xc0, !PT ;  /* 0x00380038200d7812 */ /* 0x041fe200078ec0ff */
[----:B------:R0:W-:Y:S01]  /*8030*/  STG.E.U16 [R18.64], R28 ;  /* 0x0000001c12007986 */ /* 0x0001e2000c101506 */
[----:B------:R-:W-:Y:S01]  /*8040*/  LOP3.LUT R12, R27, 0x64006400, RZ, 0xfc, !PT ;  /* 0x640064001b0c7812 */ /* 0x000fe200078efcff */
[----:B-1----:R-:W-:Y:S01]  /*8050*/  IMAD R37, R37, c[0x0][0x18c], R2 ;  /* 0x0000630025257a24 */ /* 0x002fe200078e0202 */
[----:B------:R-:W-:Y:S01]  /*8060*/  LOP3.LUT R13, R13, 0x64006400, RZ, 0xfc, !PT ;  /* 0x640064000d0d7812 */ /* 0x000fe200078efcff */
[----:B------:R-:W1:Y:S01]  /*8070*/  LDS.U16 R27, [R26+0x2a] ;  /* 0x00002a001a1b7984 */ /* 0x000e620000000400 */
[----:B------:R-:W-:Y:S01]  /*8080*/  LOP3.LUT R32, R32, 0x1c001c0, RZ, 0xc0, !PT ;  /* 0x01c001c020207812 */ /* 0x000fe200078ec0ff */
[----:B------:R-:W-:Y:S01]  /*8090*/  HADD2 R12, R12, -1028, -1028 ;  /* 0xe404e4040c0c7430 */ /* 0x000fe20000000000 */
[----:B---3--:R-:W-:Y:S01]  /*80a0*/  PRMT R15, R28, 0x7632, R15 ;  /* 0x000076321c0f7816 */ /* 0x008fe2000000000f */
[----:B------:R-:W-:Y:S01]  /*80b0*/  HFMA2 R14, R13, R10.H1_H1, -132, -132 ;  /* 0xd820d8200d0e7431 */ /* 0x000fe2000006000a */
[----:B------:R-:W-:-:S02]  /*80c0*/  LOP3.LUT R32, R32, 0x64006400, RZ, 0xfc, !PT ;  /* 0x6400640020207812 */ /* 0x000fc400078efcff */
[----:B------:R-:W-:Y:S01]  /*80d0*/  LOP3.LUT R34, R20, 0x70007, RZ, 0xc0, !PT ;  /* 0x0007000714227812 */ /* 0x000fe200078ec0ff */
[----:B0-----:R-:W-:Y:S01]  /*80e0*/  IMAD R19, R23, c[0x0][0x18c], R2 ;  /* 0x0000630017137a24 */ /* 0x001fe200078e0202 */
[----:B------:R0:W-:Y:S01]  /*80f0*/  STG.E.U16 [R24.64], R15 ;  /* 0x0000000f18007986 */ /* 0x0001e2000c101506 */
[----:B------:R-:W-:Y:S01]  /*8100*/  HFMA2.MMA R23, R14, R6, -RZ ;  /* 0x000000060e177235 */ /* 0x000fe200001000ff */
[----:B------:R-:W-:Y:S01]  /*8110*/  HFMA2 R32, R32, R10.H0_H0, -20, -20 ;  /* 0xcd00cd0020207431 */ /* 0x000fe2000004000a */
[----:B------:R-:W-:Y:S01]  /*8120*/  IMAD.WIDE R18, R19, R8, c[0x0][0x198] ;  /* 0x0000660013127625 */ /* 0x000fe200078e0208 */
[----:B------:R-:W-:Y:S02]  /*8130*/  LOP3.LUT R34, R34, 0x64006400, RZ, 0xfc, !PT ;  /* 0x6400640022227812 */ /* 0x000fe400078efcff */
[----:B------:R-:W-:-:S05]  /*8140*/  HMUL2 R32, R32, R6 ;  /* 0x0000000620207232 */ /* 0x000fca0000000000 */
[----:B------:R-:W-:Y:S01]  /*8150*/  PRMT R28, R23, 0x7632, R28 ;  /* 0x00007632171c7816 */ /* 0x000fe2000000001c */
[----:B0-----:R-:W-:Y:S01]  /*8160*/  IMAD R15, R21, c[0x0][0x18c], R2 ;  /* 0x00006300150f7a24 */ /* 0x001fe200078e0202 */
[----:B------:R-:W-:Y:S01]  /*8170*/  HMUL2 R21, R12, R6 ;  /* 0x000000060c157232 */ /* 0x000fe20000000000 */
[-C--:B------:R-:W-:Y:S02]  /*8180*/  IMAD.WIDE R12, R35, R8.reuse, c[0x0][0x198] ;  /* 0x00006600230c7625 */ /* 0x080fe400078e0208 */
[----:B------:R-:W-:Y:S02]  /*8190*/  LDS.U16 R35, [R26+0x32] ;  /* 0x000032001a237984 */ /* 0x000fe40000000400 */
[----:B------:R-:W-:Y:S01]  /*81a0*/  PRMT R36, R21, 0x7610, R36 ;  /* 0x0000761015247816 */ /* 0x000fe20000000024 */
[----:B------:R-:W-:Y:S01]  /*81b0*/  IMAD.WIDE R14, R15, R8, c[0x0][0x198] ;  /* 0x000066000f0e7625 */ /* 0x000fe200078e0208 */
[----:B------:R-:W-:-:S03]  /*81c0*/  PRMT R21, R21, 0x7632, R21 ;  /* 0x0000763215157816 */ /* 0x000fc60000000015 */
[-C--:B------:R-:W-:Y:S01]  /*81d0*/  IMAD.WIDE R24, R37, R8.reuse, c[0x0][0x198] ;  /* 0x0000660025187625 */ /* 0x080fe200078e0208 */
[----:B------:R0:W-:Y:S03]  /*81e0*/  STG.E.U16 [R12.64], R36 ;  /* 0x000000240c007986 */ /* 0x0001e6000c101506 */
[----:B--2---:R-:W-:Y:S01]  /*81f0*/  IMAD R31, R31, c[0x0][0x18c], R2 ;  /* 0x000063001f1f7a24 */ /* 0x004fe200078e0202 */
[----:B------:R2:W-:Y:S04]  /*8200*/  STG.E.U16 [R14.64], R21 ;  /* 0x000000150e007986 */ /* 0x0005e8000c101506 */
[----:B------:R-:W-:Y:S04]  /*8210*/  STG.E.U16 [R18.64], R23 ;  /* 0x0000001712007986 */ /* 0x000fe8000c101506 */
[----:B------:R3:W-:Y:S01]  /*8220*/  STG.E.U16 [R24.64], R28 ;  /* 0x0000001c18007986 */ /* 0x0007e2000c101506 */
[----:B0-----:R-:W-:Y:S01]  /*8230*/  SHF.R.U32.HI R13, RZ, 0xf, R29 ;  /* 0x0000000fff0d7819 */ /* 0x001fe2000001161d */
[----:B------:R-:W-:Y:S01]  /*8240*/  HADD2 R12, R34, -1028, -1028 ;  /* 0xe404e404220c7430 */ /* 0x000fe20000000000 */
[----:B------:R-:W-:Y:S01]  /*8250*/  PRMT R34, R32, 0x7610, R34 ;  /* 0x0000761020227816 */ /* 0x000fe20000000022 */
[----:B------:R-:W0:Y:S01]  /*8260*/  LDS.U16 R28, [R26+0x2c] ;  /* 0x00002c001a1c7984 */ /* 0x000e220000000400 */
[--C-:B--2---:R-:W-:Y:S01]  /*8270*/  IMAD R15, R33, c[0x0][0x18c], R2.reuse ;  /* 0x00006300210f7a24 */ /* 0x104fe200078e0202 */
[----:B------:R-:W-:Y:S01]  /*8280*/  LOP3.LUT R13, R13, 0x10001, RZ, 0xc0, !PT ;  /* 0x000100010d0d7812 */ /* 0x000fe200078ec0ff */
[----:B------:R-:W-:Y:S01]  /*8290*/  IMAD R33, R30, c[0x0][0x18c], R2 ;  /* 0x000063001e217a24 */ /* 0x000fe200078e0202 */
[----:B------:R-:W-:Y:S01]  /*82a0*/  LDS.U16 R21, [R26+0x2e] ;  /* 0x00002e001a157984 */ /* 0x000fe20000000400 */
[----:B------:R-:W-:Y:S01]  /*82b0*/  PRMT R36, R32, 0x7632, R36 ;  /* 0x0000763220247816 */ /* 0x000fe20000000024 */
[----:B------:R-:W-:Y:S01]  /*82c0*/  HFMA2.MMA R12, R12, R6, -RZ ;  /* 0x000000060c0c7235 */ /* 0x000fe200001000ff */
[----:B------:R-:W-:Y:S01]  /*82d0*/  LOP3.LUT R22, R13, 0x20002, R22, 0xf8, !PT ;  /* 0x000200020d167812 */ /* 0x000fe200078ef816 */
[----:B------:R-:W-:Y:S01]  /*82e0*/  LDS.U16 R23, [R26+0x30] ;  /* 0x000030001a177984 */ /* 0x000fe20000000400 */
[----:B---3--:R-:W-:Y:S01]  /*82f0*/  IMAD.WIDE R24, R31, R8, c[0x0][0x198] ;  /* 0x000066001f187625 */ /* 0x008fe200078e0208 */
[----:B------:R-:W-:-:S02]  /*8300*/  LOP3.LUT R14, R20, 0x380038, RZ, 0xc0, !PT ;  /* 0x00380038140e7812 */ /* 0x000fc400078ec0ff */
[----:B------:R-:W2:Y:S01]  /*8310*/  LDS.U16 R37, [R26+0x34] ;  /* 0x000034001a257984 */ /* 0x000ea20000000400 */
[-C--:B------:R-:W-:Y:S01]  /*8320*/  IMAD.WIDE R30, R15, R8.reuse, c[0x0][0x198] ;  /* 0x000066000f1e7625 */ /* 0x080fe200078e0208 */
[----:B------:R-:W-:Y:S02]  /*8330*/  LOP3.LUT R14, R14, 0x64006400, RZ, 0xfc, !PT ;  /* 0x640064000e0e7812 */ /* 0x000fe400078efcff */
[----:B------:R3:W-:Y:S01]  /*8340*/  STG.E.U16 [R24.64], R34 ;  /* 0x0000002218007986 */ /* 0x0007e2000c101506 */
[----:B-1----:R-:W-:Y:S02]  /*8350*/  IMAD R19, R27, c[0x0][0x18c], R2 ;  /* 0x000063001b137a24 */ /* 0x002fe400078e0202 */
[-C--:B------:R-:W-:Y:S01]  /*8360*/  IMAD.WIDE R32, R33, R8.reuse, c[0x0][0x198] ;  /* 0x0000660021207625 */ /* 0x080fe200078e0208 */
[----:B------:R1:W-:Y:S01]  /*8370*/  STG.E.U16 [R30.64], R36 ;  /* 0x000000241e007986 */ /* 0x0003e2000c101506 */
[----:B------:R-:W-:Y:S02]  /*8380*/  HFMA2 R14, R14, R10.H1_H1, -132, -132 ;  /* 0xd820d8200e0e7431 */ /* 0x000fe4000006000a */
[----:B------:R-:W-:Y:S01]  /*8390*/  IMAD.WIDE R18, R19, R8, c[0x0][0x198] ;  /* 0x0000660013127625 */ /* 0x000fe200078e0208 */
[----:B------:R-:W4:Y:S01]  /*83a0*/  LDS.U16 R13, [R26+0x36] ;  /* 0x000036001a0d7984 */ /* 0x000f220000000400 */
[----:B------:R-:W-:-:S03]  /*83b0*/  HMUL2 R14, R14, R6 ;  /* 0x000000060e0e7232 */ /* 0x000fc60000000000 */
[----:B------:R-:W4:Y:S01]  /*83c0*/  LDS.U16 R15, [R26+0x38] ;  /* 0x000038001a0f7984 */ /* 0x000f220000000400 */
[----:B---3--:R-:W-:-:S03]  /*83d0*/  PRMT R34, R12, 0x7632, R34 ;  /* 0x000076320c227816 */ /* 0x008fc60000000022 */
[----:B------:R-:W3:Y:S01]  /*83e0*/  LDS.U16 R27, [R26+0x3a] ;  /* 0x00003a001a1b7984 */ /* 0x000ee20000000400 */
[----:B-1----:R-:W-:-:S03]  /*83f0*/  SHF.R.U32.HI R30, RZ, 0xd, R20 ;  /* 0x0000000dff1e7819 */ /* 0x002fc60000011614 */
[----:B------:R-:W1:Y:S04]  /*8400*/  LDS.U16 R29, [R26+0x3c] ;  /* 0x00003c001a1d7984 */ /* 0x000e680000000400 */
[----:B------:R2:W1:Y:S01]  /*8410*/  LDS.U16 R31, [R26+0x3e] ;  /* 0x00003e001a1f7984 */ /* 0x0004620000000400 */
[----:B0-----:R-:W-:-:S03]  /*8420*/  IMAD R25, R28, c[0x0][0x18c], R2 ;  /* 0x000063001c197a24 */ /* 0x001fc600078e0202 */
[----:B------:R0:W-:Y:S01]  /*8430*/  STG.E.U16 [R32.64], R12 ;  /* 0x0000000c20007986 */ /* 0x0001e2000c101506 */
[----:B------:R-:W-:-:S03]  /*8440*/  IMAD.WIDE R24, R25, R8, c[0x0][0x198] ;  /* 0x0000660019187625 */ /* 0x000fc600078e0208 */
[----:B------:R0:W-:Y:S01]  /*8450*/  STG.E.U16 [R18.64], R34 ;  /* 0x0000002212007986 */ /* 0x0001e2000c101506 */
[----:B--2---:R-:W-:-:S03]  /*8460*/  LOP3.LUT R26, R22, 0x40004, R30, 0xf8, !PT ;  /* 0x00040004161a7812 */ /* 0x004fc600078ef81e */
[----:B------:R2:W-:Y:S01]  /*8470*/  STG.E.U16 [R24.64], R14 ;  /* 0x0000000e18007986 */ /* 0x0005e2000c101506 */
[----:B------:R-:W-:Y:S01]  /*8480*/  IMAD R37, R37, c[0x0][0x18c], R2 ;  /* 0x0000630025257a24 */ /* 0x000fe200078e0202 */
[----:B------:R-:W-:Y:S02]  /*8490*/  LOP3.LUT R26, R26, 0x64006400, RZ, 0xfc, !PT ;  /* 0x640064001a1a7812 */ /* 0x000fe400078efcff */
[----:B0-----:R-:W-:-:S03]  /*84a0*/  SHF.R.U32.HI R12, RZ, 0x6, R20 ;  /* 0x00000006ff0c7819 */ /* 0x001fc60000011614 */
[----:B------:R-:W-:Y:S01]  /*84b0*/  HADD2 R26, R26, -1028, -1028 ;  /* 0xe404e4041a1a7430 */ /* 0x000fe20000000000 */
[C---:B------:R-:W-:Y:S01]  /*84c0*/  LOP3.LUT R20, R12.reuse, 0x70007, RZ, 0xc0, !PT ;  /* 0x000700070c147812 */ /* 0x040fe200078ec0ff */
[--C-:B------:R-:W-:Y:S01]  /*84d0*/  IMAD R19, R21, c[0x0][0x18c], R2.reuse ;  /* 0x0000630015137a24 */ /* 0x100fe200078e0202 */
[----:B------:R-:W-:Y:S01]  /*84e0*/  LOP3.LUT R28, R12, 0x380038, RZ, 0xc0, !PT ;  /* 0x003800380c1c7812 */ /* 0x000fe200078ec0ff */
[--C-:B------:R-:W-:Y:S01]  /*84f0*/  IMAD R21, R23, c[0x0][0x18c], R2.reuse ;  /* 0x0000630017157a24 */ /* 0x100fe200078e0202 */
[----:B------:R-:W-:Y:S01]  /*8500*/  LOP3.LUT R20, R20, 0x64006400, RZ, 0xfc, !PT ;  /* 0x6400640014147812 */ /* 0x000fe200078efcff */
[----:B------:R-:W-:Y:S01]  /*8510*/  IMAD R23, R35, c[0x0][0x18c], R2 ;  /* 0x0000630023177a24 */ /* 0x000fe200078e0202 */
[----:B------:R-:W-:Y:S01]  /*8520*/  LOP3.LUT R33, R28, 0x64006400, RZ, 0xfc, !PT ;  /* 0x640064001c217812 */ /* 0x000fe200078efcff */
[-C--:B------:R-:W-:Y:S01]  /*8530*/  IMAD.WIDE R18, R19, R8.reuse, c[0x0][0x198] ;  /* 0x0000660013127625 */ /* 0x080fe200078e0208 */
[----:B------:R-:W-:Y:S01]  /*8540*/  LOP3.LUT R12, R12, 0x1c001c0, RZ, 0xc0, !PT ;  /* 0x01c001c00c0c7812 */ /* 0x000fe200078ec0ff */
[----:B--2---:R-:W-:Y:S01]  /*8550*/  HADD2 R25, R20, -1028, -1028 ;  /* 0xe404e40414197430 */ /* 0x004fe20000000000 */
[----:B------:R-:W-:Y:S01]  /*8560*/  PRMT R14, R14, 0x7632, R14 ;  /* 0x000076320e0e7816 */ /* 0x000fe2000000000e */
[----:B------:R-:W-:Y:S01]  /*8570*/  HFMA2 R28, R33, R10.H1_H1, -132, -132 ;  /* 0xd820d820211c7431 */ /* 0x000fe2000006000a */
[----:B------:R-:W-:Y:S01]  /*8580*/  LOP3.LUT R33, R12, 0x64006400, RZ, 0xfc, !PT ;  /* 0x640064000c217812 */ /* 0x000fe200078efcff */
[-C--:B------:R-:W-:Y:S01]  /*8590*/  IMAD.WIDE R20, R21, R8.reuse, c[0x0][0x198] ;  /* 0x0000660015147625 */ /* 0x080fe200078e0208 */
[-C--:B------:R-:W-:Y:S01]  /*85a0*/  HMUL2 R26, R26, R6.reuse ;  /* 0x000000061a1a7232 */ /* 0x080fe20000000000 */
[----:B------:R-:W-:Y:S01]  /*85b0*/  HFMA2.MMA R30, R25, R6, -RZ ;  /* 0x00000006191e7235 */ /* 0x000fe200001000ff */
[----:B------:R-:W-:Y:S01]  /*85c0*/  HMUL2 R28, R28, R6 ;  /* 0x000000061c1c7232 */ /* 0x000fe20000000000 */
[-C--:B------:R-:W-:Y:S01]  /*85d0*/  IMAD.WIDE R22, R23, R8.reuse, c[0x0][0x198] ;  /* 0x0000660017167625 */ /* 0x080fe200078e0208 */
[----:B------:R-:W-:Y:S01]  /*85e0*/  HFMA2 R10, R33, R10.H0_H0, -20, -20 ;  /* 0xcd00cd00210a7431 */ /* 0x000fe2000004000a */
[----:B------:R0:W-:Y:S02]  /*85f0*/  STG.E.U16 [R18.64], R14 ;  /* 0x0000000e12007986 */ /* 0x0001e4000c101506 */
[----:B------:R-:W-:-:S02]  /*8600*/  IMAD.WIDE R24, R37, R8, c[0x0][0x198] ;  /* 0x0000660025187625 */ /* 0x000fc400078e0208 */
[----:B------:R2:W-:Y:S01]  /*8610*/  STG.E.U16 [R20.64], R30 ;  /* 0x0000001e14007986 */ /* 0x0005e2000c101506 */
[----:B------:R-:W-:Y:S01]  /*8620*/  HFMA2.MMA R10, R10, R6, -RZ ;  /* 0x000000060a0a7235 */ /* 0x000fe200001000ff */
[----:B------:R-:W-:Y:S01]  /*8630*/  PRMT R32, R30, 0x7632, R32 ;  /* 0x000076321e207816 */ /* 0x000fe20000000020 */
[--C-:B----4-:R-:W-:Y:S02]  /*8640*/  IMAD R13, R13, c[0x0][0x18c], R2.reuse ;  /* 0x000063000d0d7a24 */ /* 0x110fe400078e0202 */
[--C-:B------:R-:W-:Y:S02]  /*8650*/  IMAD R15, R15, c[0x0][0x18c], R2.reuse ;  /* 0x000063000f0f7a24 */ /* 0x100fe400078e0202 */
[--C-:B---3--:R-:W-:Y:S01]  /*8660*/  IMAD R27, R27, c[0x0][0x18c], R2.reuse ;  /* 0x000063001b1b7a24 */ /* 0x108fe200078e0202 */
[----:B------:R3:W-:Y:S01]  /*8670*/  STG.E.U16 [R22.64], R32 ;  /* 0x0000002016007986 */ /* 0x0007e2000c101506 */
[--C-:B-1----:R-:W-:Y:S01]  /*8680*/  IMAD R29, R29, c[0x0][0x18c], R2.reuse ;  /* 0x000063001d1d7a24 */ /* 0x102fe200078e0202 */
[----:B0-----:R-:W-:Y:S01]  /*8690*/  IADD3 R18, P2, R16, UR4, RZ ;  /* 0x0000000410127c10 */ /* 0x001fe2000ff5e0ff */
[----:B------:R-:W-:Y:S01]  /*86a0*/  IMAD R31, R31, c[0x0][0x18c], R2 ;  /* 0x000063001f1f7a24 */ /* 0x000fe200078e0202 */
[----:B------:R0:W-:Y:S01]  /*86b0*/  STG.E.U16 [R24.64], R28 ;  /* 0x0000001c18007986 */ /* 0x0001e2000c101506 */
[----:B------:R-:W-:Y:S01]  /*86c0*/  IMAD.WIDE R12, R13, R8, c[0x0][0x198] ;  /* 0x000066000d0c7625 */ /* 0x000fe200078e0208 */
[----:B------:R-:W-:-:S03]  /*86d0*/  IADD3.X R19, R17, UR5, RZ, P2, !PT ;  /* 0x0000000511137c10 */ /* 0x000fc600097fe4ff */
[----:B------:R-:W-:-:S04]  /*86e0*/  IMAD.WIDE R14, R15, R8, c[0x0][0x198] ;  /* 0x000066000f0e7625 */ /* 0x000fc800078e0208 */
[----:B--2---:R-:W-:Y:S01]  /*86f0*/  IMAD.WIDE R20, R27, R8, c[0x0][0x198] ;  /* 0x000066001b147625 */ /* 0x004fe200078e0208 */
[----:B------:R-:W-:-:S03]  /*8700*/  PRMT R27, R10, 0x7632, R27 ;  /* 0x000076320a1b7816 */ /* 0x000fc6000000001b */
[----:B---3--:R-:W-:-:S04]  /*8710*/  IMAD.WIDE R22, R29, R8, c[0x0][0x198] ;  /* 0x000066001d167625 */ /* 0x008fc800078e0208 */
[----:B0-----:R-:W-:Y:S01]  /*8720*/  IMAD.WIDE R24, R31, R8, c[0x0][0x198] ;  /* 0x000066001f187625 */ /* 0x001fe200078e0208 */
[----:B------:R-:W-:Y:S02]  /*8730*/  PRMT R8, R28, 0x7632, R8 ;  /* 0x000076321c087816 */ /* 0x000fe40000000008 */
[----:B------:R-:W-:-:S03]  /*8740*/  PRMT R28, R26, 0x7632, R28 ;  /* 0x000076321a1c7816 */ /* 0x000fc6000000001c */
[----:B------:R0:W-:Y:S04]  /*8750*/  STG.E.U16 [R12.64], R8 ;  /* 0x000000080c007986 */ /* 0x0001e8000c101506 */
[----:B------:R0:W-:Y:S04]  /*8760*/  STG.E.U16 [R14.64], R10 ;  /* 0x0000000a0e007986 */ /* 0x0001e8000c101506 */
[----:B------:R0:W-:Y:S04]  /*8770*/  STG.E.U16 [R20.64], R27 ;  /* 0x0000001b14007986 */ /* 0x0001e8000c101506 */
[----:B------:R0:W-:Y:S04]  /*8780*/  STG.E.U16 [R22.64], R26 ;  /* 0x0000001a16007986 */ /* 0x0001e8000c101506 */
[----:B------:R0:W-:Y:S01]  /*8790*/  STG.E.U16 [R24.64], R28 ;  /* 0x0000001c18007986 */ /* 0x0001e2000c101506 */
[----:B------:R-:W-:Y:S05]  /*87a0*/  @P1 BRA `(.L_x_25) ;  /* 0x00000ed000001947 */ /* 0x000fea0003800000 */
[----:B------:R-:W-:-:S13]  /*87b0*/  ISETP.GE.AND P1, PT, R0, c[0x0][0x1b0], PT ;  /* 0x00006c0000007a0c */ /* 0x000fda0003f26270 */
[----:B------:R-:W-:Y:S01]  /*87c0*/  @P1 CALL.REL.NOINC `(.L_x_28) ;  /* 0x0000001000001944 */ /* 0x000fe20003c00000 */
[----:B------:R-:W-:Y:S05]  /*87d0*/  BRA `(.L_x_29) ;  /* 0xffffef4000007947 */ /* 0x000fea000383ffff */
.L_x_28:
[----:B------:R-:W-:Y:S05]  /*87e0*/  BRA `(.L_x_25) ;  /* 0x00000e9000007947 */ /* 0x000fea0003800000 */
.L_x_26:
[----:B------:R-:W-:Y:S02]  /*87f0*/  USHF.L.U64.HI UR8, UR4, 0x2, UR5 ;  /* 0x0000000204087899 */ /* 0x000fe40008010205 */
[----:B------:R-:W-:Y:S02]  /*8800*/  USHF.L.U32 UR9, UR4, 0x2, URZ ;  /* 0x0000000204097899 */ /* 0x000fe4000800063f */
[----:B------:R-:W-:Y:S02]  /*8810*/  USHF.L.U64.HI UR5, UR4, 0x1, UR5 ;  /* 0x0000000104057899 */ /* 0x000fe40008010205 */
[----:B------:R-:W-:Y:S02]  /*8820*/  USHF.L.U32 UR4, UR4, 0x1, URZ ;  /* 0x0000000104047899 */ /* 0x000fe4000800063f */
.L_x_31:
[----:B-1----:R-:W-:Y:S01]  /*8830*/  IADD3 R16, P1, R18, UR9, RZ ;  /* 0x0000000912107c10 */ /* 0x002fe2000ff3e0ff */
[----:B------:R-:W2:Y:S03]  /*8840*/  LDG.E.CONSTANT R15, [R18.64] ;  /* 0x00000006120f7981 */ /* 0x000ea6000c1e9900 */
[----:B------:R-:W-:-:S02]  /*8850*/  IADD3.X R17, R19, UR8, RZ, P1, !PT ;  /* 0x0000000813117c10 */ /* 0x000fc40008ffe4ff */
[----:B------:R-:W-:-:S03]  /*8860*/  IADD3 R12, P1, R16, UR9, RZ ;  /* 0x00000009100c7c10 */ /* 0x000fc6000ff3e0ff */
[----:B------:R0:W5:Y:S01]  /*8870*/  LDG.E.CONSTANT R14, [R16.64] ;  /* 0x00000006100e7981 */ /* 0x000162000c1e9900 */
[----:B------:R-:W-:-:S05]  /*8880*/  IADD3.X R13, R17, UR8, RZ, P1, !PT ;  /* 0x00000008110d7c10 */ /* 0x000fca0008ffe4ff */
[----:B------:R0:W5:Y:S01]  /*8890*/  LDG.E.CONSTANT R10, [R12.64] ;  /* 0x000000060c0a7981 */ /* 0x000162000c1e9900 */
[----:B------:R-:W-:Y:S01]  /*88a0*/  ISETP.NE.AND P1, PT, R0, R11, PT ;  /* 0x0000000b0000720c */ /* 0x000fe20003f25270 */
[----:B------:R-:W-:Y:S02]  /*88b0*/  IMAD.MOV.U32 R23, RZ, RZ, 0x2 ;  /* 0x00000002ff177424 */ /* 0x000fe400078e00ff */
[----:B------:R-:W-:-:S04]  /*88c0*/  IMAD R22, R9, c[0x0][0x18c], R2 ;  /* 0x0000630009167a24 */ /* 0x000fc800078e0202 */
[----:B------:R-:W-:Y:S01]  /*88d0*/  IMAD.WIDE R22, R22, R23, c[0x0][0x198] ;  /* 0x0000660016167625 */ /* 0x000fe200078e0217 */
[----:B--2---:R-:W-:-:S04]  /*88e0*/  LOP3.LUT R8, R15, 0x70007, RZ, 0xc0, !PT ;  /* 0x000700070f087812 */ /* 0x004fc800078ec0ff */
[----:B------:R-:W-:Y:S01]  /*88f0*/  LOP3.LUT R19, R8, 0x64006400, RZ, 0xfc, !PT ;  /* 0x6400640008137812 */ /* 0x000fe200078efcff */
[----:B------:R-:W-:Y:S01]  /*8900*/  IMAD.MOV.U32 R8, RZ, RZ, 0x3000 ;  /* 0x00003000ff087424 */ /* 0x000fe200078e00ff */
[----:B------:R-:W-:-:S03]  /*8910*/  LOP3.LUT R18, R15, 0x380038, RZ, 0xc0, !PT ;  /* 0x003800380f127812 */ /* 0x000fc600078ec0ff */
[----:B------:R-:W-:Y:S01]  /*8920*/  HADD2 R19, R19, -1028, -1028 ;  /* 0xe404e40413137430 */ /* 0x000fe20000000000 */
[----:B------:R-:W-:Y:S05]  /*8930*/  @P1 BRA `(.L_x_30) ;  /* 0x0000015000001947 */ /* 0x000fea0003800000 */
[----:B0-----:R-:W-:Y:S01]  /*8940*/  IADD3 R3, R3, 0x1, RZ ;  /* 0x0000000103037810 */ /* 0x001fe20007ffe0ff */
        /* <DEDUP_REMOVED lines=20> */
.L_x_30:
[----:B0-----:R-:W-:Y:S01]  /*8a90*/  HFMA2.MMA R21, R19, R6, -RZ ;  /* 0x0000000613157235 */ /* 0x001fe200001000ff */
[----:B------:R-:W-:Y:S01]  /*8aa0*/  IMAD.MOV.U32 R19, RZ, RZ, 0x2400 ;  /* 0x00002400ff137424 */ /* 0x000fe200078e00ff */
[----:B------:R-:W-:Y:S02]  /*8ab0*/  LOP3.LUT R17, R18, 0x64006400, RZ, 0xfc, !PT ;  /* 0x6400640012117812 */ /* 0x000fe400078efcff */
[----:B------:R-:W-:Y:S02]  /*8ac0*/  SHF.R.U32.HI R24, RZ, 0x6, R15 ;  /* 0x00000006ff187819 */ /* 0x000fe4000001160f */
[----:B------:R-:W-:Y:S02]  /*8ad0*/  PRMT R8, R8, 0x5410, R19 ;  /* 0x0000541008087816 */ /* 0x000fe40000000013 */
[----:B------:R-:W-:-:S02]  /*8ae0*/  IADD3 R16, P1, R22, UR4, RZ ;  /* 0x0000000416107c10 */ /* 0x000fc4000ff3e0ff */
[----:B------:R-:W-:Y:S01]  /*8af0*/  LOP3.LUT R20, R24, 0x70007, RZ, 0xc0, !PT ;  /* 0x0007000718147812 */ /* 0x000fe200078ec0ff */
[----:B------:R-:W-:Y:S01]  /*8b00*/  HFMA2 R19, R17, R8.H0_H0, -132, -132 ;  /* 0xd820d82011137431 */ /* 0x000fe20000040008 */
[----:B------:R-:W-:Y:S02]  /*8b10*/  PRMT R26, R21, 0x7610, R26 ;  /* 0x00007610151a7816 */ /* 0x000fe4000000001a */
[----:B------:R-:W-:Y:S01]  /*8b20*/  IADD3.X R17, R23, UR5, RZ, P1, !PT ;  /* 0x0000000517117c10 */ /* 0x000fe20008ffe4ff */
[----:B------:R-:W-:Y:S01]  /*8b30*/  HMUL2 R25, R19, R6 ;  /* 0x0000000613197232 */ /* 0x000fe20000000000 */
[----:B------:R-:W-:Y:S01]  /*8b40*/  PRMT R27, R21, 0x7632, R27 ;  /* 0x00007632151b7816 */ /* 0x000fe2000000001b */
[----:B------:R0:W-:Y:S01]  /*8b50*/  STG.E.U16 [R22.64], R26 ;  /* 0x0000001a16007986 */ /* 0x0001e2000c101506 */
[----:B------:R-:W-:Y:S02]  /*8b60*/  IADD3 R18, P1, R16, UR4, RZ ;  /* 0x0000000410127c10 */ /* 0x000fe4000ff3e0ff */
[----:B------:R-:W-:Y:S01]  /*8b70*/  LOP3.LUT R21, R20, 0x64006400, RZ, 0xfc, !PT ;  /* 0x6400640014157812 */ /* 0x000fe200078efcff */
[----:B------:R1:W-:Y:S01]  /*8b80*/  STG.E.U16 [R16.64], R27 ;  /* 0x0000001b10007986 */ /* 0x0003e2000c101506 */
[----:B------:R-:W-:-:S02]  /*8b90*/  IADD3.X R19, R17, UR5, RZ, P1, !PT ;  /* 0x0000000511137c10 */ /* 0x000fc40008ffe4ff */
[----:B------:R-:W-:Y:S02]  /*8ba0*/  PRMT R28, R25, 0x7610, R28 ;  /* 0x00007610191c7816 */ /* 0x000fe4000000001c */
[----:B------:R-:W-:Y:S02]  /*8bb0*/  IADD3 R20, P1, R18, UR4, RZ ;  /* 0x0000000412147c10 */ /* 0x000fe4000ff3e0ff */
[----:B------:R-:W-:Y:S01]  /*8bc0*/  SHF.R.U32.HI R15, RZ, 0xf, R15 ;  /* 0x0000000fff0f7819 */ /* 0x000fe2000001160f */
[----:B------:R2:W-:Y:S01]  /*8bd0*/  STG.E.U16 [R18.64], R28 ;  /* 0x0000001c12007986 */ /* 0x0005e2000c101506 */
[C---:B0-----:R-:W-:Y:S02]  /*8be0*/  LOP3.LUT R23, R24.reuse, 0x380038, RZ, 0xc0, !PT ;  /* 0x0038003818177812 */ /* 0x041fe400078ec0ff */
[----:B------:R-:W-:Y:S01]  /*8bf0*/  LOP3.LUT R24, R24, 0x1c001c0, RZ, 0xc0, !PT ;  /* 0x01c001c018187812 */ /* 0x000fe200078ec0ff */
[----:B-1----:R-:W-:Y:S01]  /*8c00*/  HADD2 R17, R21, -1028, -1028 ;  /* 0xe404e40415117430 */ /* 0x002fe20000000000 */
[----:B------:R-:W-:-:S02]  /*8c10*/  IADD3.X R21, R19, UR5, RZ, P1, !PT ;  /* 0x0000000513157c10 */ /* 0x000fc40008ffe4ff */
[----:B------:R-:W-:Y:S02]  /*8c20*/  IADD3 R22, P1, R20, UR4, RZ ;  /* 0x0000000414167c10 */ /* 0x000fe4000ff3e0ff */
[----:B------:R-:W-:Y:S02]  /*8c30*/  LOP3.LUT R15, R15, 0x10001, RZ, 0xc0, !PT ;  /* 0x000100010f0f7812 */ /* 0x000fe400078ec0ff */
[----:B------:R-:W-:Y:S01]  /*8c40*/  IADD3 R0, R0, 0x20, RZ ;  /* 0x0000002000007810 */ /* 0x000fe20007ffe0ff */
[----:B--2---:R-:W-:Y:S01]  /*8c50*/  HFMA2.MMA R19, R17, R6, -RZ ;  /* 0x0000000611137235 */ /* 0x004fe200001000ff */
[----:B------:R-:W-:Y:S02]  /*8c60*/  PRMT R17, R25, 0x7632, R17 ;  /* 0x0000763219117816 */ /* 0x000fe40000000011 */
[----:B------:R-:W-:Y:S02]  /*8c70*/  LOP3.LUT R25, R23, 0x64006400, RZ, 0xfc, !PT ;  /* 0x6400640017197812 */ /* 0x000fe400078efcff */
[----:B------:R-:W-:Y:S01]  /*8c80*/  IADD3.X R23, R21, UR5, RZ, P1, !PT ;  /* 0x0000000515177c10 */ /* 0x000fe20008ffe4ff */
[----:B------:R0:W-:Y:S01]  /*8c90*/  STG.E.U16 [R20.64], R17 ;  /* 0x0000001114007986 */ /* 0x0001e2000c101506 */
[----:B------:R-:W-:Y:S01]  /*8ca0*/  IADD3 R16, P1, R22, UR4, RZ ;  /* 0x0000000416107c10 */ /* 0x000fe2000ff3e0ff */
[----:B------:R-:W-:Y:S01]  /*8cb0*/  HFMA2 R25, R25, R8.H0_H0, -132, -132 ;  /* 0xd820d82019197431 */ /* 0x000fe20000040008 */
[----:B------:R-:W-:Y:S01]  /*8cc0*/  ISETP.LT.AND P3, PT, R0, R7, PT ;  /* 0x000000070000720c */ /* 0x000fe20003f61270 */
[----:B------:R1:W-:Y:S01]  /*8cd0*/  STG.E.U16 [R22.64], R19 ;  /* 0x0000001316007986 */ /* 0x0003e2000c101506 */
[----:B------:R-:W-:-:S02]  /*8ce0*/  IADD3 R9, R9, 0x20, RZ ;  /* 0x0000002009097810 */ /* 0x000fc40007ffe0ff */
[----:B0-----:R-:W-:Y:S01]  /*8cf0*/  IADD3.X R17, R23, UR5, RZ, P1, !PT ;  /* 0x0000000517117c10 */ /* 0x001fe20008ffe4ff */
[----:B------:R-:W-:Y:S01]  /*8d00*/  HMUL2 R21, R25, R6 ;  /* 0x0000000619157232 */ /* 0x000fe20000000000 */
[----:B------:R-:W-:Y:S02]  /*8d10*/  IADD3 R18, P1, R16, UR4, RZ ;  /* 0x0000000410127c10 */ /* 0x000fe4000ff3e0ff */
[----:B------:R-:W-:Y:S02]  /*8d20*/  LOP3.LUT R25, R24, 0x64006400, RZ, 0xfc, !PT ;  /* 0x6400640018197812 */ /* 0x000fe400078efcff */
[----:B-1----:R-:W-:Y:S02]  /*8d30*/  PRMT R23, R19, 0x7632, R23 ;  /* 0x0000763213177816 */ /* 0x002fe40000000017 */
[----:B------:R-:W-:Y:S01]  /*8d40*/  IADD3.X R19, R17, UR5, RZ, P1, !PT ;  /* 0x0000000511137c10 */ /* 0x000fe20008ffe4ff */
[----:B------:R-:W-:Y:S01]  /*8d50*/  HFMA2 R25, R25, R8.H1_H1, -20, -20 ;  /* 0xcd00cd0019197431 */ /* 0x000fe20000060008 */
[----:B------:R-:W-:Y:S01]  /*8d60*/  IADD3 R22, P1, R18, UR4, RZ ;  /* 0x0000000412167c10 */ /* 0x000fe2000ff3e0ff */
[----:B------:R0:W-:Y:S01]  /*8d70*/  STG.E.U16 [R16.64], R23 ;  /* 0x0000001710007986 */ /* 0x0001e2000c101506 */
[----:B-----5:R-:W-:-:S03]  /*8d80*/  LOP3.LUT R24, R14, 0x70007, RZ, 0xc0, !PT ;  /* 0x000700070e187812 */ /* 0x020fc600078ec0ff */
[----:B------:R1:W-:Y:S01]  /*8d90*/  STG.E.U16 [R18.64], R21 ;  /* 0x0000001512007986 */ /* 0x0003e2000c101506 */
[----:B------:R-:W-:Y:S01]  /*8da0*/  HFMA2.MMA R25, R25, R6, -RZ ;  /* 0x0000000619197235 */ /* 0x000fe200001000ff */
[----:B------:R-:W-:Y:S02]  /*8db0*/  LOP3.LUT R24, R24, 0x64006400, RZ, 0xfc, !PT ;  /* 0x6400640018187812 */ /* 0x000fe400078efcff */
[----:B0-----:R-:W-:-:S03]  /*8dc0*/  IADD3.X R23, R19, UR5, RZ, P1, !PT ;  /* 0x0000000513177c10 */ /* 0x001fc60008ffe4ff */
[----:B------:R-:W-:Y:S01]  /*8dd0*/  HADD2 R16, R24, -1028, -1028 ;  /* 0xe404e40418107430 */ /* 0x000fe20000000000 */
[----:B------:R-:W-:Y:S02]  /*8de0*/  IADD3 R20, P1, R22, UR4, RZ ;  /* 0x0000000416147c10 */ /* 0x000fe4000ff3e0ff */
[----:B-1----:R-:W-:Y:S02]  /*8df0*/  PRMT R19, R21, 0x7632, R19 ;  /* 0x0000763215137816 */ /* 0x002fe40000000013 */
[----:B------:R-:W-:Y:S02]  /*8e00*/  IADD3.X R21, R23, UR5, RZ, P1, !PT ;  /* 0x0000000517157c10 */ /* 0x000fe40008ffe4ff */
[----:B------:R-:W-:Y:S01]  /*8e10*/  IADD3 R18, P1, R20, UR4, RZ ;  /* 0x0000000414127c10 */ /* 0x000fe2000ff3e0ff */
[----:B------:R0:W-:Y:S01]  /*8e20*/  STG.E.U16 [R22.64], R19 ;  /* 0x0000001316007986 */ /* 0x0001e2000c101506 */
[----:B------:R-:W-:Y:S02]  /*8e30*/  LOP3.LUT R17, R14, 0x380038, RZ, 0xc0, !PT ;  /* 0x003800380e117812 */ /* 0x000fe400078ec0ff */
[--C-:B------:R-:W-:Y:S01]  /*8e40*/  SHF.R.U32.HI R24, RZ, 0xe, R14.reuse ;  /* 0x0000000eff187819 */ /* 0x100fe2000001160e */
[----:B------:R1:W-:Y:S01]  /*8e50*/  STG.E.U16 [R20.64], R25 ;  /* 0x0000001914007986 */ /* 0x0003e2000c101506 */
[----:B------:R-:W-:-:S02]  /*8e60*/  SHF.R.U32.HI R14, RZ, 0x6, R14 ;  /* 0x00000006ff0e7819 */ /* 0x000fc4000001160e */
[----:B------:R-:W-:Y:S02]  /*8e70*/  PRMT R26, R25, 0x7632, R26 ;  /* 0x00007632191a7816 */ /* 0x000fe4000000001a */
[----:B------:R-:W-:Y:S02]  /*8e80*/  LOP3.LUT R15, R15, 0x20002, R24, 0xf8, !PT ;  /* 0x000200020f0f7812 */ /* 0x000fe400078ef818 */
[----:B0-----:R-:W-:Y:S01]  /*8e90*/  IADD3.X R19, R21, UR5, RZ, P1, !PT ;  /* 0x0000000515137c10 */ /* 0x001fe20008ffe4ff */
[----:B------:R-:W-:Y:S01]  /*8ea0*/  HMUL2 R23, R16, R6 ;  /* 0x0000000610177232 */ /* 0x000fe20000000000 */
[----:B------:R-:W-:Y:S02]  /*8eb0*/  IADD3 R16, P1, R18, UR4, RZ ;  /* 0x0000000412107c10 */ /* 0x000fe4000ff3e0ff */
[----:B-1----:R-:W-:Y:S01]  /*8ec0*/  LOP3.LUT R21, R17, 0x64006400, RZ, 0xfc, !PT ;  /* 0x6400640011157812 */ /* 0x002fe200078efcff */
[----:B------:R0:W-:Y:S01]  /*8ed0*/  STG.E.U16 [R18.64], R26 ;  /* 0x0000001a12007986 */ /* 0x0001e2000c101506 */
[----:B------:R-:W-:-:S02]  /*8ee0*/  IADD3.X R17, R19, UR5, RZ, P1, !PT ;  /* 0x0000000513117c10 */ /* 0x000fc40008ffe4ff */
[----:B------:R-:W-:Y:S01]  /*8ef0*/  IADD3 R20, P1, R16, UR4, RZ ;  /* 0x0000000410147c10 */ /* 0x000fe2000ff3e0ff */
[----:B------:R-:W-:Y:S01]  /*8f00*/  HFMA2 R21, R21, R8.H0_H0, -132, -132 ;  /* 0xd820d82015157431 */ /* 0x000fe20000040008 */
[----:B------:R-:W-:Y:S01]  /*8f10*/  LOP3.LUT R22, R14, 0x70007, RZ, 0xc0, !PT ;  /* 0x000700070e167812 */ /* 0x000fe200078ec0ff */
[----:B------:R1:W-:Y:S03]  /*8f20*/  STG.E.U16 [R16.64], R23 ;  /* 0x0000001710007986 */ /* 0x0003e6000c101506 */
[----:B------:R-:W-:Y:S01]  /*8f30*/  LOP3.LUT R22, R22, 0x64006400, RZ, 0xfc, !PT ;  /* 0x6400640016167812 */ /* 0x000fe200078efcff */
[----:B------:R-:W-:Y:S01]  /*8f40*/  HFMA2.MMA R24, R21, R6, -RZ ;  /* 0x0000000615187235 */ /* 0x000fe200001000ff */
[----:B------:R-:W-:Y:S02]  /*8f50*/  IADD3.X R21, R17, UR5, RZ, P1, !PT ;  /* 0x0000000511157c10 */ /* 0x000fe40008ffe4ff */
[----:B0-----:R-:W-:Y:S01]  /*8f60*/  IADD3 R18, P1, R20, UR4, RZ ;  /* 0x0000000414127c10 */ /* 0x001fe2000ff3e0ff */
[----:B------:R-:W-:-:S03]  /*8f70*/  HADD2 R22, R22, -1028, -1028 ;  /* 0xe404e40416167430 */ /* 0x000fc60000000000 */
[----:B------:R-:W-:Y:S01]  /*8f80*/  IADD3.X R19, R21, UR5, RZ, P1, !PT ;  /* 0x0000000515137c10 */ /* 0x000fe20008ffe4ff */
[----:B------:R-:W-:Y:S01]  /*8f90*/  HMUL2 R26, R22, R6 ;  /* 0x00000006161a7232 */ /* 0x000fe20000000000 */
[----:B-1----:R-:W-:Y:S02]  /*8fa0*/  PRMT R17, R23, 0x7632, R17 ;  /* 0x0000763217117816 */ /* 0x002fe40000000011 */
[----:B------:R-:W-:Y:S02]  /*8fb0*/  IADD3 R16, P1, R18, UR4, RZ ;  /* 0x0000000412107c10 */ /* 0x000fe4000ff3e0ff */
[C---:B------:R-:W-:Y:S01]  /*8fc0*/  LOP3.LUT R23, R14.reuse, 0x380038, RZ, 0xc0, !PT ;  /* 0x003800380e177812 */ /* 0x040fe200078ec0ff */
[----:B------:R0:W-:Y:S01]  /*8fd0*/  STG.E.U16 [R20.64], R17 ;  /* 0x0000001114007986 */ /* 0x0001e2000c101506 */
[----:B------:R-:W-:Y:S02]  /*8fe0*/  LOP3.LUT R14, R14, 0x1c001c0, RZ, 0xc0, !PT ;  /* 0x01c001c00e0e7812 */ /* 0x000fe400078ec0ff */
[----:B------:R-:W-:Y:S01]  /*8ff0*/  LOP3.LUT R25, R23, 0x64006400, RZ, 0xfc, !PT ;  /* 0x6400640017197812 */ /* 0x000fe200078efcff */
[----:B------:R1:W-:Y:S04]  /*9000*/  STG.E.U16 [R18.64], R24 ;  /* 0x0000001812007986 */ /* 0x0003e8000c101506 */
[----:B------:R-:W-:Y:S01]  /*9010*/  HFMA2 R25, R25, R8.H0_H0, -132, -132 ;  /* 0xd820d82019197431 */ /* 0x000fe20000040008 */
[----:B0-----:R-:W-:-:S02]  /*9020*/  IADD3.X R17, R19, UR5, RZ, P1, !PT ;  /* 0x0000000513117c10 */ /* 0x001fc40008ffe4ff */
[----:B------:R-:W-:-:S03]  /*9030*/  IADD3 R22, P1, R16, UR4, RZ ;  /* 0x0000000410167c10 */ /* 0x000fc6000ff3e0ff */
[----:B------:R-:W-:Y:S01]  /*9040*/  HFMA2.MMA R25, R25, R6, -RZ ;  /* 0x0000000619197235 */ /* 0x000fe200001000ff */
[----:B-1----:R-:W-:Y:S02]  /*9050*/  PRMT R19, R24, 0x7632, R19 ;  /* 0x0000763218137816 */ /* 0x002fe40000000013 */
[----:B------:R-:W-:Y:S02]  /*9060*/  IADD3.X R23, R17, UR5, RZ, P1, !PT ;  /* 0x0000000511177c10 */ /* 0x000fe40008ffe4ff */
[----:B------:R-:W-:Y:S01]  /*9070*/  IADD3 R20, P1, R22, UR4, RZ ;  /* 0x0000000416147c10 */ /* 0x000fe2000ff3e0ff */
[----:B------:R0:W-:Y:S03]  /*9080*/  STG.E.U16 [R16.64], R19 ;  /* 0x0000001310007986 */ /* 0x0001e6000c101506 */
[----:B------:R-:W-:Y:S01]  /*9090*/  IADD3.X R21, R23, UR5, RZ, P1, !PT ;  /* 0x0000000517157c10 */ /* 0x000fe20008ffe4ff */
[----:B------:R1:W-:Y:S01]  /*90a0*/  STG.E.U16 [R22.64], R26 ;  /* 0x0000001a16007986 */ /* 0x0003e2000c101506 */
[----:B------:R-:W-:-:S02]  /*90b0*/  IADD3 R18, P1, R20, UR4, RZ ;  /* 0x0000000414127c10 */ /* 0x000fc4000ff3e0ff */
[----:B0-----:R-:W-:Y:S02]  /*90c0*/  LOP3.LUT R17, R14, 0x64006400, RZ, 0xfc, !PT ;  /* 0x640064000e117812 */ /* 0x001fe400078efcff */
[----:B------:R-:W-:Y:S02]  /*90d0*/  LOP3.LUT R14, R10, 0x70007, RZ, 0xc0, !PT ;  /* 0x000700070a0e7812 */ /* 0x000fe400078ec0ff */
[----:B-1----:R-:W-:Y:S02]  /*90e0*/  PRMT R23, R26, 0x7632, R23 ;  /* 0x000076321a177816 */ /* 0x002fe40000000017 */
[----:B------:R-:W-:Y:S02]  /*90f0*/  IADD3.X R19, R21, UR5, RZ, P1, !PT ;  /* 0x0000000515137c10 */ /* 0x000fe40008ffe4ff */
[----:B------:R-:W-:Y:S01]  /*9100*/  IADD3 R16, P1, R18, UR4, RZ ;  /* 0x0000000412107c10 */ /* 0x000fe2000ff3e0ff */
[----:B------:R0:W-:Y:S01]  /*9110*/  STG.E.U16 [R20.64], R23 ;  /* 0x0000001714007986 */ /* 0x0001e2000c101506 */
[----:B------:R-:W-:-:S02]  /*9120*/  LOP3.LUT R14, R14, 0x64006400, RZ, 0xfc, !PT ;  /* 0x640064000e0e7812 */ /* 0x000fc400078efcff */
[----:B------:R-:W-:Y:S01]  /*9130*/  SHF.R.U32.HI R22, RZ, 0xd, R10 ;  /* 0x0000000dff167819 */ /* 0x000fe2000001160a */
[----:B------:R1:W-:Y:S02]  /*9140*/  STG.E.U16 [R18.64], R25 ;  /* 0x0000001912007986 */ /* 0x0003e4000c101506 */
[----:B------:R-:W-:Y:S01]  /*9150*/  HADD2 R14, R14, -1028, -1028 ;  /* 0xe404e4040e0e7430 */ /* 0x000fe20000000000 */
[----:B------:R-:W-:-:S04]  /*9160*/  LOP3.LUT R22, R15, 0x40004, R22, 0xf8, !PT ;  /* 0x000400040f167812 */ /* 0x000fc800078ef816 */
[----:B------:R-:W-:Y:S01]  /*9170*/  LOP3.LUT R22, R22, 0x64006400, RZ, 0xfc, !PT ;  /* 0x6400640016167812 */ /* 0x000fe200078efcff */
[----:B0-----:R-:W-:Y:S01]  /*9180*/  HFMA2 R21, R17, R8.H1_H1, -20, -20 ;  /* 0xcd00cd0011157431 */ /* 0x001fe20000060008 */
[----:B------:R-:W-:Y:S01]  /*9190*/  IADD3.X R17, R19, UR5, RZ, P1, !PT ;  /* 0x0000000513117c10 */ /* 0x000fe20008ffe4ff */
[----:B------:R-:W-:Y:S01]  /*91a0*/  HFMA2.MMA R23, R14, R6, -RZ ;  /* 0x000000060e177235 */ /* 0x000fe200001000ff */
[----:B------:R-:W-:Y:S01]  /*91b0*/  IADD3 R24, P1, R16, UR4, RZ ;  /* 0x0000000410187c10 */ /* 0x000fe2000ff3e0ff */
[----:B------:R-:W-:Y:S01]  /*91c0*/  HMUL2 R21, R21, R6 ;  /* 0x0000000615157232 */ /* 0x000fe20000000000 */
[----:B-1----:R-:W-:Y:S02]  /*91d0*/  PRMT R19, R25, 0x7632, R19 ;  /* 0x0000763219137816 */ /* 0x002fe40000000013 */
[----:B------:R-:W-:Y:S02]  /*91e0*/  IADD3.X R25, R17, UR5, RZ, P1, !PT ;  /* 0x0000000511197c10 */ /* 0x000fe40008ffe4ff */
[----:B------:R-:W-:Y:S01]  /*91f0*/  IADD3 R20, P1, R24, UR4, RZ ;  /* 0x0000000418147c10 */ /* 0x000fe2000ff3e0ff */
[----:B------:R0:W-:Y:S01]  /*9200*/  STG.E.U16 [R16.64], R19 ;  /* 0x0000001310007986 */ /* 0x0001e2000c101506 */
[----:B------:R-:W-:-:S02]  /*9210*/  PRMT R26, R21, 0x7610, R26 ;  /* 0x00007610151a7816 */ /* 0x000fc4000000001a */
[----:B------:R-:W-:Y:S02]  /*9220*/  PRMT R27, R21, 0x7632, R27 ;  /* 0x00007632151b7816 */ /* 0x000fe4000000001b */
[----:B------:R-:W-:Y:S01]  /*9230*/  IADD3.X R21, R25, UR5, RZ, P1, !PT ;  /* 0x0000000519157c10 */ /* 0x000fe20008ffe4ff */
[----:B------:R-:W-:Y:S01]  /*9240*/  STG.E.U16 [R24.64], R26 ;  /* 0x0000001a18007986 */ /* 0x000fe2000c101506 */
[----:B------:R-:W-:Y:S02]  /*9250*/  IADD3 R18, P1, R20, UR4, RZ ;  /* 0x0000000414127c10 */ /* 0x000fe4000ff3e0ff */
[----:B------:R-:W-:Y:S01]  /*9260*/  LOP3.LUT R14, R10, 0x380038, RZ, 0xc0, !PT ;  /* 0x003800380a0e7812 */ /* 0x000fe200078ec0ff */
[----:B------:R1:W-:Y:S01]  /*9270*/  STG.E.U16 [R20.64], R27 ;  /* 0x0000001b14007986 */ /* 0x0003e2000c101506 */
[----:B------:R-:W-:Y:S02]  /*9280*/  SHF.R.U32.HI R10, RZ, 0x6, R10 ;  /* 0x00000006ff0a7819 */ /* 0x000fe4000001160a */
[----:B0-----:R-:W-:-:S02]  /*9290*/  IADD3.X R19, R21, UR5, RZ, P1, !PT ;  /* 0x0000000515137c10 */ /* 0x001fc40008ffe4ff */
[----:B------:R-:W-:Y:S02]  /*92a0*/  LOP3.LUT R17, R14, 0x64006400, RZ, 0xfc, !PT ;  /* 0x640064000e117812 */ /* 0x000fe400078efcff */
[----:B------:R-:W-:Y:S02]  /*92b0*/  IADD3 R14, P1, R18, UR4, RZ ;  /* 0x00000004120e7c10 */ /* 0x000fe4000ff3e0ff */
[----:B------:R-:W-:Y:S01]  /*92c0*/  PRMT R16, R23, 0x7610, R16 ;  /* 0x0000761017107816 */ /* 0x000fe20000000010 */
[----:B------:R-:W-:Y:S01]  /*92d0*/  HFMA2 R17, R17, R8.H0_H0, -132, -132 ;  /* 0xd820d82011117431 */ /* 0x000fe20000040008 */
[----:B------:R-:W-:Y:S02]  /*92e0*/  IADD3.X R15, R19, UR5, RZ, P1, !PT ;  /* 0x00000005130f7c10 */ /* 0x000fe40008ffe4ff */
[----:B-1----:R-:W-:Y:S01]  /*92f0*/  PRMT R21, R23, 0x7632, R21 ;  /* 0x0000763217157816 */ /* 0x002fe20000000015 */
[----:B------:R0:W-:Y:S01]  /*9300*/  STG.E.U16 [R18.64], R16 ;  /* 0x0000001012007986 */ /* 0x0001e2000c101506 */
[----:B------:R-:W-:Y:S01]  /*9310*/  IADD3 R20, P1, R14, UR4, RZ ;  /* 0x000000040e147c10 */ /* 0x000fe2000ff3e0ff */
[----:B------:R-:W-:Y:S01]  /*9320*/  HMUL2 R23, R17, R6 ;  /* 0x0000000611177232 */ /* 0x000fe20000000000 */
[----:B------:R-:W-:Y:S01]  /*9330*/  LOP3.LUT R17, R10, 0x70007, RZ, 0xc0, !PT ;  /* 0x000700070a117812 */ /* 0x000fe200078ec0ff */
[----:B------:R1:W-:Y:S03]  /*9340*/  STG.E.U16 [R14.64], R21 ;  /* 0x000000150e007986 */ /* 0x0003e6000c101506 */
[----:B0-----:R-:W-:-:S02]  /*9350*/  LOP3.LUT R18, R17, 0x64006400, RZ, 0xfc, !PT ;  /* 0x6400640011127812 */ /* 0x001fc400078efcff */
[----:B------:R-:W-:Y:S02]  /*9360*/  LOP3.LUT R19, R10, 0x380038, RZ, 0xc0, !PT ;  /* 0x003800380a137812 */ /* 0x000fe400078ec0ff */
[----:B-1----:R-:W-:Y:S01]  /*9370*/  IADD3.X R21, R15, UR5, RZ, P1, !PT ;  /* 0x000000050f157c10 */ /* 0x002fe20008ffe4ff */
[----:B------:R-:W-:Y:S01]  /*9380*/  HADD2 R18, R18, -1028, -1028 ;  /* 0xe404e40412127430 */ /* 0x000fe20000000000 */
[----:B------:R-:W-:Y:S02]  /*9390*/  IADD3 R16, P1, R20, UR4, RZ ;  /* 0x0000000414107c10 */ /* 0x000fe4000ff3e0ff */
[----:B------:R-:W-:Y:S01]  /*93a0*/  PRMT R15, R23, 0x7632, R15 ;  /* 0x00007632170f7816 */ /* 0x000fe2000000000f */
[----:B------:R0:W-:Y:S01]  /*93b0*/  STG.E.U16 [R20.64], R23 ;  /* 0x0000001714007986 */ /* 0x0001e2000c101506 */
[----:B------:R-:W-:Y:S02]  /*93c0*/  IADD3.X R17, R21, UR5, RZ, P1, !PT ;  /* 0x0000000515117c10 */ /* 0x000fe40008ffe4ff */
[----:B------:R-:W-:-:S02]  /*93d0*/  IADD3 R14, P1, R16, UR4, RZ ;  /* 0x00000004100e7c10 */ /* 0x000fc4000ff3e0ff */
[----:B------:R-:W-:Y:S01]  /*93e0*/  LOP3.LUT R19, R19, 0x64006400, RZ, 0xfc, !PT ;  /* 0x6400640013137812 */ /* 0x000fe200078efcff */
[----:B------:R1:W-:Y:S01]  /*93f0*/  STG.E.U16 [R16.64], R15 ;  /* 0x0000000f10007986 */ /* 0x0003e2000c101506 */
[----:B------:R-:W-:-:S03]  /*9400*/  LOP3.LUT R10, R10, 0x1c001c0, RZ, 0xc0, !PT ;  /* 0x01c001c00a0a7812 */ /* 0x000fc600078ec0ff */
[----:B------:R-:W-:Y:S01]  /*9410*/  HFMA2 R19, R19, R8.H0_H0, -132, -132 ;  /* 0xd820d82013137431 */ /* 0x000fe20000040008 */
[----:B0-----:R-:W-:-:S03]  /*9420*/  HFMA2.MMA R21, R18, R6, -RZ ;  /* 0x0000000612157235 */ /* 0x001fc600001000ff */
[----:B------:R-:W-:Y:S01]  /*9430*/  HMUL2 R23, R19, R6 ;  /* 0x0000000613177232 */ /* 0x000fe20000000000 */
[----:B-1----:R-:W-:Y:S02]  /*9440*/  IADD3.X R15, R17, UR5, RZ, P1, !PT ;  /* 0x00000005110f7c10 */ /* 0x002fe40008ffe4ff */
[----:B------:R-:W-:Y:S02]  /*9450*/  IADD3 R24, P1, R14, UR4, RZ ;  /* 0x000000040e187c10 */ /* 0x000fe4000ff3e0ff */
[----:B------:R-:W-:Y:S01]  /*9460*/  LOP3.LUT R17, R10, 0x64006400, RZ, 0xfc, !PT ;  /* 0x640064000a117812 */ /* 0x000fe200078efcff */
[----:B------:R0:W-:Y:S01]  /*9470*/  STG.E.U16 [R14.64], R21 ;  /* 0x000000150e007986 */ /* 0x0001e2000c101506 */
[----:B------:R-:W-:Y:S02]  /*9480*/  IADD3.X R25, R15, UR5, RZ, P1, !PT ;  /* 0x000000050f197c10 */ /* 0x000fe40008ffe4ff */
[----:B------:R-:W-:Y:S01]  /*9490*/  IADD3 R18, P1, R24, UR4, RZ ;  /* 0x0000000418127c10 */ /* 0x000fe2000ff3e0ff */
[----:B------:R-:W-:-:S03]  /*94a0*/  HFMA2 R8, R17, R8.H1_H1, -20, -20 ;  /* 0xcd00cd0011087431 */ /* 0x000fc60000060008 */
[----:B------:R-:W-:Y:S02]  /*94b0*/  IADD3.X R19, R25, UR5, RZ, P1, !PT ;  /* 0x0000000519137c10 */ /* 0x000fe40008ffe4ff */
[----:B------:R-:W-:Y:S01]  /*94c0*/  IADD3 R16, P1, R18, UR4, RZ ;  /* 0x0000000412107c10 */ /* 0x000fe2000ff3e0ff */
[----:B------:R-:W-:Y:S01]  /*94d0*/  HFMA2.MMA R10, R8, R6, -RZ ;  /* 0x00000006080a7235 */ /* 0x000fe200001000ff */
[----:B------:R-:W-:Y:S01]  /*94e0*/  HADD2 R8, R22, -1028, -1028 ;  /* 0xe404e40416087430 */ /* 0x000fe20000000000 */
[----:B0-----:R-:W-:Y:S02]  /*94f0*/  PRMT R15, R21, 0x7632, R15 ;  /* 0x00007632150f7816 */ /* 0x001fe4000000000f */
[----:B------:R-:W-:Y:S01]  /*9500*/  IADD3.X R17, R19, UR5, RZ, P1, !PT ;  /* 0x0000000513117c10 */ /* 0x000fe20008ffe4ff */
[----:B------:R-:W-:Y:S01]  /*9510*/  HMUL2 R8, R8, R6 ;  /* 0x0000000608087232 */ /* 0x000fe20000000000 */
[----:B------:R-:W-:Y:S01]  /*9520*/  IADD3 R20, P1, R16, UR4, RZ ;  /* 0x0000000410147c10 */ /* 0x000fe2000ff3e0ff */
[----:B------:R0:W-:Y:S03]  /*9530*/  STG.E.U16 [R24.64], R15 ;  /* 0x0000000f18007986 */ /* 0x0001e6000c101506 */
[----:B------:R-:W-:Y:S01]  /*9540*/  IADD3.X R21, R17, UR5, RZ, P1, !PT ;  /* 0x0000000511157c10 */ /* 0x000fe20008ffe4ff */
[----:B------:R1:W-:Y:S01]  /*9550*/  STG.E.U16 [R18.64], R23 ;  /* 0x0000001712007986 */ /* 0x0003e2000c101506 */
[----:B------:R-:W-:-:S04]  /*9560*/  IADD3 R14, P1, R20, UR4, RZ ;  /* 0x00000004140e7c10 */ /* 0x000fc8000ff3e0ff */
[----:B0-----:R-:W-:Y:S02]  /*9570*/  IADD3.X R15, R21, UR5, RZ, P1, !PT ;  /* 0x00000005150f7c10 */ /* 0x001fe40008ffe4ff */
[----:B------:R-:W-:Y:S02]  /*9580*/  IADD3 R22, P1, R14, UR4, RZ ;  /* 0x000000040e167c10 */ /* 0x000fe4000ff3e0ff */
[----:B-1----:R-:W-:Y:S02]  /*9590*/  PRMT R19, R23, 0x7632, R19 ;  /* 0x0000763217137816 */ /* 0x002fe40000000013 */
[----:B------:R-:W-:Y:S02]  /*95a0*/  IADD3.X R23, R15, UR5, RZ, P1, !PT ;  /* 0x000000050f177c10 */ /* 0x000fe40008ffe4ff */
[----:B------:R-:W-:Y:S01]  /*95b0*/  IADD3 R24, P1, R22, UR4, RZ ;  /* 0x0000000416187c10 */ /* 0x000fe2000ff3e0ff */
[----:B------:R0:W-:Y:S01]  /*95c0*/  STG.E.U16 [R16.64], R19 ;  /* 0x0000001310007986 */ /* 0x0001e2000c101506 */
[----:B------:R-:W-:-:S02]  /*95d0*/  IADD3 R18, P2, R12, UR9, RZ ;  /* 0x000000090c127c10 */ /* 0x000fc4000ff5e0ff */
[----:B------:R-:W-:Y:S01]  /*95e0*/  IADD3.X R25, R23, UR5, RZ, P1, !PT ;  /* 0x0000000517197c10 */ /* 0x000fe20008ffe4ff */
[----:B------:R1:W-:Y:S01]  /*95f0*/  STG.E.U16 [R20.64], R10 ;  /* 0x0000000a14007986 */ /* 0x0003e2000c101506 */
[----:B------:R-:W-:Y:S02]  /*9600*/  ISETP.GE.AND P1, PT, R0, c[0x0][0x1b0], PT ;  /* 0x00006c0000007a0c */ /* 0x000fe40003f26270 */
[----:B0-----:R-:W-:Y:S02]  /*9610*/  PRMT R17, R10, 0x7632, R17 ;  /* 0x000076320a117816 */ /* 0x001fe40000000011 */
[----:B------:R-:W-:Y:S02]  /*9620*/  PRMT R16, R8, 0x7632, R16 ;  /* 0x0000763208107816 */ /* 0x000fe40000000010 */
[----:B------:R-:W-:Y:S01]  /*9630*/  IADD3.X R19, R13, UR8, RZ, P2, !PT ;  /* 0x000000080d137c10 */ /* 0x000fe200097fe4ff */
[----:B------:R1:W-:Y:S04]  /*9640*/  STG.E.U16 [R14.64], R17 ;  /* 0x000000110e007986 */ /* 0x0003e8000c101506 */
[----:B------:R1:W-:Y:S04]  /*9650*/  STG.E.U16 [R22.64], R8 ;  /* 0x0000000816007986 */ /* 0x0003e8000c101506 */
[----:B------:R1:W-:Y:S01]  /*9660*/  STG.E.U16 [R24.64], R16 ;  /* 0x0000001018007986 */ /* 0x0003e2000c101506 */
[----:B------:R-:W-:Y:S05]  /*9670*/  @!P1 BRA P3, `(.L_x_31) ;  /* 0xfffff1b000009947 */ /* 0x000fea000183ffff */
.L_x_25:
[----:B------:R-:W-:-:S04]  /*9680*/  ISETP.GE.AND P1, PT, R0, R7, PT ;  /* 0x000000070000720c */ /* 0x000fc80003f26270 */
[----:B------:R-:W-:-:S13]  /*9690*/  ISETP.GE.OR P1, PT, R0, c[0x0][0x1b4], P1 ;  /* 0x00006d0000007a0c */ /* 0x000fda0000f26670 */
[----:B------:R-:W-:Y:S05]  /*96a0*/  @P1 EXIT ;  /* 0x000000000000194d */ /* 0x000fea0003800000 */
[----:B01----:R-:W-:-:S05]  /*96b0*/  IMAD.MOV.U32 R21, RZ, RZ, c[0x0][0x18c] ;  /* 0x00006300ff157624 */ /* 0x003fca00078e00ff */
[----:B------:R-:W-:Y:S01]  /*96c0*/  SHF.R.S32.HI R8, RZ, 0x1f, R21 ;  /* 0x0000001fff087819 */ /* 0x000fe20000011415 */
[----:B------:R-:W-:Y:S05]  /*96d0*/  @!P0 BRA `(.L_x_32) ;  /* 0x0000095000008947 */ /* 0x000fea0003800000 */
[----:B------:R-:W-:Y:S02]  /*96e0*/  SHF.L.U64.HI R8, R21, 0x2, R8 ;  /* 0x0000000215087819 */ /* 0x000fe40000010208 */
.L_x_34:
[----:B0-----:R-:W2:Y:S01]  /*96f0*/  LDG.E.CONSTANT R23, [R18.64] ;  /* 0x0000000612177981 */ /* 0x001ea2000c1e9900 */
[----:B------:R-:W-:Y:S01]  /*9700*/  IMAD.SHL.U32 R22, R9, 0x2, RZ ;  /* 0x0000000209167824 */ /* 0x000fe200078e00ff */
[----:B------:R-:W-:Y:S01]  /*9710*/  ISETP.NE.AND P0, PT, R0, R11, PT ;  /* 0x0000000b0000720c */ /* 0x000fe20003f05270 */
[----:B------:R-:W-:Y:S02]  /*9720*/  IMAD.MOV.U32 R20, RZ, RZ, 0x3400 ;  /* 0x00003400ff147424 */ /* 0x000fe400078e00ff */
[----:B------:R-:W-:Y:S01]  /*9730*/  IMAD.MOV.U32 R10, RZ, RZ, 0x2 ;  /* 0x00000002ff0a7424 */ /* 0x000fe200078e00ff */
[----:B------:R0:W1:Y:S01]  /*9740*/  LDS.U16 R35, [R22] ;  /* 0x0000000016237984 */ /* 0x0000620000000400 */
[----:B------:R-:W-:-:S03]  /*9750*/  IMAD.MOV.U32 R26, RZ, RZ, 0x2c00 ;  /* 0x00002c00ff1a7424 */ /* 0x000fc600078e00ff */
[----:B------:R0:W3:Y:S04]  /*9760*/  LDS.U16 R24, [R22+0x2] ;  /* 0x0000020016187984 */ /* 0x0000e80000000400 */
[----:B------:R0:W4:Y:S04]  /*9770*/  LDS.U16 R37, [R22+0x4] ;  /* 0x0000040016257984 */ /* 0x0001280000000400 */
[----:B------:R0:W0:Y:S04]  /*9780*/  LDS.U16 R33, [R22+0x6] ;  /* 0x0000060016217984 */ /* 0x0000280000000400 */
[----:B------:R0:W0:Y:S04]  /*9790*/  LDS.U16 R27, [R22+0x8] ;  /* 0x00000800161b7984 */ /* 0x0000280000000400 */
[----:B------:R0:W0:Y:S01]  /*97a0*/  LDS.U16 R31, [R22+0xa] ;  /* 0x00000a00161f7984 */ /* 0x0000220000000400 */
[----:B--2---:R-:W-:-:S02]  /*97b0*/  LOP3.LUT R28, R23, 0x30003, RZ, 0xc0, !PT ;  /* 0x00030003171c7812 */ /* 0x004fc400078ec0ff */
[----:B------:R-:W-:Y:S01]  /*97c0*/  LOP3.LUT R25, R23, 0xc000c, RZ, 0xc0, !PT ;  /* 0x000c000c17197812 */ /* 0x000fe200078ec0ff */
[----:B------:R-:W-:Y:S05]  /*97d0*/  @P0 BRA `(.L_x_33) ;  /* 0x0000015000000947 */ /* 0x000fea0003800000 */
[----:B01-34-:R-:W-:Y:S01]  /*97e0*/  IADD3 R3, R3, 0x1, RZ ;  /* 0x0000000103037810 */ /* 0x01bfe20007ffe0ff */
        /* <DEDUP_REMOVED lines=20> */
.L_x_33:
[----:B01-34-:R-:W-:Y:S01]  /*9930*/  LOP3.LUT R28, R28, 0x64006400, RZ, 0xfc, !PT ;  /* 0x640064001c1c7812 */ /* 0x01bfe200078efcff */
[--C-:B------:R-:W-:Y:S01]  /*9940*/  IMAD R15, R24, c[0x0][0x18c], R2.reuse ;  /* 0x00006300180f7a24 */ /* 0x100fe200078e0202 */
[----:B------:R-:W-:Y:S01]  /*9950*/  LOP3.LUT R13, R25, 0x64006400, RZ, 0xfc, !PT ;  /* 0x64006400190d7812 */ /* 0x000fe200078efcff */
[----:B------:R-:W0:Y:S01]  /*9960*/  LDS.U16 R29, [R22+0xc] ;  /* 0x00000c00161d7984 */ /* 0x000e220000000400 */
[--C-:B------:R-:W-:Y:S01]  /*9970*/  IMAD R35, R35, c[0x0][0x18c], R2.reuse ;  /* 0x0000630023237a24 */ /* 0x100fe200078e0202 */
[----:B------:R-:W-:Y:S01]  /*9980*/  HADD2 R28, R28, -1026, -1026 ;  /* 0xe402e4021c1c7430 */ /* 0x000fe20000000000 */
[----:B------:R-:W-:Y:S01]  /*9990*/  IMAD R17, R37, c[0x0][0x18c], R2 ;  /* 0x0000630025117a24 */ /* 0x000fe200078e0202 */
[----:B------:R-:W-:Y:S01]  /*99a0*/  HFMA2 R24, R13, R20.H0_H0, -258, -258 ;  /* 0xdc08dc080d187431 */ /* 0x000fe20000040014 */
[----:B------:R-:W-:Y:S01]  /*99b0*/  PRMT R20, R20, 0x5410, R26 ;  /* 0x0000541014147816 */ /* 0x000fe2000000001a */
[----:B------:R-:W-:Y:S01]  /*99c0*/  LDS.U16 R25, [R22+0xe] ;  /* 0x00000e0016197984 */ /* 0x000fe20000000400 */
[----:B------:R-:W-:Y:S01]  /*99d0*/  LOP3.LUT R26, R23, 0x300030, RZ, 0xc0, !PT ;  /* 0x00300030171a7812 */ /* 0x000fe200078ec0ff */
[----:B------:R-:W-:Y:S01]  /*99e0*/  HFMA2.MMA R28, R28, R6, -RZ ;  /* 0x000000061c1c7235 */ /* 0x000fe200001000ff */
[-C--:B------:R-:W-:Y:S01]  /*99f0*/  IMAD.WIDE R12, R35, R10.reuse, c[0x0][0x198] ;  /* 0x00006600230c7625 */ /* 0x080fe200078e020a */
[----:B------:R-:W-:Y:S01]  /*9a00*/  HMUL2 R24, R24, R6 ;  /* 0x0000000618187232 */ /* 0x000fe20000000000 */
[----:B------:R-:W1:Y:S01]  /*9a10*/  LDS.U16 R35, [R22+0x10] ;  /* 0x0000100016237984 */ /* 0x000e620000000400 */
[----:B------:R-:W-:Y:S01]  /*9a20*/  IADD3 R0, R0, 0x10, RZ ;  /* 0x0000001000007810 */ /* 0x000fe20007ffe0ff */
[----:B------:R-:W-:Y:S01]  /*9a30*/  IMAD.WIDE R14, R15, R10, c[0x0][0x198] ;  /* 0x000066000f0e7625 */ /* 0x000fe200078e020a */
[----:B------:R-:W-:Y:S01]  /*9a40*/  LEA R18, P1, R21, R18, 0x2 ;  /* 0x0000001215127211 */ /* 0x000fe200078210ff */
[----:B------:R-:W2:Y:S01]  /*9a50*/  LDS.U16 R37, [R22+0x14] ;  /* 0x0000140016257984 */ /* 0x000ea20000000400 */
[----:B------:R-:W-:Y:S01]  /*9a60*/  ISETP.GE.AND P0, PT, R0, R7, PT ;  /* 0x000000070000720c */ /* 0x000fe20003f06270 */
[----:B------:R-:W-:Y:S01]  /*9a70*/  IMAD.WIDE R16, R17, R10, c[0x0][0x198] ;  /* 0x0000660011107625 */ /* 0x000fe200078e020a */
[----:B------:R-:W-:-:S02]  /*9a80*/  PRMT R32, R28, 0x7610, R32 ;  /* 0x000076101c207816 */ /* 0x000fc40000000020 */
[----:B------:R-:W-:Y:S01]  /*9a90*/  PRMT R34, R28, 0x7632, R34 ;  /* 0x000076321c227816 */ /* 0x000fe20000000022 */
[--C-:B------:R-:W-:Y:S01]  /*9aa0*/  IMAD R33, R33, c[0x0][0x18c], R2.reuse ;  /* 0x0000630021217a24 */ /* 0x100fe200078e0202 */
[----:B------:R-:W-:Y:S01]  /*9ab0*/  LOP3.LUT R28, R26, 0x64006400, RZ, 0xfc, !PT ;  /* 0x640064001a1c7812 */ /* 0x000fe200078efcff */
[----:B------:R3:W-:Y:S01]  /*9ac0*/  STG.E.U16 [R12.64], R32 ;  /* 0x000000200c007986 */ /* 0x0007e2000c101506 */
[--C-:B------:R-:W-:Y:S02]  /*9ad0*/  IMAD R27, R27, c[0x0][0x18c], R2.reuse ;  /* 0x000063001b1b7a24 */ /* 0x100fe400078e0202 */
[----:B------:R-:W-:Y:S01]  /*9ae0*/  IMAD R31, R31, c[0x0][0x18c], R2 ;  /* 0x000063001f1f7a24 */ /* 0x000fe200078e0202 */
[----:B------:R-:W-:Y:S01]  /*9af0*/  HFMA2 R28, R28, R20.H1_H1, -66, -66 ;  /* 0xd420d4201c1c7431 */ /* 0x000fe20000060014 */
[----:B------:R4:W-:Y:S01]  /*9b00*/  STG.E.U16 [R14.64], R34 ;  /* 0x000000220e007986 */ /* 0x0009e2000c101506 */
[----:B------:R-:W-:Y:S02]  /*9b10*/  IMAD.MOV.U32 R30, RZ, RZ, 0x2400 ;  /* 0x00002400ff1e7424 */ /* 0x000fe400078e00ff */
[----:B------:R-:W-:Y:S01]  /*9b20*/  IMAD.X R19, R19, 0x1, R8, P1 ;  /* 0x0000000113137824 */ /* 0x000fe200008e0608 */
[----:B------:R5:W-:Y:S01]  /*9b30*/  STG.E.U16 [R16.64], R24 ;  /* 0x0000001810007986 */ /* 0x000be2000c101506 */
[----:B------:R-:W-:Y:S01]  /*9b40*/  HFMA2.MMA R28, R28, R6, -RZ ;  /* 0x000000061c1c7235 */ /* 0x000fe200001000ff */
[----:B---3--:R-:W-:Y:S01]  /*9b50*/  PRMT R32, R24, 0x7632, R32 ;  /* 0x0000763218207816 */ /* 0x008fe20000000020 */
[-C--:B------:R-:W-:Y:S01]  /*9b60*/  IMAD.WIDE R12, R33, R10.reuse, c[0x0][0x198] ;  /* 0x00006600210c7625 */ /* 0x080fe200078e020a */
[----:B------:R-:W3:Y:S03]  /*9b70*/  LDS.U16 R26, [R22+0x12] ;  /* 0x00001200161a7984 */ /* 0x000ee60000000400 */
[-C--:B----4-:R-:W-:Y:S01]  /*9b80*/  IMAD.WIDE R14, R27, R10.reuse, c[0x0][0x198] ;  /* 0x000066001b0e7625 */ /* 0x090fe200078e020a */
[----:B------:R4:W-:Y:S03]  /*9b90*/  STG.E.U16 [R12.64], R32 ;  /* 0x000000200c007986 */ /* 0x0009e6000c101506 */
[C---:B------:R-:W-:Y:S01]  /*9ba0*/  PRMT R34, R28.reuse, 0x7610, R34 ;  /* 0x000076101c227816 */ /* 0x040fe20000000022 */
[----:B-----5:R-:W-:Y:S01]  /*9bb0*/  IMAD.WIDE R16, R31, R10, c[0x0][0x198] ;  /* 0x000066001f107625 */ /* 0x020fe200078e020a */
[----:B------:R-:W-:Y:S01]  /*9bc0*/  LOP3.LUT R24, R23, 0xc000c0, RZ, 0xc0, !PT ;  /* 0x00c000c017187812 */ /* 0x000fe200078ec0ff */
[----:B------:R-:W-:Y:S01]  /*9bd0*/  LDS.U16 R31, [R22+0x18] ;  /* 0x00001800161f7984 */ /* 0x000fe20000000400 */
[----:B------:R-:W-:Y:S01]  /*9be0*/  PRMT R36, R28, 0x7632, R36 ;  /* 0x000076321c247816 */ /* 0x000fe20000000024 */
[--C-:B0-----:R-:W-:Y:S01]  /*9bf0*/  IMAD R29, R29, c[0x0][0x18c], R2.reuse ;  /* 0x000063001d1d7a24 */ /* 0x101fe200078e0202 */
[----:B------:R-:W-:Y:S01]  /*9c00*/  LOP3.LUT R28, R24, 0x64006400, RZ, 0xfc, !PT ;  /* 0x64006400181c7812 */ /* 0x000fe200078efcff */
[----:B------:R0:W-:Y:S01]  /*9c10*/  STG.E.U16 [R14.64], R34 ;  /* 0x000000220e007986 */ /* 0x0001e2000c101506 */
[----:B------:R-:W-:Y:S01]  /*9c20*/  SHF.R.U32.HI R23, RZ, 0x8, R23 ;  /* 0x00000008ff177819 */ /* 0x000fe20000011617 */
[----:B-1----:R-:W-:-:S02]  /*9c30*/  IMAD R35, R35, c[0x0][0x18c], R2 ;  /* 0x0000630023237a24 */ /* 0x002fc400078e0202 */
[----:B------:R1:W-:Y:S01]  /*9c40*/  STG.E.U16 [R16.64], R36 ;  /* 0x0000002410007986 */ /* 0x0003e2000c101506 */
[----:B----4-:R-:W-:Y:S01]  /*9c50*/  HFMA2 R13, R28, R30.H0_H0, -18, -18 ;  /* 0xcc80cc801c0d7431 */ /* 0x010fe2000004001e */
[--C-:B--2---:R-:W-:Y:S02]  /*9c60*/  IMAD R37, R37, c[0x0][0x18c], R2.reuse ;  /* 0x0000630025257a24 */ /* 0x104fe400078e0202 */
[----:B------:R-:W2:Y:S04]  /*9c70*/  LDS.U16 R33, [R22+0x16] ;  /* 0x0000160016217984 */ /* 0x000ea80000000400 */
[----:B------:R-:W4:Y:S01]  /*9c80*/  LDS.U16 R27, [R22+0x1a] ;  /* 0x00001a00161b7984 */ /* 0x000f220000000400 */
[----:B0-----:R-:W-:Y:S01]  /*9c90*/  HMUL2 R14, R13, R6 ;  /* 0x000000060d0e7232 */ /* 0x001fe20000000000 */
[----:B------:R-:W-:-:S02]  /*9ca0*/  IMAD R15, R25, c[0x0][0x18c], R2 ;  /* 0x00006300190f7a24 */ /* 0x000fc400078e0202 */
[----:B------:R-:W0:Y:S01]  /*9cb0*/  LDS.U16 R24, [R22+0x1c] ;  /* 0x00001c0016187984 */ /* 0x000e220000000400 */
[----:B-1----:R-:W-:Y:S01]  /*9cc0*/  LOP3.LUT R16, R23, 0x30003, RZ, 0xc0, !PT ;  /* 0x0003000317107812 */ /* 0x002fe200078ec0ff */
[-C--:B------:R-:W-:Y:S01]  /*9cd0*/  IMAD.WIDE R12, R29, R10.reuse, c[0x0][0x198] ;  /* 0x000066001d0c7625 */ /* 0x080fe200078e020a */
[----:B------:R-:W-:Y:S01]  /*9ce0*/  LOP3.LUT R17, R23, 0xc000c, RZ, 0xc0, !PT ;  /* 0x000c000c17117812 */ /* 0x000fe200078ec0ff */
[----:B------:R1:W5:Y:S01]  /*9cf0*/  LDS.U16 R28, [R22+0x1e] ;  /* 0x00001e00161c7984 */ /* 0x0003620000000400 */
[----:B------:R-:W-:Y:S02]  /*9d00*/  LOP3.LUT R16, R16, 0x64006400, RZ, 0xfc, !PT ;  /* 0x6400640010107812 */ /* 0x000fe400078efcff */
[C---:B------:R-:W-:Y:S02]  /*9d10*/  PRMT R32, R14.reuse, 0x7610, R32 ;  /* 0x000076100e207816 */ /* 0x040fe40000000020 */
[----:B------:R-:W-:Y:S01]  /*9d20*/  LOP3.LUT R17, R17, 0x64006400, RZ, 0xfc, !PT ;  /* 0x6400640011117812 */ /* 0x000fe200078efcff */
[----:B------:R-:W-:Y:S01]  /*9d30*/  HADD2 R16, R16, -1026, -1026 ;  /* 0xe402e40210107430 */ /* 0x000fe20000000000 */
[----:B------:R-:W-:Y:S01]  /*9d40*/  PRMT R34, R14, 0x7632, R34 ;  /* 0x000076320e227816 */ /* 0x000fe20000000022 */
[-C--:B------:R-:W-:Y:S01]  /*9d50*/  IMAD.WIDE R14, R15, R10.reuse, c[0x0][0x198] ;  /* 0x000066000f0e7625 */ /* 0x080fe200078e020a */
[C---:B-1----:R-:W-:Y:S01]  /*9d60*/  LOP3.LUT R22, R23.reuse, 0x300030, RZ, 0xc0, !PT ;  /* 0x0030003017167812 */ /* 0x042fe200078ec0ff */
[----:B------:R1:W-:Y:S01]  /*9d70*/  STG.E.U16 [R12.64], R32 ;  /* 0x000000200c007986 */ /* 0x0003e2000c101506 */
[----:B------:R-:W-:Y:S01]  /*9d80*/  HFMA2 R17, R17, R20.H0_H0, -258, -258 ;  /* 0xdc08dc0811117431 */ /* 0x000fe20000040014 */
[----:B------:R-:W-:Y:S01]  /*9d90*/  HFMA2.MMA R25, R16, R6, -RZ ;  /* 0x0000000610197235 */ /* 0x000fe200001000ff */
[----:B------:R-:W-:Y:S01]  /*9da0*/  LOP3.LUT R23, R23, 0xc000c0, RZ, 0xc0, !PT ;  /* 0x00c000c017177812 */ /* 0x000fe200078ec0ff */
[----:B------:R2:W-:Y:S01]  /*9db0*/  STG.E.U16 [R14.64], R34 ;  /* 0x000000220e007986 */ /* 0x0005e2000c101506 */
[----:B---3--:R-:W-:Y:S01]  /*9dc0*/  IMAD R29, R26, c[0x0][0x18c], R2 ;  /* 0x000063001a1d7a24 */ /* 0x008fe200078e0202 */
[----:B------:R-:W-:Y:S01]  /*9dd0*/  HMUL2 R26, R17, R6 ;  /* 0x00000006111a7232 */ /* 0x000fe20000000000 */
[----:B------:R-:W-:Y:S01]  /*9de0*/  LOP3.LUT R23, R23, 0x64006400, RZ, 0xfc, !PT ;  /* 0x6400640017177812 */ /* 0x000fe200078efcff */
[----:B------:R-:W-:-:S04]  /*9df0*/  IMAD.WIDE R16, R37, R10, c[0x0][0x198] ;  /* 0x0000660025107625 */ /* 0x000fc800078e020a */
[-C--:B-1----:R-:W-:Y:S01]  /*9e00*/  IMAD.WIDE R12, R35, R10.reuse, c[0x0][0x198] ;  /* 0x00006600230c7625 */ /* 0x082fe200078e020a */
[C---:B------:R-:W-:Y:S01]  /*9e10*/  PRMT R20, R25.reuse, 0x7610, R20 ;  /* 0x0000761019147816 */ /* 0x040fe20000000014 */
[----:B------:R-:W-:Y:S01]  /*9e20*/  HFMA2 R30, R23, R30.H0_H0, -18, -18 ;  /* 0xcc80cc80171e7431 */ /* 0x000fe2000004001e */
[----:B------:R-:W-:Y:S01]  /*9e30*/  PRMT R32, R25, 0x7632, R32 ;  /* 0x0000763219207816 */ /* 0x000fe20000000020 */
[-C--:B--2---:R-:W-:Y:S01]  /*9e40*/  IMAD.WIDE R14, R29, R10.reuse, c[0x0][0x198] ;  /* 0x000066001d0e7625 */ /* 0x084fe200078e020a */
[----:B------:R-:W-:Y:S01]  /*9e50*/  LOP3.LUT R25, R22, 0x64006400, RZ, 0xfc, !PT ;  /* 0x6400640016197812 */ /* 0x000fe200078efcff */
[----:B------:R1:W-:Y:S01]  /*9e60*/  STG.E.U16 [R12.64], R20 ;  /* 0x000000140c007986 */ /* 0x0003e2000c101506 */
[----:B------:R-:W-:Y:S01]  /*9e70*/  HMUL2 R30, R30, R6 ;  /* 0x000000061e1e7232 */ /* 0x000fe20000000000 */
[--C-:B------:R-:W-:Y:S02]  /*9e80*/  IMAD R23, R33, c[0x0][0x18c], R2.reuse ;  /* 0x0000630021177a24 */ /* 0x100fe400078e0202 */
[----:B----4-:R-:W-:Y:S01]  /*9e90*/  IMAD R27, R27, c[0x0][0x18c], R2 ;  /* 0x000063001b1b7a24 */ /* 0x010fe200078e0202 */
[----:B------:R2:W-:Y:S01]  /*9ea0*/  STG.E.U16 [R14.64], R32 ;  /* 0x000000200e007986 */ /* 0x0005e2000c101506 */
[----:B------:R-:W-:-:S03]  /*9eb0*/  IMAD.WIDE R22, R23, R10, c[0x0][0x198] ;  /* 0x0000660017167625 */ /* 0x000fc600078e020a */
[----:B------:R3:W-:Y:S01]  /*9ec0*/  STG.E.U16 [R16.64], R26 ;  /* 0x0000001a10007986 */ /* 0x0007e2000c101506 */
[--C-:B0-----:R-:W-:Y:S01]  /*9ed0*/  IMAD R29, R24, c[0x0][0x18c], R2.reuse ;  /* 0x00006300181d7a24 */ /* 0x101fe200078e0202 */
[----:B-1----:R-:W-:Y:S01]  /*9ee0*/  HFMA2 R13, R25, R20.H1_H1, -66, -66 ;  /* 0xd420d420190d7431 */ /* 0x002fe20000060014 */
[--C-:B------:R-:W-:Y:S02]  /*9ef0*/  IMAD R25, R31, c[0x0][0x18c], R2.reuse ;  /* 0x000063001f197a24 */ /* 0x100fe400078e0202 */
[----:B-----5:R-:W-:Y:S02]  /*9f00*/  IMAD R31, R28, c[0x0][0x18c], R2 ;  /* 0x000063001c1f7a24 */ /* 0x020fe400078e0202 */
[----:B------:R-:W-:Y:S01]  /*9f10*/  IMAD.WIDE R24, R25, R10, c[0x0][0x198] ;  /* 0x0000660019187625 */ /* 0x000fe200078e020a */
[----:B------:R-:W-:-:S03]  /*9f20*/  HFMA2.MMA R20, R13, R6, -RZ ;  /* 0x000000060d147235 */ /* 0x000fc600001000ff */
[----:B--2---:R-:W-:Y:S01]  /*9f30*/  IMAD.WIDE R14, R27, R10, c[0x0][0x198] ;  /* 0x000066001b0e7625 */ /* 0x004fe200078e020a */
[----:B------:R-:W-:-:S03]  /*9f40*/  PRMT R27, R30, 0x7632, R27 ;  /* 0x000076321e1b7816 */ /* 0x000fc6000000001b */
[----:B------:R-:W-:-:S04]  /*9f50*/  IMAD.WIDE R12, R29, R10, c[0x0][0x198] ;  /* 0x000066001d0c7625 */ /* 0x000fc800078e020a */
[----:B---3--:R-:W-:Y:S01]  /*9f60*/  IMAD.WIDE R16, R31, R10, c[0x0][0x198] ;  /* 0x000066001f107625 */ /* 0x008fe200078e020a */
[----:B------:R-:W-:Y:S02]  /*9f70*/  PRMT R10, R26, 0x7632, R10 ;  /* 0x000076321a0a7816 */ /* 0x000fe4000000000a */
[----:B------:R-:W-:-:S03]  /*9f80*/  PRMT R26, R20, 0x7632, R26 ;  /* 0x00007632141a7816 */ /* 0x000fc6000000001a */
[----:B------:R0:W-:Y:S04]  /*9f90*/  STG.E.U16 [R22.64], R10 ;  /* 0x0000000a16007986 */ /* 0x0001e8000c101506 */
[----:B------:R0:W-:Y:S04]  /*9fa0*/  STG.E.U16 [R24.64], R20 ;  /* 0x0000001418007986 */ /* 0x0001e8000c101506 */
[----:B------:R0:W-:Y:S04]  /*9fb0*/  STG.E.U16 [R14.64], R26 ;  /* 0x0000001a0e007986 */ /* 0x0001e8000c101506 */
[----:B------:R0:W-:Y:S04]  /*9fc0*/  STG.E.U16 [R12.64], R30 ;  /* 0x0000001e0c007986 */ /* 0x0001e8000c101506 */
[----:B------:R0:W-:Y:S01]  /*9fd0*/  STG.E.U16 [R16.64], R27 ;  /* 0x0000001b10007986 */ /* 0x0001e2000c101506 */
[----:B------:R-:W-:Y:S05]  /*9fe0*/  @P0 EXIT ;  /* 0x000000000000094d */ /* 0x000fea0003800000 */
[----:B------:R-:W-:Y:S02]  /*9ff0*/  ISETP.GE.AND P0, PT, R0, c[0x0][0x1b4], PT ;  /* 0x00006d0000007a0c */ /* 0x000fe40003f06270 */
[----:B------:R-:W-:-:S11]  /*a000*/  IADD3 R9, R9, 0x10, RZ ;  /* 0x0000001009097810 */ /* 0x000fd60007ffe0ff */
[----:B------:R-:W-:Y:S05]  /*a010*/  @!P0 BRA `(.L_x_34) ;  /* 0xfffff6d000008947 */ /* 0x000fea000383ffff */
[----:B------:R-:W-:Y:S05]  /*a020*/  EXIT ;  /* 0x000000000000794d */ /* 0x000fea0003800000 */
.L_x_32:
[C---:B------:R-:W-:Y:S01]  /*a030*/  SHF.L.U64.HI R23, R21.reuse, 0x1, R8 ;  /* 0x0000000115177819 */ /* 0x040fe20000010208 */
[----:B------:R-:W-:Y:S02]  /*a040*/  IMAD.SHL.U32 R21, R21, 0x2, RZ ;  /* 0x0000000215157824 */ /* 0x000fe400078e00ff */
.L_x_36:
[----:B-1----:R-:W2:Y:S01]  /*a050*/  LDG.E.CONSTANT R22, [R18.64] ;  /* 0x0000000612167981 */ /* 0x002ea2000c1e9900 */
[----:B------:R-:W-:Y:S01]  /*a060*/  ISETP.NE.AND P0, PT, R0, R11, PT ;  /* 0x0000000b0000720c */ /* 0x000fe20003f05270 */
[----:B------:R-:W-:Y:S02]  /*a070*/  IMAD.MOV.U32 R25, RZ, RZ, 0x2 ;  /* 0x00000002ff197424 */ /* 0x000fe400078e00ff */
[----:B------:R-:W-:Y:S02]  /*a080*/  IMAD R24, R9, c[0x0][0x18c], R2 ;  /* 0x0000630009187a24 */ /* 0x000fe400078e0202 */
[----:B------:R-:W-:Y:S02]  /*a090*/  IMAD.MOV.U32 R20, RZ, RZ, 0x3400 ;  /* 0x00003400ff147424 */ /* 0x000fe400078e00ff */
[----:B------:R-:W-:Y:S01]  /*a0a0*/  IMAD.WIDE R24, R24, R25, c[0x0][0x198] ;  /* 0x0000660018187625 */ /* 0x000fe200078e0219 */
[----:B--2---:R-:W-:-:S04]  /*a0b0*/  LOP3.LUT R10, R22, 0x30003, RZ, 0xc0, !PT ;  /* 0x00030003160a7812 */ /* 0x004fc800078ec0ff */
[----:B------:R-:W-:Y:S02]  /*a0c0*/  LOP3.LUT R16, R10, 0x64006400, RZ, 0xfc, !PT ;  /* 0x640064000a107812 */ /* 0x000fe400078efcff */
[----:B------:R-:W-:-:S03]  /*a0d0*/  LOP3.LUT R10, R22, 0xc000c, RZ, 0xc0, !PT ;  /* 0x000c000c160a7812 */ /* 0x000fc600078ec0ff */
[----:B------:R-:W-:Y:S01]  /*a0e0*/  HADD2 R16, R16, -1026, -1026 ;  /* 0xe402e40210107430 */ /* 0x000fe20000000000 */
        /* <DEDUP_REMOVED lines=22> */
.L_x_35:
[----:B------:R-:W-:Y:S01]  /*a250*/  HFMA2.MMA R17, R16, R6, -RZ ;  /* 0x0000000610117235 */ /* 0x000fe200001000ff */
[----:B------:R-:W-:Y:S01]  /*a260*/  LOP3.LUT R13, R10, 0x64006400, RZ, 0xfc, !PT ;  /* 0x640064000a0d7812 */ /* 0x000fe200078efcff */
[----:B------:R-:W-:Y:S01]  /*a270*/  IMAD.MOV.U32 R12, RZ, RZ, 0x2c00 ;  /* 0x00002c00ff0c7424 */ /* 0x000fe200078e00ff */
[----:B------:R-:W-:Y:S01]  /*a280*/  IADD3 R14, P0, R24, R21, RZ ;  /* 0x00000015180e7210 */ /* 0x000fe20007f1e0ff */
[----:B------:R-:W-:Y:S01]  /*a290*/  IMAD.MOV.U32 R15, RZ, RZ, 0x2400 ;  /* 0x00002400ff0f7424 */ /* 0x000fe200078e00ff */
[----:B------:R-:W-:Y:S01]  /*a2a0*/  IADD3 R0, R0, 0x10, RZ ;  /* 0x0000001000007810 */ /* 0x000fe20007ffe0ff */
[----:B------:R-:W-:Y:S01]  /*a2b0*/  HFMA2 R16, R13, R20.H0_H0, -258, -258 ;  /* 0xdc08dc080d107431 */ /* 0x000fe20000040014 */
[----:B------:R-:W-:Y:S02]  /*a2c0*/  LOP3.LUT R13, R22, 0x300030, RZ, 0xc0, !PT ;  /* 0x00300030160d7812 */ /* 0x000fe400078ec0ff */
[----:B------:R-:W-:Y:S01]  /*a2d0*/  PRMT R10, R15, 0x5410, R12 ;  /* 0x000054100f0a7816 */ /* 0x000fe2000000000c */
[----:B------:R-:W-:Y:S01]  /*a2e0*/  IMAD.X R15, R25, 0x1, R23, P0 ;  /* 0x00000001190f7824 */ /* 0x000fe200000e0617 */
[----:B------:R-:W-:-:S02]  /*a2f0*/  PRMT R26, R17, 0x7610, R26 ;  /* 0x00007610111a7816 */ /* 0x000fc4000000001a */
[-C--:B------:R-:W-:Y:S02]  /*a300*/  IADD3 R12, P0, R14, R21.reuse, RZ ;  /* 0x000000150e0c7210 */ /* 0x080fe40007f1e0ff */
[----:B------:R-:W-:Y:S01]  /*a310*/  PRMT R27, R17, 0x7632, R27 ;  /* 0x00007632111b7816 */ /* 0x000fe2000000001b */
[----:B------:R0:W-:Y:S01]  /*a320*/  STG.E.U16 [R24.64], R26 ;  /* 0x0000001a18007986 */ /* 0x0001e2000c101506 */
[----:B------:R-:W-:Y:S01]  /*a330*/  LOP3.LUT R17, R13, 0x64006400, RZ, 0xfc, !PT ;  /* 0x640064000d117812 */ /* 0x000fe200078efcff */
[--C-:B------:R-:W-:Y:S02]  /*a340*/  IMAD.X R13, R15, 0x1, R23.reuse, P0 ;  /* 0x000000010f0d7824 */ /* 0x100fe400000e0617 */
[----:B------:R1:W-:Y:S01]  /*a350*/  STG.E.U16 [R14.64], R27 ;  /* 0x0000001b0e007986 */ /* 0x0003e2000c101506 */
[----:B0-----:R-:W-:Y:S01]  /*a360*/  HMUL2 R25, R16, R6 ;  /* 0x0000000610197232 */ /* 0x001fe20000000000 */
[-C--:B------:R-:W-:Y:S02]  /*a370*/  IADD3 R16, P0, R12, R21.reuse, RZ ;  /* 0x000000150c107210 */ /* 0x080fe40007f1e0ff */
[----:B------:R-:W-:Y:S01]  /*a380*/  LOP3.LUT R24, R22, 0xc000c0, RZ, 0xc0, !PT ;  /* 0x00c000c016187812 */ /* 0x000fe200078ec0ff */
[-C--:B-1----:R-:W-:Y:S01]  /*a390*/  HFMA2 R15, R17, R10.reuse.H1_H1, -66, -66 ;  /* 0xd420d420110f7431 */ /* 0x082fe2000006000a */
[----:B------:R-:W-:Y:S01]  /*a3a0*/  SHF.R.U32.HI R22, RZ, 0x8, R22 ;  /* 0x00000008ff167819 */ /* 0x000fe20000011616 */
[----:B------:R-:W-:Y:S01]  /*a3b0*/  IMAD.X R17, R13, 0x1, R23, P0 ;  /* 0x000000010d117824 */ /* 0x000fe200000e0617 */
[-C--:B------:R-:W-:Y:S01]  /*a3c0*/  IADD3 R26, P0, R16, R21.reuse, RZ ;  /* 0x00000015101a7210 */ /* 0x080fe20007f1e0ff */
[----:B------:R0:W-:Y:S01]  /*a3d0*/  STG.E.U16 [R12.64], R25 ;  /* 0x000000190c007986 */ /* 0x0001e2000c101506 */
[----:B------:R-:W-:Y:S01]  /*a3e0*/  PRMT R29, R25, 0x7632, R29 ;  /* 0x00007632191d7816 */ /* 0x000fe2000000001d */
[----:B------:R-:W-:Y:S01]  /*a3f0*/  HFMA2.MMA R30, R15, R6, -RZ ;  /* 0x000000060f1e7235 */ /* 0x000fe200001000ff */
[----:B------:R-:W-:Y:S01]  /*a400*/  LOP3.LUT R15, R24, 0x64006400, RZ, 0xfc, !PT ;  /* 0x64006400180f7812 */ /* 0x000fe200078efcff */
[----:B------:R-:W-:Y:S01]  /*a410*/  IMAD.X R27, R17, 0x1, R23, P0 ;  /* 0x00000001111b7824 */ /* 0x000fe200000e0617 */
[----:B------:R-:W-:Y:S01]  /*a420*/  IADD3 R28, P0, R26, R21, RZ ;  /* 0x000000151a1c7210 */ /* 0x000fe20007f1e0ff */
[----:B------:R1:W-:Y:S02]  /*a430*/  STG.E.U16 [R16.64], R29 ;  /* 0x0000001d10007986 */ /* 0x0003e4000c101506 */
[----:B------:R-:W-:-:S02]  /*a440*/  HFMA2 R15, R15, R10.H0_H0, -18, -18 ;  /* 0xcc80cc800f0f7431 */ /* 0x000fc4000004000a */
[----:B------:R2:W-:Y:S01]  /*a450*/  STG.E.U16 [R26.64], R30 ;  /* 0x0000001e1a007986 */ /* 0x0005e2000c101506 */
[C---:B0-----:R-:W-:Y:S02]  /*a460*/  LOP3.LUT R12, R22.reuse, 0x30003, RZ, 0xc0, !PT ;  /* 0x00030003160c7812 */ /* 0x041fe400078ec0ff */
[----:B------:R-:W-:Y:S02]  /*a470*/  LOP3.LUT R13, R22, 0xc000c, RZ, 0xc0, !PT ;  /* 0x000c000c160d7812 */ /* 0x000fe400078ec0ff */
[----:B------:R-:W-:Y:S01]  /*a480*/  PRMT R25, R30, 0x7632, R25 ;  /* 0x000076321e197816 */ /* 0x000fe20000000019 */
[----:B-1----:R-:W-:Y:S01]  /*a490*/  IMAD.X R29, R27, 0x1, R23, P0 ;  /* 0x000000011b1d7824 */ /* 0x002fe200000e0617 */
[----:B------:R-:W-:Y:S01]  /*a4a0*/  LOP3.LUT R12, R12, 0x64006400, RZ, 0xfc, !PT ;  /* 0x640064000c0c7812 */ /* 0x000fe200078efcff */
[----:B------:R-:W-:Y:S01]  /*a4b0*/  HMUL2 R17, R15, R6 ;  /* 0x000000060f117232 */ /* 0x000fe20000000000 */
[----:B------:R-:W-:Y:S02]  /*a4c0*/  IADD3 R24, P0, R28, R21, RZ ;  /* 0x000000151c187210 */ /* 0x000fe40007f1e0ff */
[----:B------:R-:W-:Y:S01]  /*a4d0*/  LOP3.LUT R15, R13, 0x64006400, RZ, 0xfc, !PT ;  /* 0x640064000d0f7812 */ /* 0x000fe200078efcff */
[----:B------:R0:W-:Y:S01]  /*a4e0*/  STG.E.U16 [R28.64], R25 ;  /* 0x000000191c007986 */ /* 0x0001e2000c101506 */
[----:B------:R-:W-:-:S03]  /*a4f0*/  HADD2 R13, R12, -1026, -1026 ;  /* 0xe402e4020c0d7430 */ /* 0x000fc60000000000 */
[----:B------:R-:W-:-:S03]  /*a500*/  HFMA2 R20, R15, R20.H0_H0, -258, -258 ;  /* 0xdc08dc080f147431 */ /* 0x000fc60000040014 */
[----:B--2---:R-:W-:Y:S01]  /*a510*/  HFMA2.MMA R26, R13, R6, -RZ ;  /* 0x000000060d1a7235 */ /* 0x004fe200001000ff */
[--C-:B0-----:R-:W-:Y:S01]  /*a520*/  IMAD.X R25, R29, 0x1, R23.reuse, P0 ;  /* 0x000000011d197824 */ /* 0x101fe200000e0617 */
[-C--:B------:R-:W-:Y:S01]  /*a530*/  IADD3 R12, P0, R24, R21.reuse, RZ ;  /* 0x00000015180c7210 */ /* 0x080fe20007f1e0ff */
[----:B------:R-:W-:Y:S01]  /*a540*/  HMUL2 R28, R20, R6 ;  /* 0x00000006141c7232 */ /* 0x000fe20000000000 */
[----:B------:R-:W-:Y:S02]  /*a550*/  LOP3.LUT R20, R22, 0x300030, RZ, 0xc0, !PT ;  /* 0x0030003016147812 */ /* 0x000fe400078ec0ff */
[----:B------:R0:W-:Y:S01]  /*a560*/  STG.E.U16 [R24.64], R17 ;  /* 0x0000001118007986 */ /* 0x0001e2000c101506 */
[----:B------:R-:W-:Y:S01]  /*a570*/  IMAD.X R13, R25, 0x1, R23, P0 ;  /* 0x00000001190d7824 */ /* 0x000fe200000e0617 */
[----:B------:R-:W-:Y:S02]  /*a580*/  IADD3 R14, P0, R12, R21, RZ ;  /* 0x000000150c0e7210 */ /* 0x000fe40007f1e0ff */
[----:B------:R-:W-:-:S02]  /*a590*/  LOP3.LUT R27, R20, 0x64006400, RZ, 0xfc, !PT ;  /* 0x64006400141b7812 */ /* 0x000fc400078efcff */
[----:B------:R-:W-:Y:S01]  /*a5a0*/  LOP3.LUT R22, R22, 0xc000c0, RZ, 0xc0, !PT ;  /* 0x00c000c016167812 */ /* 0x000fe200078ec0ff */
[----:B------:R-:W-:Y:S01]  /*a5b0*/  IMAD.X R15, R13, 0x1, R23, P0 ;  /* 0x000000010d0f7824 */ /* 0x000fe200000e0617 */
[----:B------:R-:W-:Y:S01]  /*a5c0*/  IADD3 R16, P0, R14, R21, RZ ;  /* 0x000000150e107210 */ /* 0x000fe20007f1e0ff */
[----:B------:R-:W-:Y:S01]  /*a5d0*/  HFMA2 R27, R27, R10.H1_H1, -66, -66 ;  /* 0xd420d4201b1b7431 */ /* 0x000fe2000006000a */
[----:B0-----:R-:W-:-:S03]  /*a5e0*/  PRMT R25, R17, 0x7632, R25 ;  /* 0x0000763211197816 */ /* 0x001fc60000000019 */
[----:B------:R-:W-:Y:S01]  /*a5f0*/  IMAD.X R17, R15, 0x1, R23, P0 ;  /* 0x000000010f117824 */ /* 0x000fe200000e0617 */
[-C--:B------:R-:W-:Y:S01]  /*a600*/  IADD3 R24, P0, R16, R21.reuse, RZ ;  /* 0x0000001510187210 */ /* 0x080fe20007f1e0ff */
[----:B------:R-:W-:Y:S01]  /*a610*/  HFMA2.MMA R20, R27, R6, -RZ ;  /* 0x000000061b147235 */ /* 0x000fe200001000ff */
[----:B------:R0:W-:Y:S04]  /*a620*/  STG.E.U16 [R12.64], R25 ;  /* 0x000000190c007986 */ /* 0x0001e8000c101506 */
[----:B------:R1:W-:Y:S01]  /*a630*/  STG.E.U16 [R14.64], R26 ;  /* 0x0000001a0e007986 */ /* 0x0003e2000c101506 */
[----:B0-----:R-:W-:Y:S01]  /*a640*/  PRMT R13, R26, 0x7632, R13 ;  /* 0x000076321a0d7816 */ /* 0x001fe2000000000d */
[----:B------:R-:W-:Y:S01]  /*a650*/  IMAD.X R25, R17, 0x1, R23, P0 ;  /* 0x0000000111197824 */ /* 0x000fe200000e0617 */
[----:B------:R-:W-:-:S02]  /*a660*/  IADD3 R12, P0, R24, R21, RZ ;  /* 0x00000015180c7210 */ /* 0x000fc40007f1e0ff */
[----:B-1----:R-:W-:Y:S01]  /*a670*/  LOP3.LUT R15, R22, 0x64006400, RZ, 0xfc, !PT ;  /* 0x64006400160f7812 */ /* 0x002fe200078efcff */
[----:B------:R0:W-:Y:S01]  /*a680*/  STG.E.U16 [R16.64], R13 ;  /* 0x0000000d10007986 */ /* 0x0001e2000c101506 */
[----:B------:R-:W-:-:S03]  /*a690*/  PRMT R22, R20, 0x7632, R22 ;  /* 0x0000763214167816 */ /* 0x000fc60000000016 */
[----:B------:R-:W-:Y:S01]  /*a6a0*/  HFMA2 R10, R15, R10.H0_H0, -18, -18 ;  /* 0xcc80cc800f0a7431 */ /* 0x000fe2000004000a */
[----:B------:R-:W-:Y:S03]  /*a6b0*/  STG.E.U16 [R24.64], R28 ;  /* 0x0000001c18007986 */ /* 0x000fe6000c101506 */
[----:B------:R-:W-:Y:S01]  /*a6c0*/  HMUL2 R10, R10, R6 ;  /* 0x000000060a0a7232 */ /* 0x000fe20000000000 */
[----:B0-----:R-:W-:Y:S01]  /*a6d0*/  IMAD.X R13, R25, 0x1, R23, P0 ;  /* 0x00000001190d7824 */ /* 0x001fe200000e0617 */
[----:B------:R-:W-:Y:S02]  /*a6e0*/  IADD3 R26, P0, R12, R21, RZ ;  /* 0x000000150c1a7210 */ /* 0x000fe40007f1e0ff */
[----:B------:R-:W-:-:S03]  /*a6f0*/  PRMT R17, R28, 0x7632, R17 ;  /* 0x000076321c117816 */ /* 0x000fc60000000011 */
[--C-:B------:R-:W-:Y:S01]  /*a700*/  IMAD.X R27, R13, 0x1, R23.reuse, P0 ;  /* 0x000000010d1b7824 */ /* 0x100fe200000e0617 */
[-C--:B------:R-:W-:Y:S01]  /*a710*/  IADD3 R14, P0, R26, R21.reuse, RZ ;  /* 0x000000151a0e7210 */ /* 0x080fe20007f1e0ff */
[----:B------:R0:W-:Y:S04]  /*a720*/  STG.E.U16 [R12.64], R17 ;  /* 0x000000110c007986 */ /* 0x0001e8000c101506 */
[--C-:B------:R-:W-:Y:S01]  /*a730*/  IMAD.X R15, R27, 0x1, R23.reuse, P0 ;  /* 0x000000011b0f7824 */ /* 0x100fe200000e0617 */
[-C--:B------:R-:W-:Y:S01]  /*a740*/  IADD3 R16, P0, R14, R21.reuse, RZ ;  /* 0x000000150e107210 */ /* 0x080fe20007f1e0ff */
[----:B------:R1:W-:Y:S04]  /*a750*/  STG.E.U16 [R26.64], R20 ;  /* 0x000000141a007986 */ /* 0x0003e8000c101506 */
[----:B------:R1:W-:Y:S01]  /*a760*/  STG.E.U16 [R14.64], R22 ;  /* 0x000000160e007986 */ /* 0x0003e2000c101506 */
[----:B0-----:R-:W-:Y:S01]  /*a770*/  IMAD.X R17, R15, 0x1, R23, P0 ;  /* 0x000000010f117824 */ /* 0x001fe200000e0617 */
[----:B------:R-:W-:Y:S01]  /*a780*/  IADD3 R24, P0, R16, R21, RZ ;  /* 0x0000001510187210 */ /* 0x000fe20007f1e0ff */
[----:B------:R-:W-:Y:S01]  /*a790*/  IMAD.MOV.U32 R13, RZ, RZ, c[0x0][0x18c] ;  /* 0x00006300ff0d7624 */ /* 0x000fe200078e00ff */
[----:B------:R-:W-:-:S02]  /*a7a0*/  PRMT R12, R10, 0x7632, R12 ;  /* 0x000076320a0c7816 */ /* 0x000fc4000000000c */
[----:B------:R1:W-:Y:S01]  /*a7b0*/  STG.E.U16 [R16.64], R10 ;  /* 0x0000000a10007986 */ /* 0x0003e2000c101506 */
[----:B------:R-:W-:Y:S01]  /*a7c0*/  IMAD.X R25, R17, 0x1, R23, P0 ;  /* 0x0000000111197824 */ /* 0x000fe200000e0617 */
[----:B------:R-:W-:Y:S02]  /*a7d0*/  ISETP.GE.AND P0, PT, R0, R7, PT ;  /* 0x000000070000720c */ /* 0x000fe40003f06270 */
[C---:B------:R-:W-:Y:S02]  /*a7e0*/  LEA R18, P1, R13.reuse, R18, 0x2 ;  /* 0x000000120d127211 */ /* 0x040fe400078210ff */
[----:B------:R1:W-:Y:S02]  /*a7f0*/  STG.E.U16 [R24.64], R12 ;  /* 0x0000000c18007986 */ /* 0x0003e4000c101506 */
[----:B------:R-:W-:-:S07]  /*a800*/  LEA.HI.X R19, R13, R19, R8, 0x2, P1 ;  /* 0x000000130d137211 */ /* 0x000fce00008f1408 */
[----:B------:R-:W-:Y:S05]  /*a810*/  @P0 EXIT ;  /* 0x000000000000094d */ /* 0x000fea0003800000 */
[----:B------:R-:W-:Y:S02]  /*a820*/  ISETP.GE.AND P0, PT, R0, c[0x0][0x1b4], PT ;  /* 0x00006d0000007a0c */ /* 0x000fe40003f06270 */
[----:B------:R-:W-:-:S11]  /*a830*/  IADD3 R9, R9, 0x10, RZ ;  /* 0x0000001009097810 */ /* 0x000fd60007ffe0ff */
[----:B------:R-:W-:Y:S05]  /*a840*/  @!P0 BRA `(.L_x_36) ;  /* 0xfffff80000008947 */ /* 0x000fea000383ffff */
[----:B------:R-:W-:Y:S05]  /*a850*/  EXIT ;  /* 0x000000000000794d */ /* 0x000fea0003800000 */
.L_x_37:
        /* <DEDUP_REMOVED lines=10> */
.L_x_70:


//--------------------- .text._Z23reconstruct_gptq_kernelPKjPKtS0_PK6__halfiiiiPS3_iii --------------------------
	.section	.text._Z23reconstruct_gptq_kernelPKjPKtS0_PK6__halfiiiiPS3_iii,"ax",@progbits
	.sectioninfo	@"SHI_REGISTERS=48"
	.align	128
        .global         _Z23reconstruct_gptq_kernelPKjPKtS0_PK6__halfiiiiPS3_iii
        .type           _Z23reconstruct_gptq_kernelPKjPKtS0_PK6__halfiiiiPS3_iii,@function
        .size           _Z23reconstruct_gptq_kernelPKjPKtS0_PK6__halfiiiiPS3_iii,(.L_x_71 - _Z23reconstruct_gptq_kernelPKjPKtS0_PK6__halfiiiiPS3_iii)
        .other          _Z23reconstruct_gptq_kernelPKjPKtS0_PK6__halfiiiiPS3_iii,@"STO_CUDA_ENTRY STV_DEFAULT"
_Z23reconstruct_gptq_kernelPKjPKtS0_PK6__halfiiiiPS3_iii:
.text._Z23reconstruct_gptq_kernelPKjPKtS0_PK6__halfiiiiPS3_iii:
[----:B------:R-:W-:Y:S02]  /*0000*/  IMAD.MOV.U32 R1, RZ, RZ, c[0x0][0x28] ;  /* 0x00000a00ff017624 */ /* 0x000fe400078e00ff */
[----:B------:R-:W0:Y:S01]  /*0010*/  S2UR UR6, SR_CTAID.Y ;  /* 0x00000000000679c3 */ /* 0x000e220000002600 */
[----:B------:R-:W1:Y:S01]  /*0020*/  S2R R5, SR_TID.X ;  /* 0x0000000000057919 */ /* 0x000e620000002100 */
[----:B------:R-:W-:Y:S01]  /*0030*/  ISETP.NE.U32.AND P0, PT, RZ, c[0x0][0x168], PT ;  /* 0x00005a00ff007a0c */ /* 0x000fe20003f05070 */
[----:B------:R-:W-:Y:S02]  /*0040*/  ULDC UR5, c[0x0][0x180] ;  /* 0x0000600000057ab9 */ /* 0x000fe40000000800 */
[----:B------:R-:W1:Y:S01]  /*0050*/  S2R R0, SR_CTAID.X ;  /* 0x0000000000007919 */ /* 0x000e620000002500 */
[----:B------:R-:W-:Y:S01]  /*0060*/  ISETP.NE.AND.EX P0, PT, RZ, c[0x0][0x16c], PT, P0 ;  /* 0x00005b00ff007a0c */ /* 0x000fe20003f05300 */
[----:B------:R-:W-:Y:S02]  /*0070*/  ULDC.64 UR12, c[0x0][0x118] ;  /* 0x00004600000c7ab9 */ /* 0x000fe40000000a00 */
[----:B0-----:R-:W-:-:S04]  /*0080*/  USHF.L.U32 UR6, UR6, 0x7, URZ ;  /* 0x0000000706067899 */ /* 0x001fc8000800063f */
[----:B------:R-:W-:Y:S01]  /*0090*/  UIADD3 UR4, UR6, 0x80, URZ ;  /* 0x0000008006047890 */ /* 0x000fe2000fffe03f */
[----:B-1----:R-:W-:-:S03]  /*00a0*/  IMAD R0, R0, 0x80, R5 ;  /* 0x0000008000007824 */ /* 0x002fc600078e0205 */
[----:B------:R-:W-:Y:S01]  /*00b0*/  UISETP.LT.AND UP0, UPT, UR4, UR5, UPT ;  /* 0x000000050400728c */ /* 0x000fe2000bf01270 */
[----:B------:R-:W-:-:S03]  /*00c0*/  IMAD.SHL.U32 R21, R0, 0x4, RZ ;  /* 0x0000000400157824 */ /* 0x000fc600078e00ff */
[----:B------:R-:W-:Y:S02]  /*00d0*/  USEL UR5, UR4, UR5, UP0 ;  /* 0x0000000504057287 */ /* 0x000fe40008000000 */
[----:B------:R-:W-:Y:S01]  /*00e0*/  ISETP.GE.AND P2, PT, R21, c[0x0][0x184], PT ;  /* 0x0000610015007a0c */ /* 0x000fe20003f46270 */
[----:B------:R-:W-:Y:S06]  /*00f0*/  @!P0 BRA `(.L_x_38) ;  /* 0x000000a000008947 */ /* 0x000fec0003800000 */
[----:B------:R-:W-:Y:S01]  /*0100*/  IADD3 R3, R5, UR6, RZ ;  /* 0x0000000605037c10 */ /* 0x000fe2000fffe0ff */
[----:B------:R-:W-:Y:S03]  /*0110*/  BSSY B0, `(.L_x_38) ;  /* 0x0000008000007945 */ /* 0x000fe60003800000 */
[----:B------:R-:W-:-:S13]  /*0120*/  ISETP.GE.AND P1, PT, R3, c[0x0][0x180], PT ;  /* 0x0000600003007a0c */ /* 0x000fda0003f26270 */
[----:B------:R-:W-:Y:S05]  /*0130*/  @P1 BRA `(.L_x_39) ;  /* 0x0000005000001947 */ /* 0x000fea0003800000 */
[----:B------:R-:W-:-:S04]  /*0140*/  IMAD.MOV.U32 R2, RZ, RZ, 0x2 ;  /* 0x00000002ff027424 */ /* 0x000fc800078e00ff */
[----:B------:R-:W-:-:S06]  /*0150*/  IMAD.WIDE R2, R3, R2, c[0x0][0x168] ;  /* 0x00005a0003027625 */ /* 0x000fcc00078e0202 */
[----:B------:R-:W2:Y:S01]  /*0160*/  LDG.E.U16.CONSTANT R2, [R2.64] ;  /* 0x0000000c02027981 */ /* 0x000ea2000c1e9500 */
[----:B------:R-:W-:-:S05]  /*0170*/  IMAD.SHL.U32 R5, R5, 0x2, RZ ;  /* 0x0000000205057824 */ /* 0x000fca00078e00ff */
[----:B--2---:R0:W-:Y:S02]  /*0180*/  STS.U16 [R5], R2 ;  /* 0x0000000205007388 */ /* 0x0041e40000000400 */
.L_x_39:
[----:B------:R-:W-:Y:S05]  /*0190*/  BSYNC B0 ;  /* 0x0000000000007941 */ /* 0x000fea0003800000 */
.L_x_38:
[----:B------:R-:W-:Y:S06]  /*01a0*/  BAR.SYNC.DEFER_BLOCKING 0x0 ;  /* 0x0000000000007b1d */ /* 0x000fec0000010000 */
[----:B------:R-:W-:Y:S05]  /*01b0*/  @P2 EXIT ;  /* 0x000000000000294d */ /* 0x000fea0003800000 */
[----:B0-----:R-:W-:Y:S01]  /*01c0*/  IABS R5, c[0x0][0x188] ;  /* 0x0000620000057a13 */ /* 0x001fe20000000000 */
[----:B------:R-:W-:Y:S02]  /*01d0*/  ULDC UR4, c[0x0][0x188] ;  /* 0x0000620000047ab9 */ /* 0x000fe40000000800 */
[----:B------:R-:W-:Y:S01]  /*01e0*/  ULOP3.LUT UR4, UR6, UR4, URZ, 0x3c, !UPT ;  /* 0x0000000406047292 */ /* 0x000fe2000f8e3c3f */
[----:B------:R-:W0:Y:S05]  /*01f0*/  I2F.RP R0, R5 ;  /* 0x0000000500007306 */ /* 0x000e2a0000209400 */
[----:B------:R-:W-:-:S03]  /*0200*/  ISETP.LE.AND P2, PT, RZ, UR4, PT ;  /* 0x00000004ff007c0c */ /* 0x000fc6000bf43270 */
[----:B0-----:R-:W0:Y:S02]  /*0210*/  MUFU.RCP R0, R0 ;  /* 0x0000000000007308 */ /* 0x001e240000001000 */
[----:B0-----:R-:W-:-:S06]  /*0220*/  IADD3 R2, R0, 0xffffffe, RZ ;  /* 0x0ffffffe00027810 */ /* 0x001fcc0007ffe0ff */
[----:B------:R0:W1:Y:S02]  /*0230*/  F2I.FTZ.U32.TRUNC.NTZ R3, R2 ;  /* 0x0000000200037305 */ /* 0x000064000021f000 */
[----:B0-----:R-:W-:Y:S02]  /*0240*/  IMAD.MOV.U32 R2, RZ, RZ, RZ ;  /* 0x000000ffff027224 */ /* 0x001fe400078e00ff */
[----:B-1----:R-:W-:-:S04]  /*0250*/  IMAD.MOV R4, RZ, RZ, -R3 ;  /* 0x000000ffff047224 */ /* 0x002fc800078e0a03 */
[----:B------:R-:W-:Y:S01]  /*0260*/  IMAD R7, R4, R5, RZ ;  /* 0x0000000504077224 */ /* 0x000fe200078e02ff */
[----:B------:R-:W-:-:S03]  /*0270*/  IABS R4, UR6 ;  /* 0x0000000600047c13 */ /* 0x000fc60008000000 */
[----:B------:R-:W-:Y:S01]  /*0280*/  IMAD.HI.U32 R3, R3, R7, R2 ;  /* 0x0000000703037227 */ /* 0x000fe200078e0002 */
[----:B------:R-:W-:-:S04]  /*0290*/  SHF.R.S32.HI R2, RZ, 0x1f, R21 ;  /* 0x0000001fff027819 */ /* 0x000fc80000011415 */
[----:B------:R-:W-:Y:S01]  /*02a0*/  LEA.HI R2, R2, R21, RZ, 0x3 ;  /* 0x0000001502027211 */ /* 0x000fe200078f18ff */
[----:B------:R-:W-:-:S03]  /*02b0*/  IMAD.HI.U32 R18, R3, R4, RZ ;  /* 0x0000000403127227 */ /* 0x000fc600078e00ff */
[----:B------:R-:W-:Y:S01]  /*02c0*/  SHF.R.S32.HI R20, RZ, 0x3, R2 ;  /* 0x00000003ff147819 */ /* 0x000fe20000011402 */
[----:B------:R-:W-:Y:S02]  /*02d0*/  IMAD.MOV R0, RZ, RZ, -R18 ;  /* 0x000000ffff007224 */ /* 0x000fe400078e0a12 */
[----:B------:R-:W-:Y:S02]  /*02e0*/  IMAD.MOV.U32 R2, RZ, RZ, 0x4 ;  /* 0x00000004ff027424 */ /* 0x000fe400078e00ff */
[----:B------:R-:W-:-:S05]  /*02f0*/  IMAD R0, R5, R0, R4 ;  /* 0x0000000005007224 */ /* 0x000fca00078e0204 */
[----:B------:R-:W-:-:S13]  /*0300*/  ISETP.GT.U32.AND P3, PT, R5, R0, PT ;  /* 0x000000000500720c */ /* 0x000fda0003f64070 */
[----:B------:R-:W-:Y:S01]  /*0310*/  @!P3 IMAD.IADD R0, R0, 0x1, -R5 ;  /* 0x000000010000b824 */ /* 0x000fe200078e0a05 */
[----:B------:R-:W-:Y:S02]  /*0320*/  @!P3 IADD3 R18, R18, 0x1, RZ ;  /* 0x000000011212b810 */ /* 0x000fe40007ffe0ff */
[----:B------:R-:W-:Y:S02]  /*0330*/  ISETP.NE.AND P3, PT, RZ, c[0x0][0x188], PT ;  /* 0x00006200ff007a0c */ /* 0x000fe40003f65270 */
[----:B------:R-:W-:-:S13]  /*0340*/  ISETP.GE.U32.AND P1, PT, R0, R5, PT ;  /* 0x000000050000720c */ /* 0x000fda0003f26070 */
[----:B------:R-:W-:-:S05]  /*0350*/  @P1 IADD3 R18, R18, 0x1, RZ ;  /* 0x0000000112121810 */ /* 0x000fca0007ffe0ff */
[----:B------:R-:W-:Y:S01]  /*0360*/  @!P2 IMAD.MOV R18, RZ, RZ, -R18 ;  /* 0x000000ffff12a224 */ /* 0x000fe200078e0a12 */
[----:B------:R-:W-:-:S05]  /*0370*/  @!P3 LOP3.LUT R18, RZ, c[0x0][0x188], RZ, 0x33, !PT ;  /* 0x00006200ff12ba12 */ /* 0x000fca00078e33ff */
[----:B------:R-:W-:-:S05]  /*0380*/  IMAD R0, R18, c[0x0][0x184], RZ ;  /* 0x0000610012007a24 */ /* 0x000fca00078e02ff */
[----:B------:R-:W-:-:S04]  /*0390*/  SHF.R.S32.HI R3, RZ, 0x1f, R0 ;  /* 0x0000001fff037819 */ /* 0x000fc80000011400 */
[----:B------:R-:W-:-:S04]  /*03a0*/  LEA.HI R3, R3, R0, RZ, 0x3 ;  /* 0x0000000003037211 */ /* 0x000fc800078f18ff */
[----:B------:R-:W-:-:S05]  /*03b0*/  LEA.HI.SX32 R3, R3, R20, 0x1d ;  /* 0x0000001403037211 */ /* 0x000fca00078feaff */
[----:B------:R-:W-:-:S06]  /*03c0*/  IMAD.WIDE R2, R3, R2, c[0x0][0x170] ;  /* 0x00005c0003027625 */ /* 0x000fcc00078e0202 */
[----:B------:R-:W2:Y:S01]  /*03d0*/  LDG.E.CONSTANT R2, [R2.64] ;  /* 0x0000000c02027981 */ /* 0x000ea2000c1e9900 */
[----:B------:R-:W-:Y:S02]  /*03e0*/  IMAD.MOV.U32 R5, RZ, RZ, 0x2 ;  /* 0x00000002ff057424 */ /* 0x000fe400078e00ff */
[----:B------:R-:W-:-:S04]  /*03f0*/  IMAD.IADD R4, R21, 0x1, R0 ;  /* 0x0000000115047824 */ /* 0x000fc800078e0200 */
[----:B------:R-:W-:-:S05]  /*0400*/  IMAD.WIDE R4, R4, R5, c[0x0][0x178] ;  /* 0x00005e0004047625 */ /* 0x000fca00078e0205 */
[----:B------:R0:W5:Y:S04]  /*0410*/  LDG.E.CONSTANT R6, [R4.64] ;  /* 0x0000000c04067981 */ /* 0x000168000c1e9900 */
[----:B------:R0:W5:Y:S01]  /*0420*/  LDG.E.CONSTANT R7, [R4.64+0x4] ;  /* 0x0000040c04077981 */ /* 0x000162000c1e9900 */
[----:B------:R-:W-:Y:S01]  /*0430*/  IMAD.SHL.U32 R19, R21, 0x4, RZ ;  /* 0x0000000415137824 */ /* 0x000fe200078e00ff */
[----:B------:R-:W-:Y:S01]  /*0440*/  UISETP.GE.AND UP0, UPT, UR6, UR5, UPT ;  /* 0x000000050600728c */ /* 0x000fe2000bf06270 */
[----:B------:R-:W1:Y:S03]  /*0450*/  I2F.F16 R9, -0x40 ;  /* 0xffffffc000097906 */ /* 0x000e660000200c00 */
[----:B------:R-:W-:-:S02]  /*0460*/  LOP3.LUT R19, R19, 0x10, RZ, 0xc0, !PT ;  /* 0x0000001013137812 */ /* 0x000fc400078ec0ff */
[----:B------:R-:W-:Y:S02]  /*0470*/  PLOP3.LUT P1, PT, PT, PT, UP0, 0x80, 0x0 ;  /* 0x000000000000781c */ /* 0x000fe40003f2f008 */
[----:B--2---:R-:W-:-:S04]  /*0480*/  SHF.R.U32.HI R0, RZ, R19, R2 ;  /* 0x00000013ff007219 */ /* 0x004fc80000011602 */
[----:B------:R-:W-:Y:S02]  /*0490*/  LOP3.LUT R2, R0, 0xf, RZ, 0xc0, !PT ;  /* 0x0000000f00027812 */ /* 0x000fe400078ec0ff */
[----:B------:R-:W-:Y:S02]  /*04a0*/  SHF.R.U32.HI R3, RZ, 0x4, R0 ;  /* 0x00000004ff037819 */ /* 0x000fe40000011600 */
[----:B------:R-:W-:Y:S02]  /*04b0*/  IADD3 R8, R2, 0x1, RZ ;  /* 0x0000000102087810 */ /* 0x000fe40007ffe0ff */
[----:B------:R-:W-:-:S04]  /*04c0*/  LOP3.LUT R3, R3, 0xf, RZ, 0xc0, !PT ;  /* 0x0000000f03037812 */ /* 0x000fc800078ec0ff */
[----:B------:R-:W2:Y:S01]  /*04d0*/  I2F.F16 R8, R8 ;  /* 0x0000000800087306 */ /* 0x000ea20000200c00 */
[----:B------:R-:W-:Y:S05]  /*04e0*/  @P1 EXIT ;  /* 0x000000000000194d */ /* 0x000fea0003800000 */
[--C-:B01----:R-:W-:Y:S01]  /*04f0*/  SHF.R.U32.HI R4, RZ, 0x8, R0.reuse ;  /* 0x00000008ff047819 */ /* 0x103fe20000011600 */
[----:B------:R-:W-:Y:S01]  /*0500*/  USHF.R.S32.HI UR4, URZ, 0x1f, UR6 ;  /* 0x0000001f3f047899 */ /* 0x000fe20008011406 */
[----:B------:R-:W-:Y:S01]  /*0510*/  SHF.R.U32.HI R0, RZ, 0xc, R0 ;  /* 0x0000000cff007819 */ /* 0x000fe20000011600 */
[----:B------:R-:W-:Y:S01]  /*0520*/  ULDC UR7, c[0x0][0x184] ;  /* 0x0000610000077ab9 */ /* 0x000fe20000000800 */
[----:B------:R-:W-:Y:S01]  /*0530*/  LOP3.LUT R4, R4, 0xf, RZ, 0xc0, !PT ;  /* 0x0000000f04047812 */ /* 0x000fe200078ec0ff */
[----:B------:R-:W-:Y:S01]  /*0540*/  ULEA.HI UR4, UR4, UR6, URZ, 0x3 ;  /* 0x0000000604047291 */ /* 0x000fe2000f8f183f */
[----:B------:R-:W-:Y:S01]  /*0550*/  LOP3.LUT R0, R0, 0xf, RZ, 0xc0, !PT ;  /* 0x0000000f00007812 */ /* 0x000fe200078ec0ff */
[----:B--2---:R-:W-:Y:S01]  /*0560*/  HADD2 R8, R9.H0_H0, -R8.H0_H0 ;  /* 0xa000000809087230 */ /* 0x004fe20000000800 */
[----:B------:R-:W-:Y:S01]  /*0570*/  IADD3 R5, R3, 0x1, RZ ;  /* 0x0000000103057810 */ /* 0x000fe20007ffe0ff */
[----:B------:R-:W-:Y:S01]  /*0580*/  USHF.R.S32.HI UR4, URZ, 0x3, UR4 ;  /* 0x000000033f047899 */ /* 0x000fe20008011404 */
[----:B------:R-:W-:-:S02]  /*0590*/  IADD3 R11, R4, 0x1, RZ ;  /* 0x00000001040b7810 */ /* 0x000fc40007ffe0ff */
[----:B------:R-:W-:Y:S01]  /*05a0*/  IADD3 R13, R0, 0x1, RZ ;  /* 0x00000001000d7810 */ /* 0x000fe20007ffe0ff */
[----:B------:R-:W0:Y:S01]  /*05b0*/  I2F.F16 R10, R5 ;  /* 0x00000005000a7306 */ /* 0x000e220000200c00 */
[----:B------:R-:W-:Y:S01]  /*05c0*/  UIMAD UR4, UR4, UR7, URZ ;  /* 0x00000007040472a4 */ /* 0x000fe2000f8e023f */
[----:B------:R-:W-:Y:S02]  /*05d0*/  IADD3 R2, R2, 0xe401, RZ ;  /* 0x0000e40102027810 */ /* 0x000fe40007ffe0ff */
[----:B------:R-:W-:Y:S01]  /*05e0*/  IADD3 R3, R3, 0xe401, RZ ;  /* 0x0000e40103037810 */ /* 0x000fe20007ffe0ff */
[----:B------:R-:W-:Y:S01]  /*05f0*/  USHF.R.S32.HI UR7, URZ, 0x1f, UR4 ;  /* 0x0000001f3f077899 */ /* 0x000fe20008011404 */
[----:B------:R-:W-:Y:S02]  /*0600*/  IADD3 R4, R4, 0xe401, RZ ;  /* 0x0000e40104047810 */ /* 0x000fe40007ffe0ff */
[----:B------:R1:W2:Y:S01]  /*0610*/  I2F.F16 R14, R11 ;  /* 0x0000000b000e7306 */ /* 0x0002a20000200c00 */
[----:B------:R-:W-:Y:S01]  /*0620*/  IADD3 R25, P1, R21, UR4, RZ ;  /* 0x0000000415197c10 */ /* 0x000fe2000ff3e0ff */
[----:B------:R-:W-:Y:S01]  /*0630*/  UMOV UR4, URZ ;  /* 0x0000003f00047c82 */ /* 0x000fe20008000000 */
[----:B------:R-:W-:-:S02]  /*0640*/  IADD3 R0, R0, 0xe401, RZ ;  /* 0x0000e40100007810 */ /* 0x000fc40007ffe0ff */
[----:B------:R-:W-:Y:S01]  /*0650*/  LEA.HI.X.SX32 R12, R21, UR7, 0x1, P1 ;  /* 0x00000007150c7c11 */ /* 0x000fe200088f0eff */
[----:B------:R-:W-:Y:S01]  /*0660*/  ULDC UR7, c[0x0][0x188] ;  /* 0x0000620000077ab9 */ /* 0x000fe20000000800 */
[C---:B------:R-:W-:Y:S01]  /*0670*/  LEA R24, P1, R25.reuse, c[0x0][0x160], 0x2 ;  /* 0x0000580019187a11 */ /* 0x040fe200078210ff */
[----:B------:R-:W3:Y:S01]  /*0680*/  I2F.F16 R16, R13 ;  /* 0x0000000d00107306 */ /* 0x000ee20000200c00 */
[----:B-----5:R-:W-:Y:S01]  /*0690*/  PRMT R17, R6, 0x5410, R6 ;  /* 0x0000541006117816 */ /* 0x020fe20000000006 */
[----:B------:R-:W-:Y:S01]  /*06a0*/  UIADD3 UR7, UR6, UR7, URZ ;  /* 0x0000000706077290 */ /* 0x000fe2000fffe03f */
[----:B------:R-:W-:Y:S01]  /*06b0*/  LEA.HI.X R25, R25, c[0x0][0x164], R12, 0x2, P1 ;  /* 0x0000590019197a11 */ /* 0x000fe200008f140c */
[C---:B0-----:R-:W-:Y:S01]  /*06c0*/  HADD2 R12, R9.reuse.H0_H0, -R10.H0_H0 ;  /* 0xa000000a090c7230 */ /* 0x041fe20000000800 */
[C-C-:B-1----:R-:W-:Y:S02]  /*06d0*/  PRMT R11, R7.reuse, 0x5410, R7.reuse ;  /* 0x00005410070b7816 */ /* 0x142fe40000000007 */
[----:B------:R-:W-:Y:S01]  /*06e0*/  PRMT R10, R7, 0x7632, R7 ;  /* 0x00007632070a7816 */ /* 0x000fe20000000007 */
[----:B--2---:R-:W-:Y:S01]  /*06f0*/  HADD2 R14, R9.H0_H0, -R14.H0_H0 ;  /* 0xa000000e090e7230 */ /* 0x004fe20000000800 */
[----:B------:R-:W-:-:S02]  /*0700*/  PRMT R7, R3, 0x5410, R3 ;  /* 0x0000541003077816 */ /* 0x000fc40000000003 */
[----:B------:R-:W-:Y:S02]  /*0710*/  PRMT R5, R0, 0x5410, R0 ;  /* 0x0000541000057816 */ /* 0x000fe40000000000 */
[----:B------:R-:W-:Y:S01]  /*0720*/  IMAD.MOV.U32 R3, RZ, RZ, R14 ;  /* 0x000000ffff037224 */ /* 0x000fe200078e000e */
[----:B---3--:R-:W-:Y:S01]  /*0730*/  HADD2 R15, R9.H0_H0, -R16.H0_H0 ;  /* 0xa0000010090f7230 */ /* 0x008fe20000000800 */
[----:B------:R-:W-:Y:S02]  /*0740*/  PRMT R16, R6, 0x7632, R6 ;  /* 0x0000763206107816 */ /* 0x000fe40000000006 */
[----:B------:R-:W-:Y:S02]  /*0750*/  PRMT R9, R2, 0x5410, R2 ;  /* 0x0000541002097816 */ /* 0x000fe40000000002 */
[----:B------:R-:W-:Y:S01]  /*0760*/  PRMT R6, R4, 0x5410, R4 ;  /* 0x0000541004067816 */ /* 0x000fe20000000004 */
[----:B------:R-:W-:Y:S02]  /*0770*/  IMAD.MOV.U32 R4, RZ, RZ, R12 ;  /* 0x000000ffff047224 */ /* 0x000fe400078e000c */
[----:B------:R-:W-:-:S02]  /*0780*/  IMAD.MOV.U32 R2, RZ, RZ, R15 ;  /* 0x000000ffff027224 */ /* 0x000fc400078e000f */
.L_x_45:
[----:B------:R-:W0:Y:S01]  /*0790*/  S2R R0, SR_CTAID.Y ;  /* 0x0000000000007919 */ /* 0x000e220000002600 */
[----:B------:R-:W-:-:S02]  /*07a0*/  UISETP.NE.AND UP0, UPT, UR6, UR7, UPT ;  /* 0x000000070600728c */ /* 0x000fc4000bf05270 */
[----:B------:R-:W-:-:S04]  /*07b0*/  UMOV UR9, 0x8 ;  /* 0x0000000800097882 */ /* 0x000fc80000000000 */
[----:B------:R-:W-:Y:S02]  /*07c0*/  PLOP3.LUT P1, PT, PT, PT, UP0, 0x80, 0x0 ;  /* 0x000000000000781c */ /* 0x000fe40003f2f008 */
[----:B0-----:R-:W-:-:S11]  /*07d0*/  LEA R0, R0, UR4, 0x7 ;  /* 0x0000000400007c11 */ /* 0x001fd6000f8e38ff */
        /* <DEDUP_REMOVED lines=12> */
[----:B------:R0:W3:Y:S04]  /*08a0*/  LDG.E.CONSTANT R16, [R4.64] ;  /* 0x0000000c04107981 */ /* 0x0000e8000c1e9900 */
[----:B------:R0:W4:Y:S01]  /*08b0*/  LDG.E.CONSTANT R12, [R4.64+0x4] ;  /* 0x0000040c040c7981 */ /* 0x000122000c1e9900 */
[----:B------:R-:W-:Y:S01]  /*08c0*/  I2F.F16 R15, -0x40 ;  /* 0xffffffc0000f7906 */ /* 0x000fe20000200c00 */
[----:B------:R-:W-:Y:S02]  /*08d0*/  ULDC UR7, c[0x0][0x188] ;  /* 0x0000620000077ab9 */ /* 0x000fe40000000800 */
[----:B------:R-:W-:Y:S01]  /*08e0*/  UIADD3 UR7, UR6, UR7, URZ ;  /* 0x0000000706077290 */ /* 0x000fe2000fffe03f */
[----:B--2---:R-:W-:-:S04]  /*08f0*/  SHF.R.U32.HI R6, RZ, R19, R2 ;  /* 0x00000013ff067219 */ /* 0x004fc80000011602 */
[----:B------:R-:W-:Y:S02]  /*0900*/  LOP3.LUT R7, R6, 0xf, RZ, 0xc0, !PT ;  /* 0x0000000f06077812 */ /* 0x000fe400078ec0ff */
[--C-:B------:R-:W-:Y:S02]  /*0910*/  SHF.R.U32.HI R8, RZ, 0x4, R6.reuse ;  /* 0x00000004ff087819 */ /* 0x100fe40000011606 */
[--C-:B------:R-:W-:Y:S02]  /*0920*/  SHF.R.U32.HI R2, RZ, 0x8, R6.reuse ;  /* 0x00000008ff027819 */ /* 0x100fe40000011606 */
[----:B------:R-:W-:Y:S02]  /*0930*/  SHF.R.U32.HI R6, RZ, 0xc, R6 ;  /* 0x0000000cff067819 */ /* 0x000fe40000011606 */
[----:B------:R-:W-:Y:S02]  /*0940*/  LOP3.LUT R9, R8, 0xf, RZ, 0xc0, !PT ;  /* 0x0000000f08097812 */ /* 0x000fe400078ec0ff */
[----:B------:R-:W-:-:S02]  /*0950*/  LOP3.LUT R10, R2, 0xf, RZ, 0xc0, !PT ;  /* 0x0000000f020a7812 */ /* 0x000fc400078ec0ff */
[----:B------:R-:W-:Y:S02]  /*0960*/  LOP3.LUT R6, R6, 0xf, RZ, 0xc0, !PT ;  /* 0x0000000f06067812 */ /* 0x000fe400078ec0ff */
[----:B------:R-:W-:Y:S02]  /*0970*/  IADD3 R11, R7, 0x1, RZ ;  /* 0x00000001070b7810 */ /* 0x000fe40007ffe0ff */
[----:B------:R-:W-:Y:S02]  /*0980*/  IADD3 R13, R9, 0x1, RZ ;  /* 0x00000001090d7810 */ /* 0x000fe40007ffe0ff */
[----:B0-----:R-:W-:Y:S01]  /*0990*/  IADD3 R5, R10, 0x1, RZ ;  /* 0x000000010a057810 */ /* 0x001fe20007ffe0ff */
[----:B------:R4:W0:Y:S01]  /*09a0*/  I2F.F16 R8, R11 ;  /* 0x0000000b00087306 */ /* 0x0008220000200c00 */
[----:B------:R-:W-:Y:S02]  /*09b0*/  IADD3 R14, R6, 0x1, RZ ;  /* 0x00000001060e7810 */ /* 0x000fe40007ffe0ff */
[----:B------:R-:W-:-:S02]  /*09c0*/  IADD3 R7, R7, 0xe401, RZ ;  /* 0x0000e40107077810 */ /* 0x000fc40007ffe0ff */
[C-C-:B---3--:R-:W-:Y:S02]  /*09d0*/  PRMT R17, R16.reuse, 0x5410, R16.reuse ;  /* 0x0000541010117816 */ /* 0x148fe40000000010 */
[----:B------:R-:W-:Y:S01]  /*09e0*/  PRMT R16, R16, 0x7632, R16 ;  /* 0x0000763210107816 */ /* 0x000fe20000000010 */
[----:B------:R1:W2:Y:S01]  /*09f0*/  I2F.F16 R4, R13 ;  /* 0x0000000d00047306 */ /* 0x0002a20000200c00 */
[----:B----4-:R-:W-:-:S07]  /*0a00*/  PRMT R11, R12, 0x5410, R12 ;  /* 0x000054100c0b7816 */ /* 0x010fce000000000c */
[----:B------:R3:W4:Y:S01]  /*0a10*/  I2F.F16 R3, R5 ;  /* 0x0000000500037306 */ /* 0x0007220000200c00 */
[----:B-1----:R-:W-:Y:S01]  /*0a20*/  IADD3 R13, R10, 0xe401, RZ ;  /* 0x0000e4010a0d7810 */ /* 0x002fe20007ffe0ff */
[----:B0-----:R-:W-:Y:S01]  /*0a30*/  HADD2 R8, R15.H0_H0, -R8.H0_H0 ;  /* 0xa00000080f087230 */ /* 0x001fe20000000800 */
[----:B------:R-:W-:-:S05]  /*0a40*/  PRMT R10, R12, 0x7632, R12 ;  /* 0x000076320c0a7816 */ /* 0x000fca000000000c */
[----:B------:R0:W1:Y:S01]  /*0a50*/  I2F.F16 R2, R14 ;  /* 0x0000000e00027306 */ /* 0x0000620000200c00 */
[----:B---3--:R-:W-:Y:S01]  /*0a60*/  IADD3 R5, R9, 0xe401, RZ ;  /* 0x0000e40109057810 */ /* 0x008fe20007ffe0ff */
[C---:B--2---:R-:W-:Y:S01]  /*0a70*/  HADD2 R4, R15.reuse.H0_H0, -R4.H0_H0 ;  /* 0xa00000040f047230 */ /* 0x044fe20000000800 */
[----:B------:R-:W-:Y:S02]  /*0a80*/  PRMT R9, R7, 0x5410, R7 ;  /* 0x0000541007097816 */ /* 0x000fe40000000007 */
[----:B------:R-:W-:Y:S01]  /*0a90*/  PRMT R7, R5, 0x5410, R5 ;  /* 0x0000541005077816 */ /* 0x000fe20000000005 */
[C---:B----4-:R-:W-:Y:S01]  /*0aa0*/  HADD2 R3, R15.reuse.H0_H0, -R3.H0_H0 ;  /* 0xa00000030f037230 */ /* 0x050fe20000000800 */
[----:B0-----:R-:W-:Y:S02]  /*0ab0*/  IADD3 R14, R6, 0xe401, RZ ;  /* 0x0000e401060e7810 */ /* 0x001fe40007ffe0ff */
[----:B------:R-:W-:Y:S02]  /*0ac0*/  PRMT R6, R13, 0x5410, R13 ;  /* 0x000054100d067816 */ /* 0x000fe4000000000d */
[----:B------:R-:W-:Y:S01]  /*0ad0*/  PRMT R5, R14, 0x5410, R14 ;  /* 0x000054100e057816 */ /* 0x000fe2000000000e */
[----:B-1----:R-:W-:-:S02]  /*0ae0*/  HADD2 R2, R15.H0_H0, -R2.H0_H0 ;  /* 0xa00000020f027230 */ /* 0x002fc40000000800 */
.L_x_40:
[----:B------:R-:W-:Y:S01]  /*0af0*/  IMAD.MOV.U32 R22, RZ, RZ, R24 ;  /* 0x000000ffff167224 */ /* 0x000fe200078e0018 */
[----:B------:R-:W-:Y:S01]  /*0b00*/  UMOV UR8, UR4 ;  /* 0x0000000400087c82 */ /* 0x000fe20008000000 */
[----:B------:R-:W-:-:S02]  /*0b10*/  IMAD.MOV.U32 R23, RZ, RZ, R25 ;  /* 0x000000ffff177224 */ /* 0x000fc400078e0019 */
[----:B------:R-:W-:-:S03]  /*0b20*/  IMAD R0, R0, c[0x0][0x184], R21 ;  /* 0x0000610000007a24 */ /* 0x000fc600078e0215 */
.L_x_43:
[----:B------:R-:W2:Y:S02]  /*0b30*/  LDG.E.128.CONSTANT R12, [R22.64] ;  /* 0x0000000c160c7981 */ /* 0x000ea4000c1e9d00 */
[C---:B--2---:R-:W-:Y:S02]  /*0b40*/  LOP3.LUT R30, R12.reuse, 0xf000f, RZ, 0xc0, !PT ;  /* 0x000f000f0c1e7812 */ /* 0x044fe400078ec0ff */
[----:B------:R-:W-:Y:S02]  /*0b50*/  LOP3.LUT R35, R12, 0xf000f0, RZ, 0xc0, !PT ;  /* 0x00f000f00c237812 */ /* 0x000fe400078ec0ff */
[----:B------:R-:W-:Y:S02]  /*0b60*/  SHF.R.U32.HI R12, RZ, 0x8, R12 ;  /* 0x00000008ff0c7819 */ /* 0x000fe4000001160c */
[----:B------:R-:W-:Y:S02]  /*0b70*/  LOP3.LUT R31, R14, 0xf000f, RZ, 0xc0, !PT ;  /* 0x000f000f0e1f7812 */ /* 0x000fe400078ec0ff */
[----:B------:R-:W-:-:S02]  /*0b80*/  LOP3.LUT R36, R13, 0xf000f, RZ, 0xc0, !PT ;  /* 0x000f000f0d247812 */ /* 0x000fc400078ec0ff */
[----:B------:R-:W-:Y:S02]  /*0b90*/  LOP3.LUT R37, R13, 0xf000f0, RZ, 0xc0, !PT ;  /* 0x00f000f00d257812 */ /* 0x000fe400078ec0ff */
[----:B------:R-:W-:Y:S02]  /*0ba0*/  SHF.R.U32.HI R29, RZ, 0x8, R13 ;  /* 0x00000008ff1d7819 */ /* 0x000fe4000001160d */
[----:B------:R-:W-:Y:S02]  /*0bb0*/  LOP3.LUT R32, R14, 0xf000f0, RZ, 0xc0, !PT ;  /* 0x00f000f00e207812 */ /* 0x000fe400078ec0ff */
[----:B------:R-:W-:Y:S02]  /*0bc0*/  SHF.R.U32.HI R33, RZ, 0x8, R14 ;  /* 0x00000008ff217819 */ /* 0x000fe4000001160e */
[----:B------:R-:W-:Y:S02]  /*0bd0*/  LOP3.LUT R13, R15, 0xf000f0, RZ, 0xc0, !PT ;  /* 0x00f000f00f0d7812 */ /* 0x000fe400078ec0ff */
[----:B------:R-:W-:-:S02]  /*0be0*/  LOP3.LUT R30, R30, 0x64006400, RZ, 0xfc, !PT ;  /* 0x640064001e1e7812 */ /* 0x000fc400078efcff */
[----:B------:R-:W-:Y:S02]  /*0bf0*/  SHF.R.U32.HI R26, RZ, 0x8, R15 ;  /* 0x00000008ff1a7819 */ /* 0x000fe4000001160f */
[C---:B------:R-:W-:Y:S02]  /*0c00*/  LOP3.LUT R27, R12.reuse, 0xf000f, RZ, 0xc0, !PT ;  /* 0x000f000f0c1b7812 */ /* 0x040fe400078ec0ff */
[----:B------:R-:W-:Y:S01]  /*0c10*/  LOP3.LUT R31, R31, 0x64006400, RZ, 0xfc, !PT ;  /* 0x640064001f1f7812 */ /* 0x000fe200078efcff */
[----:B------:R-:W-:Y:S01]  /*0c20*/  HFMA2.MMA R41, R30, 1, 1, R9 ;  /* 0x3c003c001e297835 */ /* 0x000fe20000000009 */
[----:B------:R-:W-:Y:S02]  /*0c30*/  LOP3.LUT R14, R15, 0xf000f, RZ, 0xc0, !PT ;  /* 0x000f000f0f0e7812 */ /* 0x000fe400078ec0ff */
[----:B------:R-:W-:Y:S02]  /*0c40*/  LOP3.LUT R28, R12, 0xf000f0, RZ, 0xc0, !PT ;  /* 0x00f000f00c1c7812 */ /* 0x000fe400078ec0ff */
[----:B------:R-:W-:Y:S01]  /*0c50*/  LOP3.LUT R12, R32, 0x64006400, RZ, 0xfc, !PT ;  /* 0x64006400200c7812 */ /* 0x000fe200078efcff */
[----:B------:R-:W-:Y:S01]  /*0c60*/  HFMA2.MMA R40, R31, 1, 1, R6 ;  /* 0x3c003c001f287835 */ /* 0x000fe20000000006 */
[----:B------:R-:W-:-:S02]  /*0c70*/  LOP3.LUT R38, R33, 0xf000f0, RZ, 0xc0, !PT ;  /* 0x00f000f021267812 */ /* 0x000fc400078ec0ff */
[----:B------:R-:W-:Y:S01]  /*0c80*/  LOP3.LUT R15, R13, 0x64006400, RZ, 0xfc, !PT ;  /* 0x640064000d0f7812 */ /* 0x000fe200078efcff */
[----:B------:R-:W-:Y:S01]  /*0c90*/  HMUL2 R41, R17, R41 ;  /* 0x0000002911297232 */ /* 0x000fe20000000000 */
[----:B------:R-:W-:Y:S01]  /*0ca0*/  LOP3.LUT R32, R33, 0xf000f, RZ, 0xc0, !PT ;  /* 0x000f000f21207812 */ /* 0x000fe200078ec0ff */
[----:B------:R-:W-:Y:S01]  /*0cb0*/  HFMA2.MMA R12, R12, 0.0625, 0.0625, R3 ;  /* 0x2c002c000c0c7835 */ /* 0x000fe20000000003 */
[C---:B------:R-:W-:Y:S01]  /*0cc0*/  LOP3.LUT R13, R26.reuse, 0xf000f, RZ, 0xc0, !PT ;  /* 0x000f000f1a0d7812 */ /* 0x040fe200078ec0ff */
[----:B------:R-:W-:Y:S01]  /*0cd0*/  HFMA2.MMA R40, R11, R40, -RZ ;  /* 0x000000280b287235 */ /* 0x000fe200001000ff */
[----:B------:R-:W-:Y:S02]  /*0ce0*/  LOP3.LUT R39, R26, 0xf000f0, RZ, 0xc0, !PT ;  /* 0x00f000f01a277812 */ /* 0x000fe400078ec0ff */
[----:B------:R-:W-:Y:S02]  /*0cf0*/  LOP3.LUT R34, R29, 0xf000f, RZ, 0xc0, !PT ;  /* 0x000f000f1d227812 */ /* 0x000fe400078ec0ff */
[----:B------:R-:W-:-:S02]  /*0d00*/  LOP3.LUT R26, R27, 0x64006400, RZ, 0xfc, !PT ;  /* 0x640064001b1a7812 */ /* 0x000fc400078efcff */
[----:B------:R-:W-:Y:S02]  /*0d10*/  LOP3.LUT R35, R35, 0x64006400, RZ, 0xfc, !PT ;  /* 0x6400640023237812 */ /* 0x000fe400078efcff */
[----:B------:R-:W-:Y:S02]  /*0d20*/  LOP3.LUT R36, R36, 0x64006400, RZ, 0xfc, !PT ;  /* 0x6400640024247812 */ /* 0x000fe400078efcff */
[----:B------:R-:W-:Y:S02]  /*0d30*/  LOP3.LUT R29, R29, 0xf000f0, RZ, 0xc0, !PT ;  /* 0x00f000f01d1d7812 */ /* 0x000fe400078ec0ff */
[----:B------:R-:W-:Y:S02]  /*0d40*/  LOP3.LUT R14, R14, 0x64006400, RZ, 0xfc, !PT ;  /* 0x640064000e0e7812 */ /* 0x000fe400078efcff */
[----:B------:R-:W-:Y:S02]  /*0d50*/  LOP3.LUT R27, R28, 0x64006400, RZ, 0xfc, !PT ;  /* 0x640064001c1b7812 */ /* 0x000fe400078efcff */
[----:B------:R-:W-:Y:S01]  /*0d60*/  LOP3.LUT R28, R38, 0x64006400, RZ, 0xfc, !PT ;  /* 0x64006400261c7812 */ /* 0x000fe200078efcff */
[----:B------:R-:W-:Y:S01]  /*0d70*/  HADD2 R31, R14, R5 ;  /* 0x000000050e1f7230 */ /* 0x000fe20000000000 */
[----:B------:R-:W-:Y:S01]  /*0d80*/  LOP3.LUT R33, R32, 0x64006400, RZ, 0xfc, !PT ;  /* 0x6400640020217812 */ /* 0x000fe200078efcff */
[----:B------:R-:W-:Y:S01]  /*0d90*/  HFMA2.MMA R38, R35, 0.0625, 0.0625, R8 ;  /* 0x2c002c0023267835 */ /* 0x000fe20000000008 */
[----:B------:R-:W-:Y:S01]  /*0da0*/  LOP3.LUT R32, R13, 0x64006400, RZ, 0xfc, !PT ;  /* 0x640064000d207812 */ /* 0x000fe200078efcff */
[----:B------:R-:W-:Y:S01]  /*0db0*/  HFMA2.MMA R35, R26, 1, 1, R9 ;  /* 0x3c003c001a237835 */ /* 0x000fe20000000009 */
[----:B------:R-:W-:Y:S01]  /*0dc0*/  LOP3.LUT R37, R37, 0x64006400, RZ, 0xfc, !PT ;  /* 0x6400640025257812 */ /* 0x000fe200078efcff */
[----:B------:R-:W-:Y:S01]  /*0dd0*/  HFMA2.MMA R30, R27, 0.0625, 0.0625, R8 ;  /* 0x2c002c001b1e7835 */ /* 0x000fe20000000008 */
[----:B------:R-:W-:Y:S01]  /*0de0*/  LOP3.LUT R34, R34, 0x64006400, RZ, 0xfc, !PT ;  /* 0x6400640022227812 */ /* 0x000fe200078efcff */
[----:B------:R-:W-:Y:S01]  /*0df0*/  HFMA2.MMA R28, R28, 0.0625, 0.0625, R3 ;  /* 0x2c002c001c1c7835 */ /* 0x000fe20000000003 */
[----:B------:R-:W-:Y:S01]  /*0e00*/  LOP3.LUT R29, R29, 0x64006400, RZ, 0xfc, !PT ;  /* 0x640064001d1d7812 */ /* 0x000fe200078efcff */
[----:B------:R-:W-:Y:S01]  /*0e10*/  HFMA2 R37, R37, 0.0625, 0.0625, R4 ;  /* 0x2c002c0025257831 */ /* 0x000fe20000000004 */
[----:B------:R-:W-:Y:S01]  /*0e20*/  LOP3.LUT R13, R39, 0x64006400, RZ, 0xfc, !PT ;  /* 0x64006400270d7812 */ /* 0x000fe200078efcff */
[----:B------:R-:W-:-:S02]  /*0e30*/  HADD2 R39, R36, R7 ;  /* 0x0000000724277230 */ /* 0x000fc40000000000 */
[----:B------:R-:W-:Y:S02]  /*0e40*/  HFMA2 R36, R15, 0.0625, 0.0625, R2 ;  /* 0x2c002c000f247831 */ /* 0x000fe40000000002 */
[----:B------:R-:W-:Y:S02]  /*0e50*/  HMUL2 R39, R16, R39 ;  /* 0x0000002710277232 */ /* 0x000fe40000000000 */
[----:B------:R-:W-:Y:S02]  /*0e60*/  HADD2 R34, R34, R7 ;  /* 0x0000000722227230 */ /* 0x000fe40000000000 */
[----:B------:R-:W-:Y:S02]  /*0e70*/  HFMA2 R29, R29, 0.0625, 0.0625, R4 ;  /* 0x2c002c001d1d7831 */ /* 0x000fe40000000004 */
[----:B------:R-:W-:Y:S02]  /*0e80*/  HADD2 R33, R33, R6 ;  /* 0x0000000621217230 */ /* 0x000fe40000000000 */
[----:B------:R-:W-:-:S02]  /*0e90*/  HMUL2 R31, R10, R31 ;  /* 0x0000001f0a1f7232 */ /* 0x000fc40000000000 */
[----:B------:R-:W-:Y:S02]  /*0ea0*/  HADD2 R32, R32, R5 ;  /* 0x0000000520207230 */ /* 0x000fe40000000000 */
[----:B------:R-:W-:Y:S01]  /*0eb0*/  HFMA2 R13, R13, 0.0625, 0.0625, R2 ;  /* 0x2c002c000d0d7831 */ /* 0x000fe20000000002 */
[----:B------:R-:W-:Y:S05]  /*0ec0*/  @!P0 BRA `(.L_x_41) ;  /* 0x000004b000008947 */ /* 0x000fea0003800000 */
[----:B------:R-:W-:Y:S01]  /*0ed0*/  ULEA UR10, UR4, UR9, 0x1 ;  /* 0x00000009040a7291 */ /* 0x000fe2000f8e083f */
[----:B------:R-:W-:Y:S01]  /*0ee0*/  IMAD.MOV.U32 R42, RZ, RZ, 0x2 ;  /* 0x00000002ff2a7424 */ /* 0x000fe200078e00ff */
[C-C-:B------:R-:W-:Y:S01]  /*0ef0*/  PRMT R27, R41.reuse, 0x5410, R39.reuse ;  /* 0x00005410291b7816 */ /* 0x140fe20000000027 */
[----:B------:R-:W-:Y:S01]  /*0f00*/  HFMA2.MMA R28, R11, R28, -RZ ;  /* 0x0000001c0b1c7235 */ /* 0x000fe200001000ff */
[----:B------:R-:W-:Y:S02]  /*0f10*/  PRMT R39, R41, 0x7632, R39 ;  /* 0x0000763229277816 */ /* 0x000fe40000000027 */
[----:B------:R-:W-:-:S03]  /*0f20*/  PRMT R41, R40, 0x7632, R31 ;  /* 0x0000763228297816 */ /* 0x000fc6000000001f */
[----:B------:R-:W0:Y:S04]  /*0f30*/  LDS.U16 R14, [UR10+-0x8] ;  /* 0xfffff80aff0e7984 */ /* 0x000e280008000400 */
[----:B------:R-:W1:Y:S04]  /*0f40*/  LDS.U16 R26, [UR10+-0x6] ;  /* 0xfffffa0aff1a7984 */ /* 0x000e680008000400 */
[----:B------:R-:W2:Y:S04]  /*0f50*/  LDS.U16 R43, [UR10+-0x4] ;  /* 0xfffffc0aff2b7984 */ /* 0x000ea80008000400 */
[----:B------:R-:W3:Y:S04]  /*0f60*/  LDS.U16 R44, [UR10+-0x2] ;  /* 0xfffffe0aff2c7984 */ /* 0x000ee80008000400 */
[----:B------:R-:W4:Y:S01]  /*0f70*/  LDS.U16 R45, [UR10] ;  /* 0x0000000aff2d7984 */ /* 0x000f220008000400 */
[----:B0-----:R-:W-:-:S04]  /*0f80*/  IMAD R15, R14, c[0x0][0x184], R21 ;  /* 0x000061000e0f7a24 */ /* 0x001fc800078e0215 */
[----:B------:R-:W-:-:S04]  /*0f90*/  IMAD.WIDE R14, R15, R42, c[0x0][0x190] ;  /* 0x000064000f0e7625 */ /* 0x000fc800078e022a */
[----:B-1----:R-:W-:Y:S01]  /*0fa0*/  IMAD R26, R26, c[0x0][0x184], R21 ;  /* 0x000061001a1a7a24 */ /* 0x002fe200078e0215 */
[----:B------:R0:W-:Y:S02]  /*0fb0*/  STG.E [R14.64], R27 ;  /* 0x0000001b0e007986 */ /* 0x0001e4000c10190c */
[----:B0-----:R-:W-:Y:S01]  /*0fc0*/  PRMT R27, R40, 0x5410, R31 ;  /* 0x00005410281b7816 */ /* 0x001fe2000000001f */
[----:B------:R-:W-:Y:S02]  /*0fd0*/  HFMA2.MMA R31, R11, R12, -RZ ;  /* 0x0000000c0b1f7235 */ /* 0x000fe400001000ff */
[----:B------:R-:W-:Y:S04]  /*0fe0*/  LDS.U16 R12, [UR10+0x4] ;  /* 0x0000040aff0c7984 */ /* 0x000fe80008000400 */
[----:B------:R0:W-:Y:S04]  /*0ff0*/  STG.E [R14.64+0x4], R27 ;  /* 0x0000041b0e007986 */ /* 0x0001e8000c10190c */
[----:B------:R-:W-:Y:S01]  /*1000*/  LDS.U16 R14, [UR10+0x2] ;  /* 0x0000020aff0e7984 */ /* 0x000fe20008000400 */
[----:B0-----:R-:W-:Y:S01]  /*1010*/  IMAD.WIDE R26, R26, R42, c[0x0][0x190] ;  /* 0x000064001a1a7625 */ /* 0x001fe200078e022a */
[----:B------:R-:W-:-:S02]  /*1020*/  HFMA2.MMA R15, R17, R38, -RZ ;  /* 0x00000026110f7235 */ /* 0x000fc400001000ff */
[----:B------:R-:W0:Y:S04]  /*1030*/  LDS.U16 R38, [UR10+0x6] ;  /* 0x0000060aff267984 */ /* 0x000e280008000400 */
[----:B------:R1:W-:Y:S04]  /*1040*/  STG.E [R26.64], R39 ;  /* 0x000000271a007986 */ /* 0x0003e8000c10190c */
[----:B------:R5:W-:Y:S01]  /*1050*/  STG.E [R26.64+0x4], R41 ;  /* 0x000004291a007986 */ /* 0x000be2000c10190c */
[----:B-1----:R-:W-:Y:S02]  /*1060*/  IMAD.MOV.U32 R39, RZ, RZ, R36 ;  /* 0x000000ffff277224 */ /* 0x002fe400078e0024 */
[----:B-----5:R-:W-:-:S03]  /*1070*/  IMAD.MOV.U32 R27, RZ, RZ, R37 ;  /* 0x000000ffff1b7224 */ /* 0x020fc600078e0025 */
[----:B------:R-:W-:Y:S01]  /*1080*/  HMUL2 R39, R10, R39 ;  /* 0x000000270a277232 */ /* 0x000fe20000000000 */
[----:B--2---:R-:W-:Y:S01]  /*1090*/  IMAD R37, R43, c[0x0][0x184], R21 ;  /* 0x000061002b257a24 */ /* 0x004fe200078e0215 */
[----:B------:R-:W-:-:S03]  /*10a0*/  HMUL2 R40, R16, R27 ;  /* 0x0000001b10287232 */ /* 0x000fc60000000000 */
[-C--:B------:R-:W-:Y:S02]  /*10b0*/  IMAD.WIDE R36, R37, R42.reuse, c[0x0][0x190] ;  /* 0x0000640025247625 */ /* 0x080fe400078e022a */
[C-C-:B------:R-:W-:Y:S02]  /*10c0*/  PRMT R41, R15.reuse, 0x5410, R40.reuse ;  /* 0x000054100f297816 */ /* 0x140fe40000000028 */
[----:B---3--:R-:W-:Y:S01]  /*10d0*/  IMAD R27, R44, c[0x0][0x184], R21 ;  /* 0x000061002c1b7a24 */ /* 0x008fe200078e0215 */
[----:B------:R-:W-:Y:S01]  /*10e0*/  PRMT R40, R15, 0x7632, R40 ;  /* 0x000076320f287816 */ /* 0x000fe20000000028 */
[----:B------:R-:W-:Y:S01]  /*10f0*/  IMAD.MOV.U32 R15, RZ, RZ, R34 ;  /* 0x000000ffff0f7224 */ /* 0x000fe200078e0022 */
[----:B------:R-:W-:Y:S01]  /*1100*/  HFMA2.MMA R34, R17, R35, -RZ ;  /* 0x0000002311227235 */ /* 0x000fe200001000ff */
[----:B------:R1:W-:Y:S01]  /*1110*/  STG.E [R36.64], R41 ;  /* 0x0000002924007986 */ /* 0x0003e2000c10190c */
[----:B------:R-:W-:Y:S02]  /*1120*/  IMAD.WIDE R26, R27, R42, c[0x0][0x190] ;  /* 0x000064001b1a7625 */ /* 0x000fe400078e022a */
[----:B------:R-:W-:-:S02]  /*1130*/  HMUL2 R35, R16, R15 ;  /* 0x0000000f10237232 */ /* 0x000fc40000000000 */
[--C-:B----4-:R-:W-:Y:S02]  /*1140*/  IMAD R15, R45, c[0x0][0x184], R21.reuse ;  /* 0x000061002d0f7a24 */ /* 0x110fe400078e0215 */
[----:B0-----:R-:W-:Y:S01]  /*1150*/  IMAD R43, R38, c[0x0][0x184], R21 ;  /* 0x00006100262b7a24 */ /* 0x001fe200078e0215 */
[C-C-:B-1----:R-:W-:Y:S02]  /*1160*/  PRMT R41, R31.reuse, 0x5410, R39.reuse ;  /* 0x000054101f297816 */ /* 0x142fe40000000027 */
[----:B------:R-:W-:-:S03]  /*1170*/  PRMT R39, R31, 0x7632, R39 ;  /* 0x000076321f277816 */ /* 0x000fc60000000027 */
[----:B------:R0:W-:Y:S04]  /*1180*/  STG.E [R36.64+0x4], R41 ;  /* 0x0000042924007986 */ /* 0x0001e8000c10190c */
[----:B------:R-:W-:Y:S04]  /*1190*/  STG.E [R26.64], R40 ;  /* 0x000000281a007986 */ /* 0x000fe8000c10190c */
[----:B------:R1:W-:Y:S01]  /*11a0*/  STG.E [R26.64+0x4], R39 ;  /* 0x000004271a007986 */ /* 0x0003e2000c10190c */
[----:B0-----:R-:W-:Y:S01]  /*11b0*/  HFMA2.MMA R36, R11, R33, -RZ ;  /* 0x000000210b247235 */ /* 0x001fe200001000ff */
[----:B------:R-:W-:Y:S01]  /*11c0*/  IMAD R33, R14, c[0x0][0x184], R21 ;  /* 0x000061000e217a24 */ /* 0x000fe200078e0215 */
[----:B------:R-:W-:Y:S01]  /*11d0*/  HMUL2 R37, R10, R32 ;  /* 0x000000200a257232 */ /* 0x000fe20000000000 */
[----:B------:R-:W-:-:S04]  /*11e0*/  IMAD.WIDE R14, R15, R42, c[0x0][0x190] ;  /* 0x000064000f0e7625 */ /* 0x000fc800078e022a */
[----:B------:R-:W-:Y:S01]  /*11f0*/  IMAD.WIDE R32, R33, R42, c[0x0][0x190] ;  /* 0x0000640021207625 */ /* 0x000fe200078e022a */
[C-C-:B-1----:R-:W-:Y:S01]  /*1200*/  PRMT R27, R34.reuse, 0x5410, R35.reuse ;  /* 0x00005410221b7816 */ /* 0x142fe20000000023 */
[----:B------:R-:W-:Y:S01]  /*1210*/  HMUL2 R26, R16, R29 ;  /* 0x0000001d101a7232 */ /* 0x000fe20000000000 */
[----:B------:R-:W-:-:S03]  /*1220*/  PRMT R35, R34, 0x7632, R35 ;  /* 0x0000763222237816 */ /* 0x000fc60000000023 */
[----:B------:R0:W-:Y:S02]  /*1230*/  STG.E [R14.64], R27 ;  /* 0x0000001b0e007986 */ /* 0x0001e4000c10190c */
[C-C-:B0-----:R-:W-:Y:S02]  /*1240*/  PRMT R27, R36.reuse, 0x5410, R37.reuse ;  /* 0x00005410241b7816 */ /* 0x141fe40000000025 */
[----:B------:R-:W-:-:S03]  /*1250*/  PRMT R37, R36, 0x7632, R37 ;  /* 0x0000763224257816 */ /* 0x000fc60000000025 */
[----:B------:R0:W-:Y:S04]  /*1260*/  STG.E [R14.64+0x4], R27 ;  /* 0x0000041b0e007986 */ /* 0x0001e8000c10190c */
[----:B------:R1:W-:Y:S04]  /*1270*/  STG.E [R32.64], R35 ;  /* 0x0000002320007986 */ /* 0x0003e8000c10190c */
[----:B------:R1:W-:Y:S01]  /*1280*/  STG.E [R32.64+0x4], R37 ;  /* 0x0000042520007986 */ /* 0x0003e2000c10190c */
[----:B0-----:R-:W-:Y:S01]  /*1290*/  IMAD.MOV.U32 R27, RZ, RZ, R13 ;  /* 0x000000ffff1b7224 */ /* 0x001fe200078e000d */
[----:B------:R-:W-:Y:S01]  /*12a0*/  HFMA2.MMA R15, R17, R30, -RZ ;  /* 0x0000001e110f7235 */ /* 0x000fe200001000ff */
[----:B------:R-:W-:-:S03]  /*12b0*/  IMAD R13, R12, c[0x0][0x184], R21 ;  /* 0x000061000c0d7a24 */ /* 0x000fc600078e0215 */
[----:B------:R-:W-:Y:S01]  /*12c0*/  HMUL2 R14, R10, R27 ;  /* 0x0000001b0a0e7232 */ /* 0x000fe20000000000 */
[----:B------:R-:W-:-:S04]  /*12d0*/  IMAD.WIDE R12, R13, R42, c[0x0][0x190] ;  /* 0x000064000d0c7625 */ /* 0x000fc800078e022a */
[C---:B------:R-:W-:Y:S01]  /*12e0*/  PRMT R29, R28.reuse, 0x5410, R14 ;  /* 0x000054101c1d7816 */ /* 0x040fe2000000000e */
[----:B------:R-:W-:Y:S01]  /*12f0*/  IMAD.WIDE R42, R43, R42, c[0x0][0x190] ;  /* 0x000064002b2a7625 */ /* 0x000fe200078e022a */
[C-C-:B------:R-:W-:Y:S02]  /*1300*/  PRMT R27, R15.reuse, 0x5410, R26.reuse ;  /* 0x000054100f1b7816 */ /* 0x140fe4000000001a */
[----:B------:R-:W-:Y:S01]  /*1310*/  PRMT R26, R15, 0x7632, R26 ;  /* 0x000076320f1a7816 */ /* 0x000fe2000000001a */
[----:B------:R1:W-:Y:S01]  /*1320*/  STG.E [R12.64+0x4], R29 ;  /* 0x0000041d0c007986 */ /* 0x0003e2000c10190c */
[----:B------:R-:W-:-:S03]  /*1330*/  PRMT R14, R28, 0x7632, R14 ;  /* 0x000076321c0e7816 */ /* 0x000fc6000000000e */
[----:B------:R1:W-:Y:S04]  /*1340*/  STG.E [R12.64], R27 ;  /* 0x0000001b0c007986 */ /* 0x0003e8000c10190c */
[----:B------:R1:W-:Y:S04]  /*1350*/  STG.E [R42.64], R26 ;  /* 0x0000001a2a007986 */ /* 0x0003e8000c10190c */
[----:B------:R1:W-:Y:S01]  /*1360*/  STG.E [R42.64+0x4], R14 ;  /* 0x0000040e2a007986 */ /* 0x0003e2000c10190c */
[----:B------:R-:W-:Y:S05]  /*1370*/  BRA `(.L_x_42) ;  /* 0x0000038000007947 */ /* 0x000fea0003800000 */
.L_x_41:
[----:B------:R-:W-:Y:S01]  /*1380*/  IMAD.MOV.U32 R43, RZ, RZ, 0x2 ;  /* 0x00000002ff2b7424 */ /* 0x000fe200078e00ff */
[C-C-:B------:R-:W-:Y:S01]  /*1390*/  PRMT R45, R41.reuse, 0x5410, R39.reuse ;  /* 0x00005410292d7816 */ /* 0x140fe20000000027 */
[----:B------:R-:W-:Y:S01]  /*13a0*/  HMUL2 R42, R16, R37 ;  /* 0x00000025102a7232 */ /* 0x000fe20000000000 */
[----:B------:R-:W-:Y:S01]  /*13b0*/  PRMT R39, R41, 0x7632, R39 ;  /* 0x0000763229277816 */ /* 0x000fe20000000027 */
[----:B------:R-:W-:Y:S01]  /*13c0*/  IMAD.WIDE R14, R0, R43, c[0x0][0x190] ;  /* 0x00006400000e7625 */ /* 0x000fe200078e022b */
[----:B------:R-:W-:Y:S01]  /*13d0*/  HFMA2.MMA R41, R17, R38, -RZ ;  /* 0x0000002611297235 */ /* 0x000fe200001000ff */
[C---:B------:R-:W-:Y:S01]  /*13e0*/  HMUL2 R38, R10.reuse, R36 ;  /* 0x000000240a267232 */ /* 0x040fe20000000000 */
[----:B------:R-:W-:Y:S01]  /*13f0*/  HFMA2.MMA R12, R11, R12, -RZ ;  /* 0x0000000c0b0c7235 */ /* 0x000fe200001000ff */
[----:B------:R-:W-:Y:S01]  /*1400*/  HMUL2 R32, R10, R32 ;  /* 0x000000200a207232 */ /* 0x000fe20000000000 */
[----:B------:R0:W-:Y:S01]  /*1410*/  STG.E [R14.64], R45 ;  /* 0x0000002d0e007986 */ /* 0x0001e2000c10190c */
[----:B------:R-:W-:Y:S01]  /*1420*/  IMAD.WIDE R26, R43, c[0x0][0x184], R14 ;  /* 0x000061002b1a7a25 */ /* 0x000fe200078e020e */
[----:B------:R-:W-:Y:S01]  /*1430*/  HFMA2.MMA R30, R17, R30, -RZ ;  /* 0x0000001e111e7235 */ /* 0x000fe200001000ff */
[----:B0-----:R-:W-:-:S02]  /*1440*/  PRMT R45, R40, 0x5410, R31 ;  /* 0x00005410282d7816 */ /* 0x001fc4000000001f */
[----:B------:R-:W-:-:S03]  /*1450*/  PRMT R31, R40, 0x7632, R31 ;  /* 0x00007632281f7816 */ /* 0x000fc6000000001f */
[----:B------:R0:W-:Y:S04]  /*1460*/  STG.E [R14.64+0x4], R45 ;  /* 0x0000042d0e007986 */ /* 0x0001e8000c10190c */
[----:B------:R1:W-:Y:S04]  /*1470*/  STG.E [R26.64+0x4], R31 ;  /* 0x0000041f1a007986 */ /* 0x0003e8000c10190c */
[----:B------:R2:W-:Y:S01]  /*1480*/  STG.E [R26.64], R39 ;  /* 0x000000271a007986 */ /* 0x0005e2000c10190c */
[----:B0-----:R-:W-:Y:S01]  /*1490*/  IMAD.WIDE R14, R43, c[0x0][0x184], R26 ;  /* 0x000061002b0e7a25 */ /* 0x001fe200078e021a */
[----:B-1----:R-:W-:-:S05]  /*14a0*/  PRMT R31, R41, 0x5410, R42 ;  /* 0x00005410291f7816 */ /* 0x002fca000000002a */
[----:B------:R-:W-:Y:S01]  /*14b0*/  IMAD.WIDE R36, R43, c[0x0][0x184], R14 ;  /* 0x000061002b247a25 */ /* 0x000fe200078e020e */
[----:B------:R-:W-:Y:S01]  /*14c0*/  PRMT R42, R41, 0x7632, R42 ;  /* 0x00007632292a7816 */ /* 0x000fe2000000002a */
[----:B--2---:R-:W-:Y:S01]  /*14d0*/  HFMA2.MMA R26, R17, R35, -RZ ;  /* 0x00000023111a7235 */ /* 0x004fe200001000ff */
[----:B------:R0:W-:Y:S01]  /*14e0*/  STG.E [R14.64], R31 ;  /* 0x0000001f0e007986 */ /* 0x0001e2000c10190c */
[C-C-:B------:R-:W-:Y:S01]  /*14f0*/  PRMT R39, R12.reuse, 0x5410, R38.reuse ;  /* 0x000054100c277816 */ /* 0x140fe20000000026 */
[----:B------:R-:W-:Y:S01]  /*1500*/  HMUL2 R27, R16, R34 ;  /* 0x00000022101b7232 */ /* 0x000fe20000000000 */
[----:B------:R-:W-:Y:S01]  /*1510*/  PRMT R38, R12, 0x7632, R38 ;  /* 0x000076320c267816 */ /* 0x000fe20000000026 */
[----:B------:R-:W-:Y:S02]  /*1520*/  IMAD.MOV.U32 R34, RZ, RZ, R28 ;  /* 0x000000ffff227224 */ /* 0x000fe400078e001c */
[----:B------:R1:W-:Y:S04]  /*1530*/  STG.E [R14.64+0x4], R39 ;  /* 0x000004270e007986 */ /* 0x0003e8000c10190c */
[----:B------:R-:W-:Y:S01]  /*1540*/  STG.E [R36.64], R42 ;  /* 0x0000002a24007986 */ /* 0x000fe2000c10190c */
[----:B------:R-:W-:-:S02]  /*1550*/  HFMA2.MMA R34, R11, R34, -RZ ;  /* 0x000000220b227235 */ /* 0x000fc400001000ff */
[----:B0-----:R-:W-:Y:S01]  /*1560*/  HFMA2.MMA R31, R11, R33, -RZ ;  /* 0x000000210b1f7235 */ /* 0x001fe200001000ff */
[----:B------:R-:W-:Y:S01]  /*1570*/  PRMT R33, R26, 0x5410, R27 ;  /* 0x000054101a217816 */ /* 0x000fe2000000001b */
[----:B------:R-:W-:Y:S01]  /*1580*/  STG.E [R36.64+0x4], R38 ;  /* 0x0000042624007986 */ /* 0x000fe2000c10190c */
[----:B-1----:R-:W-:-:S07]  /*1590*/  IMAD.WIDE R14, R43, c[0x0][0x184], R36 ;  /* 0x000061002b0e7a25 */ /* 0x002fce00078e0224 */
[C-C-:B------:R-:W-:Y:S01]  /*15a0*/  PRMT R35, R31.reuse, 0x5410, R32.reuse ;  /* 0x000054101f237816 */ /* 0x140fe20000000020 */
[----:B------:R0:W-:Y:S01]  /*15b0*/  STG.E [R14.64], R33 ;  /* 0x000000210e007986 */ /* 0x0001e2000c10190c */
[----:B------:R-:W-:-:S03]  /*15c0*/  PRMT R32, R31, 0x7632, R32 ;  /* 0x000076321f207816 */ /* 0x000fc60000000020 */
[----:B------:R1:W-:Y:S01]  /*15d0*/  STG.E [R14.64+0x4], R35 ;  /* 0x000004230e007986 */ /* 0x0003e2000c10190c */
[----:B0-----:R-:W-:Y:S01]  /*15e0*/  IMAD.MOV.U32 R33, RZ, RZ, R29 ;  /* 0x000000ffff217224 */ /* 0x001fe200078e001d */
[----:B------:R-:W-:Y:S01]  /*15f0*/  PRMT R29, R26, 0x7632, R27 ;  /* 0x000076321a1d7816 */ /* 0x000fe2000000001b */
[----:B-1----:R-:W-:-:S03]  /*1600*/  IMAD.MOV.U32 R35, RZ, RZ, R13 ;  /* 0x000000ffff237224 */ /* 0x002fc600078e000d */
[----:B------:R-:W-:Y:S01]  /*1610*/  HMUL2 R28, R16, R33 ;  /* 0x00000021101c7232 */ /* 0x000fe20000000000 */
[----:B------:R-:W-:Y:S01]  /*1620*/  IMAD.WIDE R12, R43, c[0x0][0x184], R14 ;  /* 0x000061002b0c7a25 */ /* 0x000fe200078e020e */
[----:B------:R-:W-:-:S04]  /*1630*/  HMUL2 R36, R10, R35 ;  /* 0x000000230a247232 */ /* 0x000fc80000000000 */
[----:B------:R0:W-:Y:S01]  /*1640*/  STG.E [R12.64], R29 ;  /* 0x0000001d0c007986 */ /* 0x0001e2000c10190c */
[----:B------:R-:W-:-:S03]  /*1650*/  IMAD.WIDE R26, R43, c[0x0][0x184], R12 ;  /* 0x000061002b1a7a25 */ /* 0x000fc600078e020c */
[----:B------:R1:W-:Y:S03]  /*1660*/  STG.E [R12.64+0x4], R32 ;  /* 0x000004200c007986 */ /* 0x0003e6000c10190c */
[----:B------:R-:W-:Y:S01]  /*1670*/  IMAD.WIDE R14, R43, c[0x0][0x184], R26 ;  /* 0x000061002b0e7a25 */ /* 0x000fe200078e021a */
[C-C-:B0-----:R-:W-:Y:S02]  /*1680*/  PRMT R29, R34.reuse, 0x5410, R36.reuse ;  /* 0x00005410221d7816 */ /* 0x141fe40000000024 */
[----:B------:R-:W-:Y:S02]  /*1690*/  PRMT R36, R34, 0x7632, R36 ;  /* 0x0000763222247816 */ /* 0x000fe40000000024 */
[C-C-:B-1----:R-:W-:Y:S01]  /*16a0*/  PRMT R13, R30.reuse, 0x5410, R28.reuse ;  /* 0x000054101e0d7816 */ /* 0x142fe2000000001c */
[----:B------:R0:W-:Y:S01]  /*16b0*/  STG.E [R26.64+0x4], R29 ;  /* 0x0000041d1a007986 */ /* 0x0001e2000c10190c */
[----:B------:R-:W-:-:S03]  /*16c0*/  PRMT R28, R30, 0x7632, R28 ;  /* 0x000076321e1c7816 */ /* 0x000fc6000000001c */
[----:B------:R0:W-:Y:S04]  /*16d0*/  STG.E [R26.64], R13 ;  /* 0x0000000d1a007986 */ /* 0x0001e8000c10190c */
[----:B------:R0:W-:Y:S04]  /*16e0*/  STG.E [R14.64], R28 ;  /* 0x0000001c0e007986 */ /* 0x0001e8000c10190c */
[----:B------:R0:W-:Y:S02]  /*16f0*/  STG.E [R14.64+0x4], R36 ;  /* 0x000004240e007986 */ /* 0x0001e4000c10190c */
.L_x_42:
[----:B------:R-:W-:Y:S01]  /*1700*/  UIADD3 UR9, UR9, 0x10, URZ ;  /* 0x0000001009097890 */ /* 0x000fe2000fffe03f */
[----:B01----:R-:W-:Y:S01]  /*1710*/  IMAD.MOV.U32 R13, RZ, RZ, 0x8 ;  /* 0x00000008ff0d7424 */ /* 0x003fe200078e00ff */
[----:B------:R-:W-:Y:S01]  /*1720*/  UIADD3 UR8, UR8, 0x8, URZ ;  /* 0x0000000808087890 */ /* 0x000fe2000fffe03f */
[----:B------:R-:W-:Y:S01]  /*1730*/  IMAD.MOV.U32 R15, RZ, RZ, 0x4 ;  /* 0x00000004ff0f7424 */ /* 0x000fe200078e00ff */
[----:B------:R-:W-:Y:S01]  /*1740*/  UISETP.NE.AND UP0, UPT, UR9, 0x48, UPT ;  /* 0x000000480900788c */ /* 0x000fe2000bf05270 */
[----:B------:R-:W-:-:S02]  /*1750*/  IMAD R0, R13, c[0x0][0x184], R0 ;  /* 0x000061000d007a24 */ /* 0x000fc400078e0200 */
[----:B------:R-:W-:-:S03]  /*1760*/  IMAD.WIDE R22, R15, c[0x0][0x184], R22 ;  /* 0x000061000f167a25 */ /* 0x000fc600078e0216 */
[----:B------:R-:W-:-:S13]  /*1770*/  PLOP3.LUT P1, PT, PT, PT, UP0, 0x80, 0x0 ;  /* 0x000000000000781c */ /* 0x000fda0003f2f008 */
[----:B------:R-:W-:Y:S05]  /*1780*/  @P1 BRA `(.L_x_43) ;  /* 0xfffff3a000001947 */ /* 0x000fea000383ffff */
[----:B------:R-:W-:Y:S01]  /*1790*/  UIADD3 UR6, UR6, 0x20, URZ ;  /* 0x0000002006067890 */ /* 0x000fe2000fffe03f */
[----:B------:R-:W-:Y:S01]  /*17a0*/  IMAD.MOV.U32 R13, RZ, RZ, c[0x0][0x184] ;  /* 0x00006100ff0d7624 */ /* 0x000fe200078e00ff */
[----:B------:R-:W-:Y:S02]  /*17b0*/  UMOV UR4, UR8 ;  /* 0x0000000800047c82 */ /* 0x000fe40008000000 */
[----:B------:R-:W-:Y:S01]  /*17c0*/  UISETP.GE.AND UP0, UPT, UR6, UR5, UPT ;  /* 0x000000050600728c */ /* 0x000fe2000bf06270 */
[----:B------:R-:W-:-:S05]  /*17d0*/  IMAD.WIDE R24, R13, 0x10, R24 ;  /* 0x000000100d187825 */ /* 0x000fca00078e0218 */
[----:B------:R-:W-:-:S13]  /*17e0*/  PLOP3.LUT P1, PT, PT, PT, UP0, 0x80, 0x0 ;  /* 0x000000000000781c */ /* 0x000fda0003f2f008 */
[----:B------:R-:W-:Y:S01]  /*17f0*/  @P1 CALL.REL.NOINC `(.L_x_44) ;  /* 0x0000001000001944 */ /* 0x000fe20003c00000 */
[----:B------:R-:W-:Y:S05]  /*1800*/  BRA `(.L_x_45) ;  /* 0xffffef8000007947 */ /* 0x000fea000383ffff */
.L_x_44:
[----:B------:R-:W-:Y:S05]  /*1810*/  EXIT ;  /* 0x000000000000794d */ /* 0x000fea0003800000 */
.L_x_46:
        /* <DEDUP_REMOVED lines=14> */
.L_x_71:


//--------------------- .text._Z14shuffle_kernelPjiiiiiiii --------------------------
	.section	.text._Z14shuffle_kernelPjiiiiiiii,"ax",@progbits
	.sectioninfo	@"SHI_REGISTERS=30"
	.align	128
        .global         _Z14shuffle_kernelPjiiiiiiii
        .type           _Z14shuffle_kernelPjiiiiiiii,@function
        .size           _Z14shuffle_kernelPjiiiiiiii,(.L_x_72 - _Z14shuffle_kernelPjiiiiiiii)
        .other          _Z14shuffle_kernelPjiiiiiiii,@"STO_CUDA_ENTRY STV_DEFAULT"
_Z14shuffle_kernelPjiiiiiiii:
.text._Z14shuffle_kernelPjiiiiiiii:
[----:B------:R-:W-:Y:S02]  /*0000*/  IMAD.MOV.U32 R1, RZ, RZ, c[0x0][0x28] ;  /* 0x00000a00ff017624 */ /* 0x000fe400078e00ff */
[----:B------:R-:W0:Y:S04]  /*0010*/  S2R R2, SR_CTAID.X ;  /* 0x0000000000027919 */ /* 0x000e280000002500 */
[----:B------:R-:W0:Y:S02]  /*0020*/  S2R R3, SR_TID.X ;  /* 0x0000000000037919 */ /* 0x000e240000002100 */
[----:B0-----:R-:W-:-:S05]  /*0030*/  IMAD R2, R2, 0x20, R3 ;  /* 0x0000002002027824 */ /* 0x001fca00078e0203 */
[----:B------:R-:W-:-:S13]  /*0040*/  ISETP.GE.AND P0, PT, R2, c[0x0][0x16c], PT ;  /* 0x00005b0002007a0c */ /* 0x000fda0003f06270 */
[----:B------:R-:W-:Y:S05]  /*0050*/  @P0 EXIT ;  /* 0x000000000000094d */ /* 0x000fea0003800000 */
[----:B------:R-:W-:Y:S02]  /*0060*/  IMAD.MOV.U32 R4, RZ, RZ, c[0x0][0x170] ;  /* 0x00005c00ff047624 */ /* 0x000fe400078e00ff */
[----:B------:R-:W-:Y:S02]  /*0070*/  IMAD.MOV.U32 R3, RZ, RZ, 0x4 ;  /* 0x00000004ff037424 */ /* 0x000fe400078e00ff */
[----:B------:R-:W-:Y:S01]  /*0080*/  IMAD.MOV.U32 R0, RZ, RZ, RZ ;  /* 0x000000ffff007224 */ /* 0x000fe200078e00ff */
[----:B------:R-:W-:Y:S01]  /*0090*/  ISETP.GE.AND P0, PT, R4, 0x1, PT ;  /* 0x000000010400780c */ /* 0x000fe20003f06270 */
[----:B------:R-:W-:-:S12]  /*00a0*/  IMAD.WIDE R2, R2, R3, c[0x0][0x160] ;  /* 0x0000580002027625 */ /* 0x000fd800078e0203 */
[----:B------:R-:W-:Y:S05]  /*00b0*/  @!P0 BRA `(.L_x_47) ;  /* 0x0000033000008947 */ /* 0x000fea0003800000 */
[----:B------:R-:W-:Y:S01]  /*00c0*/  IADD3 R4, R4, -0x1, RZ ;  /* 0xffffffff04047810 */ /* 0x000fe20007ffe0ff */
[----:B------:R-:W-:Y:S02]  /*00d0*/  IMAD.MOV.U32 R9, RZ, RZ, c[0x0][0x16c] ;  /* 0x00005b00ff097624 */ /* 0x000fe400078e00ff */
[----:B------:R-:W-:Y:S01]  /*00e0*/  IMAD.MOV.U32 R0, RZ, RZ, RZ ;  /* 0x000000ffff007224 */ /* 0x000fe200078e00ff */
[C---:B------:R-:W-:Y:S02]  /*00f0*/  ISETP.GE.U32.AND P0, PT, R4.reuse, 0xc, PT ;  /* 0x0000000c0400780c */ /* 0x040fe40003f06070 */
[----:B------:R-:W-:Y:S02]  /*0100*/  LEA.HI R5, R4, 0x1, RZ, 0x1e ;  /* 0x0000000104057811 */ /* 0x000fe400078ff0ff */
[----:B------:R-:W-:Y:S02]  /*0110*/  SHF.R.S32.HI R6, RZ, 0x1f, R9 ;  /* 0x0000001fff067819 */ /* 0x000fe40000011409 */
[----:B------:R-:W-:-:S07]  /*0120*/  LOP3.LUT R5, R5, 0x3, RZ, 0xc0, !PT ;  /* 0x0000000305057812 */ /* 0x000fce00078ec0ff */
[----:B------:R-:W-:Y:S05]  /*0130*/  @!P0 BRA `(.L_x_48) ;  /* 0x0000022000008947 */ /* 0x000fea0003800000 */
[----:B------:R-:W-:Y:S01]  /*0140*/  LEA.HI R4, R4, -R5, RZ, 0x1e ;  /* 0x8000000504047211 */ /* 0x000fe200078ff0ff */
[C---:B------:R-:W-:Y:S01]  /*0150*/  IMAD.SHL.U32 R7, R9.reuse, 0x10, RZ ;  /* 0x0000001009077824 */ /* 0x040fe200078e00ff */
[----:B------:R-:W-:Y:S01]  /*0160*/  SHF.L.U64.HI R8, R9, 0x4, R6 ;  /* 0x0000000409087819 */ /* 0x000fe20000010206 */
[----:B------:R-:W-:Y:S01]  /*0170*/  IMAD.MOV.U32 R0, RZ, RZ, RZ ;  /* 0x000000ffff007224 */ /* 0x000fe200078e00ff */
[----:B------:R-:W-:-:S13]  /*0180*/  ISETP.GT.AND P0, PT, R4, -0x1, PT ;  /* 0xffffffff0400780c */ /* 0x000fda0003f04270 */
[----:B------:R-:W-:Y:S05]  /*0190*/  @!P0 BRA `(.L_x_49) ;  /* 0x0000016000008947 */ /* 0x000fea0003800000 */
[----:B------:R-:W-:Y:S02]  /*01a0*/  IADD3 R10, R4, 0x1, RZ ;  /* 0x00000001040a7810 */ /* 0x000fe40007ffe0ff */
[----:B------:R-:W-:Y:S02]  /*01b0*/  PLOP3.LUT P0, PT, PT, PT, PT, 0x80, 0x0 ;  /* 0x000000000000781c */ /* 0x000fe40003f0f070 */
[----:B------:R-:W-:-:S13]  /*01c0*/  ISETP.GT.AND P1, PT, R10, 0xc, PT ;  /* 0x0000000c0a00780c */ /* 0x000fda0003f24270 */
[----:B------:R-:W-:Y:S05]  /*01d0*/  @!P1 BRA `(.L_x_50) ;  /* 0x0000009000009947 */ /* 0x000fea0003800000 */
[----:B------:R-:W-:Y:S02]  /*01e0*/  PLOP3.LUT P0, PT, PT, PT, PT, 0x8, 0x0 ;  /* 0x000000000000781c */ /* 0x000fe40003f0e170 */
.L_x_51:
[----:B------:R-:W-:Y:S02]  /*01f0*/  IADD3 R4, R4, -0x10, RZ ;  /* 0xfffffff004047810 */ /* 0x000fe40007ffe0ff */
[C-C-:B------:R-:W-:Y:S02]  /*0200*/  IADD3 R2, P2, P3, R7.reuse, R2, R7.reuse ;  /* 0x0000000207027210 */ /* 0x140fe40007b5e007 */
[----:B------:R-:W-:Y:S02]  /*0210*/  ISETP.GT.AND P1, PT, R4, 0xb, PT ;  /* 0x0000000b0400780c */ /* 0x000fe40003f24270 */
[----:B------:R-:W-:Y:S02]  /*0220*/  IADD3 R2, P4, P5, R7, R2, R7 ;  /* 0x0000000207027210 */ /* 0x000fe40007d9e007 */
[----:B------:R-:W-:Y:S02]  /*0230*/  IADD3.X R3, R8, R3, R8, P2, P3 ;  /* 0x0000000308037210 */ /* 0x000fe400017e6408 */
[----:B------:R-:W-:-:S02]  /*0240*/  IADD3 R0, R0, 0x40, RZ ;  /* 0x0000004000007810 */ /* 0x000fc40007ffe0ff */
[----:B------:R-:W-:-:S05]  /*0250*/  IADD3.X R3, R8, R3, R8, P4, P5 ;  /* 0x0000000308037210 */ /* 0x000fca00027ea408 */
[----:B------:R-:W-:Y:S05]  /*0260*/  @P1 BRA `(.L_x_51) ;  /* 0xffffff8000001947 */ /* 0x000fea000383ffff */
.L_x_50:
[----:B------:R-:W-:-:S04]  /*0270*/  IADD3 R10, R4, 0x1, RZ ;  /* 0x00000001040a7810 */ /* 0x000fc80007ffe0ff */
[----:B------:R-:W-:-:S13]  /*0280*/  ISETP.GT.AND P1, PT, R10, 0x4, PT ;  /* 0x000000040a00780c */ /* 0x000fda0003f24270 */
[----:B------:R-:W-:Y:S02]  /*0290*/  @P1 PLOP3.LUT P0, PT, PT, PT, PT, 0x8, 0x0 ;  /* 0x000000000000181c */ /* 0x000fe40003f0e170 */
[----:B------:R-:W-:Y:S02]  /*02a0*/  @P1 IADD3 R4, R4, -0x8, RZ ;  /* 0xfffffff804041810 */ /* 0x000fe40007ffe0ff */
[----:B------:R-:W-:Y:S02]  /*02b0*/  @P1 IADD3 R2, P2, P3, R7, R2, R7 ;  /* 0x0000000207021210 */ /* 0x000fe40007b5e007 */
[----:B------:R-:W-:Y:S02]  /*02c0*/  @P1 IADD3 R0, R0, 0x20, RZ ;  /* 0x0000002000001810 */ /* 0x000fe40007ffe0ff */
[----:B------:R-:W-:-:S05]  /*02d0*/  @P1 IADD3.X R3, R8, R3, R8, P2, P3 ;  /* 0x0000000308031210 */ /* 0x000fca00017e6408 */
[----:B------:R-:W-:-:S13]  /*02e0*/  ISETP.NE.OR P0, PT, R4, -0x1, P0 ;  /* 0xffffffff0400780c */ /* 0x000fda0000705670 */
[----:B------:R-:W-:Y:S05]  /*02f0*/  @!P0 BRA `(.L_x_48) ;  /* 0x0000006000008947 */ /* 0x000fea0003800000 */
.L_x_49:
[----:B------:R-:W-:Y:S02]  /*0300*/  IADD3 R4, R4, -0x4, RZ ;  /* 0xfffffffc04047810 */ /* 0x000fe40007ffe0ff */
[----:B------:R-:W-:Y:S02]  /*0310*/  IADD3 R2, P1, R2, R7, RZ ;  /* 0x0000000702027210 */ /* 0x000fe40007f3e0ff */
[----:B------:R-:W-:Y:S02]  /*0320*/  ISETP.NE.AND P0, PT, R4, -0x1, PT ;  /* 0xffffffff0400780c */ /* 0x000fe40003f05270 */
[----:B------:R-:W-:Y:S01]  /*0330*/  IADD3 R0, R0, 0x10, RZ ;  /* 0x0000001000007810 */ /* 0x000fe20007ffe0ff */
[----:B------:R-:W-:-:S10]  /*0340*/  IMAD.X R3, R3, 0x1, R8, P1 ;  /* 0x0000000103037824 */ /* 0x000fd400008e0608 */
[----:B------:R-:W-:Y:S05]  /*0350*/  @P0 BRA `(.L_x_49) ;  /* 0xffffffa000000947 */ /* 0x000fea000383ffff */
.L_x_48:
[----:B------:R-:W-:-:S13]  /*0360*/  ISETP.NE.AND P0, PT, R5, RZ, PT ;  /* 0x000000ff0500720c */ /* 0x000fda0003f05270 */
[----:B------:R-:W-:Y:S05]  /*0370*/  @!P0 BRA `(.L_x_47) ;  /* 0x0000007000008947 */ /* 0x000fea0003800000 */
[----:B------:R-:W-:Y:S02]  /*0380*/  SHF.L.U64.HI R6, R9, 0x2, R6 ;  /* 0x0000000209067819 */ /* 0x000fe40000010206 */
.L_x_52:
[----:B------:R-:W-:Y:S02]  /*0390*/  IADD3 R5, R5, -0x1, RZ ;  /* 0xffffffff05057810 */ /* 0x000fe40007ffe0ff */
[----:B------:R-:W-:Y:S02]  /*03a0*/  LEA R2, P1, R9, R2, 0x2 ;  /* 0x0000000209027211 */ /* 0x000fe400078210ff */
[----:B------:R-:W-:Y:S02]  /*03b0*/  ISETP.NE.AND P0, PT, R5, RZ, PT ;  /* 0x000000ff0500720c */ /* 0x000fe40003f05270 */
[----:B------:R-:W-:Y:S01]  /*03c0*/  IADD3 R0, R0, 0x4, RZ ;  /* 0x0000000400007810 */ /* 0x000fe20007ffe0ff */
[----:B------:R-:W-:-:S10]  /*03d0*/  IMAD.X R3, R3, 0x1, R6, P1 ;  /* 0x0000000103037824 */ /* 0x000fd400008e0606 */
[----:B------:R-:W-:Y:S05]  /*03e0*/  @P0 BRA `(.L_x_52) ;  /* 0xffffffa000000947 */ /* 0x000fea000383ffff */
.L_x_47:
[----:B------:R-:W-:Y:S01]  /*03f0*/  ISETP.GE.AND P0, PT, R0, c[0x0][0x174], PT ;  /* 0x00005d0000007a0c */ /* 0x000fe20003f06270 */
[----:B------:R-:W-:-:S12]  /*0400*/  ULDC.64 UR10, c[0x0][0x118] ;  /* 0x00004600000a7ab9 */ /* 0x000fd80000000a00 */
[----:B------:R-:W-:Y:S05]  /*0410*/  @P0 BRA `(.L_x_53) ;  /* 0x00000d5000000947 */ /* 0x000fea0003800000 */
[----:B------:R-:W-:Y:S01]  /*0420*/  LOP3.LUT R4, RZ, R0, RZ, 0x33, !PT ;  /* 0x00000000ff047212 */ /* 0x000fe200078e33ff */
[----:B------:R-:W-:Y:S02]  /*0430*/  ULDC UR15, c[0x0][0x16c] ;  /* 0x00005b00000f7ab9 */ /* 0x000fe40000000800 */
[----:B------:R-:W-:Y:S01]  /*0440*/  USHF.R.S32.HI UR8, URZ, 0x1f, UR15 ;  /* 0x0000001f3f087899 */ /* 0x000fe2000801140f */
[----:B------:R-:W-:-:S04]  /*0450*/  IADD3 R4, R4, c[0x0][0x174], RZ ;  /* 0x00005d0004047a10 */ /* 0x000fc80007ffe0ff */
[C---:B------:R-:W-:Y:S02]  /*0460*/  LOP3.LUT P0, RZ, R4.reuse, 0x10, RZ, 0xc0, !PT ;  /* 0x0000001004ff7812 */ /* 0x040fe4000780c0ff */
[----:B------:R-:W-:-:S11]  /*0470*/  LOP3.LUT P1, RZ, R4, 0xfffffff0, RZ, 0xc0, !PT ;  /* 0xfffffff004ff7812 */ /* 0x000fd6000782c0ff */
[----:B------:R-:W-:Y:S05]  /*0480*/  @P0 BRA `(.L_x_54) ;  /* 0x000003f000000947 */ /* 0x000fea0003800000 */
[----:B------:R-:W-:Y:S01]  /*0490*/  IMAD.MOV.U32 R4, RZ, RZ, R2 ;  /* 0x000000ffff047224 */ /* 0x000fe200078e0002 */
[----:B------:R-:W-:Y:S01]  /*04a0*/  USHF.L.U32 UR5, UR15, 0x2, URZ ;  /* 0x000000020f057899 */ /* 0x000fe2000800063f */
[----:B------:R-:W-:Y:S01]  /*04b0*/  IMAD.MOV.U32 R5, RZ, RZ, R3 ;  /* 0x000000ffff057224 */ /* 0x000fe200078e0003 */
[----:B------:R-:W-:-:S04]  /*04c0*/  USHF.L.U64.HI UR4, UR15, 0x2, UR8 ;  /* 0x000000020f047899 */ /* 0x000fc80008010208 */
[----:B------:R-:W2:Y:S01]  /*04d0*/  LDG.E R10, [R4.64] ;  /* 0x0000000a040a7981 */ /* 0x000ea2000c1e1900 */
[----:B------:R-:W-:-:S04]  /*04e0*/  IADD3 R8, P0, R2, UR5, RZ ;  /* 0x0000000502087c10 */ /* 0x000fc8000ff1e0ff */
[----:B------:R-:W-:Y:S02]  /*04f0*/  IADD3.X R9, R3, UR4, RZ, P0, !PT ;  /* 0x0000000403097c10 */ /* 0x000fe400087fe4ff */
[----:B------:R-:W-:-:S03]  /*0500*/  IADD3 R6, P0, R8, UR5, RZ ;  /* 0x0000000508067c10 */ /* 0x000fc6000ff1e0ff */
[----:B------:R-:W3:Y:S01]  /*0510*/  LDG.E R3, [R8.64] ;  /* 0x0000000a08037981 */ /* 0x000ee2000c1e1900 */
[----:B------:R-:W-:-:S05]  /*0520*/  IADD3.X R7, R9, UR4, RZ, P0, !PT ;  /* 0x0000000409077c10 */ /* 0x000fca00087fe4ff */
[----:B------:R-:W4:Y:S01]  /*0530*/  LDG.E R2, [R6.64] ;  /* 0x0000000a06027981 */ /* 0x000f22000c1e1900 */
[----:B------:R-:W-:Y:S02]  /*0540*/  IADD3 R0, R0, 0x10, RZ ;  /* 0x0000001000007810 */ /* 0x000fe40007ffe0ff */
[----:B--2---:R-:W-:Y:S01]  /*0550*/  SHF.R.U32.HI R12, RZ, 0x6, R10 ;  /* 0x00000006ff0c7819 */ /* 0x004fe2000001160a */
[C---:B------:R-:W-:Y:S01]  /*0560*/  IMAD.SHL.U32 R17, R10.reuse, 0x10, RZ ;  /* 0x000000100a117824 */ /* 0x040fe200078e00ff */
[----:B------:R-:W-:-:S03]  /*0570*/  LOP3.LUT R11, R10, 0x3f, RZ, 0xc0, !PT ;  /* 0x0000003f0a0b7812 */ /* 0x000fc600078ec0ff */
[----:B------:R-:W-:-:S05]  /*0580*/  IMAD.U32 R14, R12, 0x10000, RZ ;  /* 0x000100000c0e7824 */ /* 0x000fca00078e00ff */
[----:B------:R-:W-:Y:S02]  /*0590*/  LOP3.LUT R11, R14, 0x3f0000, R11, 0xe2, !PT ;  /* 0x003f00000e0b7812 */ /* 0x000fe400078ee20b */
[--C-:B---3--:R-:W-:Y:S02]  /*05a0*/  SHF.R.U32.HI R13, RZ, 0x4, R3.reuse ;  /* 0x00000004ff0d7819 */ /* 0x108fe40000011603 */
[----:B------:R-:W-:Y:S02]  /*05b0*/  LOP3.LUT R16, R11, 0xfc0, R12, 0xf8, !PT ;  /* 0x00000fc00b107812 */ /* 0x000fe400078ef80c */
[----:B------:R-:W-:Y:S01]  /*05c0*/  SHF.R.U32.HI R11, RZ, 0x18, R10 ;  /* 0x00000018ff0b7819 */ /* 0x000fe2000001160a */
[----:B------:R-:W-:Y:S01]  /*05d0*/  IMAD.SHL.U32 R19, R13, 0x40, RZ ;  /* 0x000000400d137824 */ /* 0x000fe200078e00ff */
[--C-:B------:R-:W-:Y:S02]  /*05e0*/  SHF.R.U32.HI R15, RZ, 0x16, R3.reuse ;  /* 0x00000016ff0f7819 */ /* 0x100fe40000011603 */
[----:B------:R-:W-:-:S02]  /*05f0*/  SHF.R.U32.HI R14, RZ, 0x10, R3 ;  /* 0x00000010ff0e7819 */ /* 0x000fc40000011603 */
[----:B------:R-:W-:Y:S01]  /*0600*/  LOP3.LUT R12, R11, 0x3f, RZ, 0xc0, !PT ;  /* 0x0000003f0b0c7812 */ /* 0x000fe200078ec0ff */
[----:B------:R-:W-:Y:S01]  /*0610*/  IMAD.U32 R15, R15, 0x10000, RZ ;  /* 0x000100000f0f7824 */ /* 0x000fe200078e00ff */
[----:B------:R-:W-:Y:S02]  /*0620*/  LOP3.LUT R14, R14, 0x3f, RZ, 0xc0, !PT ;  /* 0x0000003f0e0e7812 */ /* 0x000fe400078ec0ff */
[----:B------:R-:W-:Y:S01]  /*0630*/  LOP3.LUT R11, R16, 0xfc00000, R17, 0xf8, !PT ;  /* 0x0fc00000100b7812 */ /* 0x000fe200078ef811 */
[----:B----4-:R-:W-:Y:S01]  /*0640*/  IMAD.SHL.U32 R16, R2, 0x100000, RZ ;  /* 0x0010000002107824 */ /* 0x010fe200078e00ff */
[----:B------:R-:W-:Y:S02]  /*0650*/  SHF.R.U32.HI R13, RZ, 0xa, R3 ;  /* 0x0000000aff0d7819 */ /* 0x000fe40000011603 */
[----:B------:R-:W-:Y:S01]  /*0660*/  LOP3.LUT R17, R19, 0xfc0, R12, 0xe2, !PT ;  /* 0x00000fc013117812 */ /* 0x000fe200078ee20c */
[----:B------:R-:W-:Y:S01]  /*0670*/  IMAD.SHL.U32 R12, R3, 0x4, RZ ;  /* 0x00000004030c7824 */ /* 0x000fe200078e00ff */
[----:B------:R-:W-:Y:S01]  /*0680*/  LOP3.LUT R15, R15, 0x3f0000, R14, 0xe2, !PT ;  /* 0x003f00000f0f7812 */ /* 0x000fe200078ee20e */
[----:B------:R-:W-:Y:S01]  /*0690*/  IMAD.SHL.U32 R18, R13, 0x400000, RZ ;  /* 0x004000000d127824 */ /* 0x000fe200078e00ff */
[----:B------:R-:W-:-:S02]  /*06a0*/  SHF.R.U32.HI R14, RZ, 0x1a, R2 ;  /* 0x0000001aff0e7819 */ /* 0x000fc40000011602 */
[----:B------:R-:W-:Y:S01]  /*06b0*/  LOP3.LUT R13, R12, 0x3c, RZ, 0xc0, !PT ;  /* 0x0000003c0c0d7812 */ /* 0x000fe200078ec0ff */
[----:B------:R-:W-:Y:S01]  /*06c0*/  IMAD.SHL.U32 R12, R2, 0x400, RZ ;  /* 0x00000400020c7824 */ /* 0x000fe200078e00ff */
[----:B------:R-:W-:Y:S01]  /*06d0*/  LOP3.LUT R15, R15, 0xfc00000, R16, 0xf8, !PT ;  /* 0x0fc000000f0f7812 */ /* 0x000fe200078ef810 */
[----:B------:R-:W-:Y:S01]  /*06e0*/  IMAD.SHL.U32 R14, R14, 0x10000000, RZ ;  /* 0x100000000e0e7824 */ /* 0x000fe200078e00ff */
[----:B------:R-:W-:Y:S01]  /*06f0*/  LEA.HI R13, R10, R13, RZ, 0x2 ;  /* 0x0000000d0a0d7211 */ /* 0x000fe200078f10ff */
[----:B------:R-:W-:Y:S01]  /*0700*/  IMAD.SHL.U32 R10, R2, 0x10, RZ ;  /* 0x00000010020a7824 */ /* 0x000fe200078e00ff */
[----:B------:R-:W-:Y:S02]  /*0710*/  LOP3.LUT R15, R15, 0x3000, R2, 0xf8, !PT ;  /* 0x000030000f0f7812 */ /* 0x000fe400078ef802 */
[----:B------:R-:W-:Y:S01]  /*0720*/  LOP3.LUT R17, R18, 0xfc00000, R17, 0xe2, !PT ;  /* 0x0fc0000012117812 */ /* 0x000fe200078ee211 */
[----:B------:R-:W-:Y:S01]  /*0730*/  IMAD.U32 R13, R13, 0x10000, RZ ;  /* 0x000100000d0d7824 */ /* 0x000fe200078e00ff */
[----:B------:R-:W-:-:S02]  /*0740*/  LOP3.LUT R18, R15, 0x30000000, R12, 0xf8, !PT ;  /* 0x300000000f127812 */ /* 0x000fc400078ef80c */
[----:B------:R-:W-:Y:S02]  /*0750*/  SHF.R.U32.HI R15, RZ, 0xa, R2 ;  /* 0x0000000aff0f7819 */ /* 0x000fe40000011602 */
[----:B------:R-:W-:Y:S02]  /*0760*/  LOP3.LUT R12, R10, 0x30, RZ, 0xc0, !PT ;  /* 0x000000300a0c7812 */ /* 0x000fe400078ec0ff */
[----:B------:R-:W-:Y:S01]  /*0770*/  LOP3.LUT R16, R14, 0xf0000000, R17, 0xe2, !PT ;  /* 0xf00000000e107812 */ /* 0x000fe200078ee211 */
[----:B------:R-:W-:Y:S01]  /*0780*/  IMAD.SHL.U32 R14, R2, 0x4000, RZ ;  /* 0x00004000020e7824 */ /* 0x000fe200078e00ff */
[----:B------:R-:W-:Y:S02]  /*0790*/  LOP3.LUT R15, R18, 0xc000, R15, 0xf8, !PT ;  /* 0x0000c000120f7812 */ /* 0x000fe400078ef80f */
[----:B------:R-:W-:Y:S02]  /*07a0*/  LEA.HI R12, R3, R12, RZ, 0x4 ;  /* 0x0000000c030c7211 */ /* 0x000fe400078f20ff */
[----:B------:R-:W-:-:S02]  /*07b0*/  LOP3.LUT R11, R11, 0xf0000000, R14, 0xf8, !PT ;  /* 0xf00000000b0b7812 */ /* 0x000fc400078ef80e */
[--C-:B------:R-:W-:Y:S01]  /*07c0*/  LOP3.LUT R15, R15, 0xc0000000, R2.reuse, 0xf8, !PT ;  /* 0xc00000000f0f7812 */ /* 0x100fe200078ef802 */
[----:B------:R-:W-:Y:S01]  /*07d0*/  IMAD.SHL.U32 R12, R12, 0x40, RZ ;  /* 0x000000400c0c7824 */ /* 0x000fe200078e00ff */
[----:B------:R-:W-:Y:S02]  /*07e0*/  LOP3.LUT R13, R16, R13, RZ, 0xfc, !PT ;  /* 0x0000000d100d7212 */ /* 0x000fe400078efcff */
[----:B------:R-:W-:Y:S02]  /*07f0*/  SHF.R.U32.HI R2, RZ, 0x8, R2 ;  /* 0x00000008ff027819 */ /* 0x000fe40000011602 */
[----:B------:R-:W-:Y:S02]  /*0800*/  LOP3.LUT R11, R11, 0xf000, R10, 0xf8, !PT ;  /* 0x0000f0000b0b7812 */ /* 0x000fe400078ef80a */
[----:B------:R-:W-:Y:S02]  /*0810*/  LOP3.LUT R13, R13, 0xf000, R2, 0xf8, !PT ;  /* 0x0000f0000d0d7812 */ /* 0x000fe400078ef802 */
[----:B------:R-:W-:Y:S01]  /*0820*/  LOP3.LUT R15, R15, R12, RZ, 0xfc, !PT ;  /* 0x0000000c0f0f7212 */ /* 0x000fe200078efcff */
[----:B------:R0:W-:Y:S01]  /*0830*/  STG.E [R4.64], R11 ;  /* 0x0000000b04007986 */ /* 0x0001e2000c10190a */
[----:B------:R-:W-:-:S03]  /*0840*/  IADD3 R2, P0, R6, UR5, RZ ;  /* 0x0000000506027c10 */ /* 0x000fc6000ff1e0ff */
[----:B------:R0:W-:Y:S01]  /*0850*/  STG.E [R8.64], R13 ;  /* 0x0000000d08007986 */ /* 0x0001e2000c10190a */
[----:B------:R-:W-:-:S03]  /*0860*/  IADD3.X R3, R7, UR4, RZ, P0, !PT ;  /* 0x0000000407037c10 */ /* 0x000fc600087fe4ff */
[----:B------:R0:W-:Y:S04]  /*0870*/  STG.E [R6.64], R15 ;  /* 0x0000000f06007986 */ /* 0x0001e8000c10190a */
.L_x_54:
[----:B------:R-:W-:Y:S05]  /*0880*/  @!P1 BRA `(.L_x_53) ;  /* 0x000008e000009947 */ /* 0x000fea0003800000 */
[----:B------:R-:W-:Y:S02]  /*0890*/  UIMAD UR6, UR15, 0x3, URZ ;  /* 0x000000030f0678a4 */ /* 0x000fe4000f8e023f */
[----:B------:R-:W-:Y:S02]  /*08a0*/  USHF.L.U32 UR4, UR15, 0x1, URZ ;  /* 0x000000010f047899 */ /* 0x000fe4000800063f */
[----:B------:R-:W-:Y:S02]  /*08b0*/  USHF.L.U32 UR17, UR15, 0x2, URZ ;  /* 0x000000020f117899 */ /* 0x000fe4000800063f */
[----:B------:R-:W-:Y:S02]  /*08c0*/  USHF.R.S32.HI UR7, URZ, 0x1f, UR4 ;  /* 0x0000001f3f077899 */ /* 0x000fe40008011404 */
[----:B------:R-:W-:Y:S02]  /*08d0*/  UIADD3 UR9, UP0, UR6, UR4, URZ ;  /* 0x0000000406097290 */ /* 0x000fe4000ff1e03f */
[----:B------:R-:W-:-:S02]  /*08e0*/  UIMAD.WIDE UR4, UR6, 0x4, URZ ;  /* 0x00000004060478a5 */ /* 0x000fc4000f8e023f */
[----:B------:R-:W-:Y:S02]  /*08f0*/  ULEA.HI.X.SX32 UR7, UR6, UR7, 0x1, UP0 ;  /* 0x0000000706077291 */ /* 0x000fe400080f0e3f */
[----:B0-----:R-:W-:Y:S01]  /*0900*/  IMAD.U32 R11, RZ, RZ, UR9 ;  /* 0x00000009ff0b7e24 */ /* 0x001fe2000f8e00ff */
[----:B------:R-:W-:Y:S02]  /*0910*/  UIMAD UR14, UR8, 0xc, URZ ;  /* 0x0000000c080e78a4 */ /* 0x000fe4000f8e023f */
[----:B------:R-:W-:Y:S01]  /*0920*/  USHF.L.U64.HI UR16, UR15, 0x2, UR8 ;  /* 0x000000020f107899 */ /* 0x000fe20008010208 */
[----:B------:R-:W-:Y:S01]  /*0930*/  IMAD.U32 R4, RZ, RZ, UR7 ;  /* 0x00000007ff047e24 */ /* 0x000fe2000f8e00ff */
[C---:B------:R-:W-:Y:S01]  /*0940*/  LEA R10, P0, R11.reuse, R2, 0x2 ;  /* 0x000000020b0a7211 */ /* 0x040fe200078010ff */
[----:B------:R-:W-:Y:S02]  /*0950*/  UIMAD.WIDE.U32 UR12, UR15, 0xc, UR4 ;  /* 0x0000000c0f0c78a5 */ /* 0x000fe4000f8e0004 */
[----:B------:R-:W-:Y:S01]  /*0960*/  UIADD3 UR6, UP0, UR4, UR17, URZ ;  /* 0x0000001104067290 */ /* 0x000fe2000ff1e03f */
[----:B------:R-:W-:Y:S01]  /*0970*/  LEA.HI.X R11, R11, R3, R4, 0x2, P0 ;  /* 0x000000030b0b7211 */ /* 0x000fe200000f1404 */
[----:B------:R-:W-:-:S02]  /*0980*/  USHF.L.U64.HI UR8, UR15, 0x3, UR8 ;  /* 0x000000030f087899 */ /* 0x000fc40008010208 */
[----:B------:R-:W-:Y:S02]  /*0990*/  UIADD3 UR9, UR13, UR14, URZ ;  /* 0x0000000e0d097290 */ /* 0x000fe4000fffe03f */
[----:B------:R-:W-:Y:S02]  /*09a0*/  UIADD3.X UR4, UR5, UR16, URZ, UP0, !UPT ;  /* 0x0000001005047290 */ /* 0x000fe400087fe43f */
.L_x_55:
[----:B0-----:R-:W2:Y:S01]  /*09b0*/  LDG.E R12, [R2.64] ;  /* 0x0000000a020c7981 */ /* 0x001ea2000c1e1900 */
[----:B------:R-:W-:Y:S01]  /*09c0*/  IADD3 R6, P0, R2, UR17, RZ ;  /* 0x0000001102067c10 */ /* 0x000fe2000ff1e0ff */
[----:B------:R-:W-:-:S03]  /*09d0*/  IMAD.U32 R5, RZ, RZ, UR15 ;  /* 0x0000000fff057e24 */ /* 0x000fc6000f8e00ff */
[----:B------:R-:W-:Y:S02]  /*09e0*/  IADD3.X R7, R3, UR16, RZ, P0, !PT ;  /* 0x0000001003077c10 */ /* 0x000fe400087fe4ff */
[----:B------:R-:W-:-:S03]  /*09f0*/  LEA R4, P0, R5, R2, 0x3 ;  /* 0x0000000205047211 */ /* 0x000fc600078018ff */
[----:B------:R-:W3:Y:S01]  /*0a00*/  LDG.E R9, [R6.64] ;  /* 0x0000000a06097981 */ /* 0x000ee2000c1e1900 */
[----:B------:R-:W-:-:S05]  /*0a10*/  IADD3.X R5, R3, UR8, RZ, P0, !PT ;  /* 0x0000000803057c10 */ /* 0x000fca00087fe4ff */
[----:B------:R-:W4:Y:S01]  /*0a20*/  LDG.E R8, [R4.64] ;  /* 0x0000000a04087981 */ /* 0x000f22000c1e1900 */
[----:B------:R-:W-:Y:S01]  /*0a30*/  IMAD.U32 R23, RZ, RZ, UR15 ;  /* 0x0000000fff177e24 */ /* 0x000fe2000f8e00ff */
[----:B--2---:R-:W-:Y:S02]  /*0a40*/  SHF.R.U32.HI R14, RZ, 0x6, R12 ;  /* 0x00000006ff0e7819 */ /* 0x004fe4000001160c */
[----:B------:R-:W-:-:S03]  /*0a50*/  LOP3.LUT R13, R12, 0x3f, RZ, 0xc0, !PT ;  /* 0x0000003f0c0d7812 */ /* 0x000fc600078ec0ff */
[----:B------:R-:W-:-:S05]  /*0a60*/  IMAD.U32 R16, R14, 0x10000, RZ ;  /* 0x000100000e107824 */ /* 0x000fca00078e00ff */
[----:B------:R-:W-:Y:S01]  /*0a70*/  LOP3.LUT R13, R16, 0x3f0000, R13, 0xe2, !PT ;  /* 0x003f0000100d7812 */ /* 0x000fe200078ee20d */
[----:B------:R-:W-:Y:S01]  /*0a80*/  IMAD.SHL.U32 R16, R12, 0x10, RZ ;  /* 0x000000100c107824 */ /* 0x000fe200078e00ff */
[--C-:B---3--:R-:W-:Y:S02]  /*0a90*/  SHF.R.U32.HI R15, RZ, 0x16, R9.reuse ;  /* 0x00000016ff0f7819 */ /* 0x108fe40000011609 */
[----:B------:R-:W-:Y:S02]  /*0aa0*/  LOP3.LUT R13, R13, 0xfc0, R14, 0xf8, !PT ;  /* 0x00000fc00d0d7812 */ /* 0x000fe400078ef80e */
[----:B------:R-:W-:Y:S01]  /*0ab0*/  SHF.R.U32.HI R14, RZ, 0x10, R9 ;  /* 0x00000010ff0e7819 */ /* 0x000fe20000011609 */
[----:B------:R-:W-:Y:S01]  /*0ac0*/  IMAD.U32 R18, R15, 0x10000, RZ ;  /* 0x000100000f127824 */ /* 0x000fe200078e00ff */
[----:B------:R-:W-:Y:S01]  /*0ad0*/  LOP3.LUT R13, R13, 0xfc00000, R16, 0xf8, !PT ;  /* 0x0fc000000d0d7812 */ /* 0x000fe200078ef810 */
[----:B------:R-:W-:Y:S01]  /*0ae0*/  IMAD.SHL.U32 R15, R9, 0x4, RZ ;  /* 0x00000004090f7824 */ /* 0x000fe200078e00ff */
[----:B------:R-:W-:-:S02]  /*0af0*/  LOP3.LUT R17, R14, 0x3f, RZ, 0xc0, !PT ;  /* 0x0000003f0e117812 */ /* 0x000fc400078ec0ff */
[----:B------:R-:W-:Y:S02]  /*0b00*/  SHF.R.U32.HI R16, RZ, 0x4, R9 ;  /* 0x00000004ff107819 */ /* 0x000fe40000011609 */
[----:B------:R-:W-:Y:S01]  /*0b10*/  LOP3.LUT R17, R18, 0x3f0000, R17, 0xe2, !PT ;  /* 0x003f000012117812 */ /* 0x000fe200078ee211 */
[----:B----4-:R-:W-:Y:S01]  /*0b20*/  IMAD.SHL.U32 R18, R8, 0x100000, RZ ;  /* 0x0010000008127824 */ /* 0x010fe200078e00ff */
[----:B------:R-:W-:Y:S01]  /*0b30*/  SHF.R.U32.HI R14, RZ, 0x18, R12 ;  /* 0x00000018ff0e7819 */ /* 0x000fe2000001160c */
[----:B------:R-:W-:Y:S01]  /*0b40*/  IMAD.SHL.U32 R19, R16, 0x40, RZ ;  /* 0x0000004010137824 */ /* 0x000fe200078e00ff */
[----:B------:R-:W-:Y:S02]  /*0b50*/  SHF.R.U32.HI R16, RZ, 0xa, R9 ;  /* 0x0000000aff107819 */ /* 0x000fe40000011609 */
[----:B------:R-:W-:Y:S02]  /*0b60*/  LOP3.LUT R15, R15, 0x3c, RZ, 0xc0, !PT ;  /* 0x0000003c0f0f7812 */ /* 0x000fe400078ec0ff */
[----:B------:R-:W-:Y:S01]  /*0b70*/  LOP3.LUT R14, R14, 0x3f, RZ, 0xc0, !PT ;  /* 0x0000003f0e0e7812 */ /* 0x000fe200078ec0ff */
[----:B------:R-:W-:Y:S01]  /*0b80*/  IMAD.SHL.U32 R16, R16, 0x400000, RZ ;  /* 0x0040000010107824 */ /* 0x000fe200078e00ff */
[----:B------:R-:W-:-:S02]  /*0b90*/  LOP3.LUT R17, R17, 0xfc00000, R18, 0xf8, !PT ;  /* 0x0fc0000011117812 */ /* 0x000fc400078ef812 */
[----:B------:R-:W-:Y:S01]  /*0ba0*/  LEA.HI R12, R12, R15, RZ, 0x2 ;  /* 0x0000000f0c0c7211 */ /* 0x000fe200078f10ff */
[C---:B------:R-:W-:Y:S01]  /*0bb0*/  IMAD.SHL.U32 R15, R8.reuse, 0x400, RZ ;  /* 0x00000400080f7824 */ /* 0x040fe200078e00ff */
[----:B------:R-:W-:Y:S01]  /*0bc0*/  LOP3.LUT R19, R19, 0xfc0, R14, 0xe2, !PT ;  /* 0x00000fc013137812 */ /* 0x000fe200078ee20e */
[----:B------:R-:W-:Y:S01]  /*0bd0*/  IMAD.SHL.U32 R14, R8, 0x4000, RZ ;  /* 0x00004000080e7824 */ /* 0x000fe200078e00ff */
[--C-:B------:R-:W-:Y:S01]  /*0be0*/  LOP3.LUT R18, R17, 0x3000, R8.reuse, 0xf8, !PT ;  /* 0x0000300011127812 */ /* 0x100fe200078ef808 */
[----:B------:R-:W-:Y:S01]  /*0bf0*/  IMAD.U32 R17, R12, 0x10000, RZ ;  /* 0x000100000c117824 */ /* 0x000fe200078e00ff */
[----:B------:R-:W-:Y:S02]  /*0c00*/  LOP3.LUT R19, R16, 0xfc00000, R19, 0xe2, !PT ;  /* 0x0fc0000010137812 */ /* 0x000fe400078ee213 */
[----:B------:R-:W-:Y:S02]  /*0c10*/  SHF.R.U32.HI R16, RZ, 0x1a, R8 ;  /* 0x0000001aff107819 */ /* 0x000fe40000011608 */
[----:B------:R-:W-:Y:S01]  /*0c20*/  LOP3.LUT R20, R18, 0x30000000, R15, 0xf8, !PT ;  /* 0x3000000012147812 */ /* 0x000fe200078ef80f */
[----:B------:R-:W-:Y:S01]  /*0c30*/  IMAD.SHL.U32 R15, R8, 0x10, RZ ;  /* 0x00000010080f7824 */ /* 0x000fe200078e00ff */
[----:B------:R-:W-:Y:S01]  /*0c40*/  LOP3.LUT R14, R13, 0xf0000000, R14, 0xf8, !PT ;  /* 0xf00000000d0e7812 */ /* 0x000fe200078ef80e */
[----:B------:R-:W-:Y:S01]  /*0c50*/  IMAD.SHL.U32 R18, R16, 0x10000000, RZ ;  /* 0x1000000010127824 */ /* 0x000fe200078e00ff */
[----:B------:R-:W-:-:S02]  /*0c60*/  SHF.R.U32.HI R13, RZ, 0xa, R8 ;  /* 0x0000000aff0d7819 */ /* 0x000fc40000011608 */
[----:B------:R-:W-:Y:S02]  /*0c70*/  LOP3.LUT R16, R15, 0x30, RZ, 0xc0, !PT ;  /* 0x000000300f107812 */ /* 0x000fe400078ec0ff */
[----:B------:R-:W-:Y:S01]  /*0c80*/  LOP3.LUT R21, R20, 0xc000, R13, 0xf8, !PT ;  /* 0x0000c00014157812 */ /* 0x000fe200078ef80d */
[----:B------:R-:W-:Y:S01]  /*0c90*/  IMAD.WIDE.U32 R12, R23, 0xc, R2 ;  /* 0x0000000c170c7825 */ /* 0x000fe200078e0002 */
[----:B------:R-:W-:Y:S02]  /*0ca0*/  LEA.HI R16, R9, R16, RZ, 0x4 ;  /* 0x0000001009107211 */ /* 0x000fe400078f20ff */
[----:B------:R-:W-:Y:S02]  /*0cb0*/  LOP3.LUT R18, R18, 0xf0000000, R19, 0xe2, !PT ;  /* 0xf000000012127812 */ /* 0x000fe400078ee213 */
[----:B------:R-:W-:Y:S01]  /*0cc0*/  LOP3.LUT R21, R21, 0xc0000000, R8, 0xf8, !PT ;  /* 0xc000000015157812 */ /* 0x000fe200078ef808 */
[----:B------:R-:W-:Y:S01]  /*0cd0*/  IMAD.SHL.U32 R16, R16, 0x40, RZ ;  /* 0x0000004010107824 */ /* 0x000fe200078e00ff */
[----:B------:R-:W-:-:S02]  /*0ce0*/  LOP3.LUT R19, R18, R17, RZ, 0xfc, !PT ;  /* 0x0000001112137212 */ /* 0x000fc400078efcff */
[----:B------:R-:W-:Y:S02]  /*0cf0*/  SHF.R.U32.HI R8, RZ, 0x8, R8 ;  /* 0x00000008ff087819 */ /* 0x000fe40000011608 */
[----:B------:R-:W-:Y:S02]  /*0d00*/  LOP3.LUT R17, R14, 0xf000, R15, 0xf8, !PT ;  /* 0x0000f0000e117812 */ /* 0x000fe400078ef80f */
[----:B------:R-:W-:Y:S01]  /*0d10*/  LOP3.LUT R19, R19, 0xf000, R8, 0xf8, !PT ;  /* 0x0000f00013137812 */ /* 0x000fe200078ef808 */
[----:B------:R-:W-:Y:S01]  /*0d20*/  IMAD.MOV.U32 R8, RZ, RZ, R12 ;  /* 0x000000ffff087224 */ /* 0x000fe200078e000c */
[----:B------:R-:W-:Y:S01]  /*0d30*/  LOP3.LUT R21, R21, R16, RZ, 0xfc, !PT ;  /* 0x0000001015157212 */ /* 0x000fe200078efcff */
[----:B------:R-:W-:Y:S01]  /*0d40*/  STG.E [R2.64], R17 ;  /* 0x0000001102007986 */ /* 0x000fe2000c10190a */
[----:B------:R-:W-:-:S03]  /*0d50*/  IADD3 R9, R13, UR14, RZ ;  /* 0x0000000e0d097c10 */ /* 0x000fc6000fffe0ff */
[----:B------:R-:W-:Y:S04]  /*0d60*/  STG.E [R6.64], R19 ;  /* 0x0000001306007986 */ /* 0x000fe8000c10190a */
[----:B------:R0:W-:Y:S04]  /*0d70*/  STG.E [R4.64], R21 ;  /* 0x0000001504007986 */ /* 0x0001e8000c10190a */
[----:B------:R-:W2:Y:S01]  /*0d80*/  LDG.E R15, [R8.64] ;  /* 0x0000000a080f7981 */ /* 0x000ea2000c1e1900 */
[----:B------:R-:W-:-:S04]  /*0d90*/  IADD3 R12, P0, R2, UR6, RZ ;  /* 0x00000006020c7c10 */ /* 0x000fc8000ff1e0ff */
[----:B------:R-:W-:-:S05]  /*0da0*/  IADD3.X R13, R3, UR4, RZ, P0, !PT ;  /* 0x00000004030d7c10 */ /* 0x000fca00087fe4ff */
[----:B------:R-:W3:Y:S01]  /*0db0*/  LDG.E R14, [R12.64] ;  /* 0x0000000a0c0e7981 */ /* 0x000ee2000c1e1900 */
[----:B0-----:R-:W-:Y:S02]  /*0dc0*/  IMAD.MOV.U32 R4, RZ, RZ, R10 ;  /* 0x000000ffff047224 */ /* 0x001fe400078e000a */
[----:B------:R-:W-:-:S05]  /*0dd0*/  IMAD.MOV.U32 R5, RZ, RZ, R11 ;  /* 0x000000ffff057224 */ /* 0x000fca00078e000b */
[----:B------:R-:W4:Y:S01]  /*0de0*/  LDG.E R10, [R4.64] ;  /* 0x0000000a040a7981 */ /* 0x000f22000c1e1900 */
[----:B------:R-:W-:Y:S02]  /*0df0*/  IADD3 R0, R0, 0x20, RZ ;  /* 0x0000002000007810 */ /* 0x000fe40007ffe0ff */
[----:B------:R-:W-:Y:S02]  /*0e00*/  IADD3 R2, P2, R2, UR12, RZ ;  /* 0x0000000c02027c10 */ /* 0x000fe4000ff5e0ff */
[----:B------:R-:W-:Y:S02]  /*0e10*/  ISETP.GE.AND P0, PT, R0, c[0x0][0x174], PT ;  /* 0x00005d0000007a0c */ /* 0x000fe40003f06270 */
[----:B------:R-:W-:Y:S02]  /*0e20*/  IADD3.X R3, R3, UR9, RZ, P2, !PT ;  /* 0x0000000903037c10 */ /* 0x000fe400097fe4ff */
[----:B--2---:R-:W-:Y:S01]  /*0e30*/  SHF.R.U32.HI R16, RZ, 0x6, R15 ;  /* 0x00000006ff107819 */ /* 0x004fe2000001160f */
[C---:B------:R-:W-:Y:S01]  /*0e40*/  IMAD.SHL.U32 R20, R15.reuse, 0x10, RZ ;  /* 0x000000100f147824 */ /* 0x040fe200078e00ff */
[----:B------:R-:W-:-:S02]  /*0e50*/  LOP3.LUT R11, R15, 0x3f, RZ, 0xc0, !PT ;  /* 0x0000003f0f0b7812 */ /* 0x000fc400078ec0ff */
[----:B------:R-:W-:Y:S01]  /*0e60*/  SHF.R.U32.HI R6, RZ, 0x18, R15 ;  /* 0x00000018ff067819 */ /* 0x000fe2000001160f */
[----:B------:R-:W-:-:S03]  /*0e70*/  IMAD.U32 R18, R16, 0x10000, RZ ;  /* 0x0001000010127824 */ /* 0x000fc600078e00ff */
[----:B------:R-:W-:Y:S02]  /*0e80*/  LOP3.LUT R7, R6, 0x3f, RZ, 0xc0, !PT ;  /* 0x0000003f06077812 */ /* 0x000fe400078ec0ff */
[----:B------:R-:W-:Y:S02]  /*0e90*/  LOP3.LUT R11, R18, 0x3f0000, R11, 0xe2, !PT ;  /* 0x003f0000120b7812 */ /* 0x000fe400078ee20b */
[----:B---3--:R-:W-:Y:S02]  /*0ea0*/  SHF.R.U32.HI R18, RZ, 0x16, R14 ;  /* 0x00000016ff127819 */ /* 0x008fe4000001160e */
[----:B------:R-:W-:Y:S02]  /*0eb0*/  LOP3.LUT R19, R11, 0xfc0, R16, 0xf8, !PT ;  /* 0x00000fc00b137812 */ /* 0x000fe400078ef810 */
[--C-:B------:R-:W-:Y:S01]  /*0ec0*/  SHF.R.U32.HI R11, RZ, 0x4, R14.reuse ;  /* 0x00000004ff0b7819 */ /* 0x100fe2000001160e */
[----:B------:R-:W-:Y:S01]  /*0ed0*/  IMAD.U32 R18, R18, 0x10000, RZ ;  /* 0x0001000012127824 */ /* 0x000fe200078e00ff */
[----:B------:R-:W-:-:S02]  /*0ee0*/  SHF.R.U32.HI R16, RZ, 0xa, R14 ;  /* 0x0000000aff107819 */ /* 0x000fc4000001160e */
[----:B------:R-:W-:Y:S01]  /*0ef0*/  SHF.R.U32.HI R17, RZ, 0x10, R14 ;  /* 0x00000010ff117819 */ /* 0x000fe2000001160e */
[----:B------:R-:W-:Y:S01]  /*0f00*/  IMAD.SHL.U32 R22, R11, 0x40, RZ ;  /* 0x000000400b167824 */ /* 0x000fe200078e00ff */
[----:B------:R-:W-:Y:S01]  /*0f10*/  LOP3.LUT R6, R19, 0xfc00000, R20, 0xf8, !PT ;  /* 0x0fc0000013067812 */ /* 0x000fe200078ef814 */
[----:B------:R-:W-:Y:S01]  /*0f20*/  IMAD.SHL.U32 R20, R16, 0x400000, RZ ;  /* 0x0040000010147824 */ /* 0x000fe200078e00ff */
[----:B------:R-:W-:Y:S01]  /*0f30*/  LOP3.LUT R17, R17, 0x3f, RZ, 0xc0, !PT ;  /* 0x0000003f11117812 */ /* 0x000fe200078ec0ff */
[----:B----4-:R-:W-:Y:S01]  /*0f40*/  IMAD.SHL.U32 R16, R10, 0x100000, RZ ;  /* 0x001000000a107824 */ /* 0x010fe200078e00ff */
[----:B------:R-:W-:Y:S01]  /*0f50*/  LOP3.LUT R11, R22, 0xfc0, R7, 0xe2, !PT ;  /* 0x00000fc0160b7812 */ /* 0x000fe200078ee207 */
[----:B------:R-:W-:Y:S01]  /*0f60*/  IMAD.SHL.U32 R7, R14, 0x4, RZ ;  /* 0x000000040e077824 */ /* 0x000fe200078e00ff */
[----:B------:R-:W-:Y:S02]  /*0f70*/  LOP3.LUT R17, R18, 0x3f0000, R17, 0xe2, !PT ;  /* 0x003f000012117812 */ /* 0x000fe400078ee211 */
[----:B------:R-:W-:-:S02]  /*0f80*/  LOP3.LUT R18, R20, 0xfc00000, R11, 0xe2, !PT ;  /* 0x0fc0000014127812 */ /* 0x000fc400078ee20b */
[----:B------:R-:W-:Y:S02]  /*0f90*/  SHF.R.U32.HI R11, RZ, 0x1a, R10 ;  /* 0x0000001aff0b7819 */ /* 0x000fe4000001160a */
[----:B------:R-:W-:Y:S01]  /*0fa0*/  LOP3.LUT R19, R17, 0xfc00000, R16, 0xf8, !PT ;  /* 0x0fc0000011137812 */ /* 0x000fe200078ef810 */
[C---:B------:R-:W-:Y:S01]  /*0fb0*/  IMAD.SHL.U32 R17, R10.reuse, 0x400, RZ ;  /* 0x000004000a117824 */ /* 0x040fe200078e00ff */
[----:B------:R-:W-:Y:S01]  /*0fc0*/  LOP3.LUT R16, R7, 0x3c, RZ, 0xc0, !PT ;  /* 0x0000003c07107812 */ /* 0x000fe200078ec0ff */
[----:B------:R-:W-:Y:S01]  /*0fd0*/  IMAD.SHL.U32 R11, R11, 0x10000000, RZ ;  /* 0x100000000b0b7824 */ /* 0x000fe200078e00ff */
[----:B------:R-:W-:Y:S01]  /*0fe0*/  LOP3.LUT R20, R19, 0x3000, R10, 0xf8, !PT ;  /* 0x0000300013147812 */ /* 0x000fe200078ef80a */
[C---:B------:R-:W-:Y:S01]  /*0ff0*/  IMAD.SHL.U32 R7, R10.reuse, 0x10, RZ ;  /* 0x000000100a077824 */ /* 0x040fe200078e00ff */
[----:B------:R-:W-:Y:S01]  /*1000*/  LEA.HI R16, R15, R16, RZ, 0x2 ;  /* 0x000000100f107211 */ /* 0x000fe200078f10ff */
[----:B------:R-:W-:Y:S01]  /*1010*/  IMAD.SHL.U32 R15, R10, 0x4000, RZ ;  /* 0x000040000a0f7824 */ /* 0x000fe200078e00ff */
[----:B------:R-:W-:-:S02]  /*1020*/  LOP3.LUT R19, R11, 0xf0000000, R18, 0xe2, !PT ;  /* 0xf00000000b137812 */ /* 0x000fc400078ee212 */
[----:B------:R-:W-:Y:S01]  /*1030*/  LOP3.LUT R20, R20, 0x30000000, R17, 0xf8, !PT ;  /* 0x3000000014147812 */ /* 0x000fe200078ef811 */
[----:B------:R-:W-:Y:S01]  /*1040*/  IMAD.U32 R16, R16, 0x10000, RZ ;  /* 0x0001000010107824 */ /* 0x000fe200078e00ff */
[----:B------:R-:W-:Y:S02]  /*1050*/  SHF.R.U32.HI R17, RZ, 0xa, R10 ;  /* 0x0000000aff117819 */ /* 0x000fe4000001160a */
[----:B------:R-:W-:Y:S02]  /*1060*/  LOP3.LUT R11, R7, 0x30, RZ, 0xc0, !PT ;  /* 0x00000030070b7812 */ /* 0x000fe400078ec0ff */
        /* <DEDUP_REMOVED lines=14> */
[----:B------:R0:W-:Y:S01]  /*1150*/  STG.E [R4.64], R15 ;  /* 0x0000000f04007986 */ /* 0x0001e2000c10190a */
[----:B------:R-:W-:Y:S05]  /*1160*/  @!P0 BRA `(.L_x_55) ;  /* 0xfffff84000008947 */ /* 0x000fea000383ffff */
.L_x_53:
[----:B------:R-:W-:-:S13]  /*1170*/  ISETP.GE.AND P0, PT, R0, c[0x0][0x178], PT ;  /* 0x00005e0000007a0c */ /* 0x000fda0003f06270 */
[----:B------:R-:W-:Y:S05]  /*1180*/  @P0 BRA `(.L_x_56) ;  /* 0x0000072000000947 */ /* 0x000fea0003800000 */
.L_x_57:
[----:B0-----:R-:W-:Y:S02]  /*1190*/  IMAD.MOV.U32 R4, RZ, RZ, R2 ;  /* 0x000000ffff047224 */ /* 0x001fe400078e0002 */
[----:B------:R-:W-:-:S05]  /*11a0*/  IMAD.MOV.U32 R5, RZ, RZ, R3 ;  /* 0x000000ffff057224 */ /* 0x000fca00078e0003 */
[----:B------:R-:W2:Y:S01]  /*11b0*/  LDG.E R16, [R4.64] ;  /* 0x0000000a04107981 */ /* 0x000ea2000c1e1900 */
[----:B------:R-:W-:-:S04]  /*11c0*/  IMAD.MOV.U32 R3, RZ, RZ, c[0x0][0x16c] ;  /* 0x00005b00ff037624 */ /* 0x000fc800078e00ff */
[----:B------:R-:W-:-:S05]  /*11d0*/  IMAD.WIDE R12, R3, 0x4, R4 ;  /* 0x00000004030c7825 */ /* 0x000fca00078e0204 */
[----:B------:R-:W3:Y:S01]  /*11e0*/  LDG.E R15, [R12.64] ;  /* 0x0000000a0c0f7981 */ /* 0x000ee2000c1e1900 */
[----:B------:R-:W-:-:S04]  /*11f0*/  IMAD.WIDE R8, R3, 0xc, R4 ;  /* 0x0000000c03087825 */ /* 0x000fc800078e0204 */
[C-C-:B------:R-:W-:Y:S01]  /*1200*/  IMAD.WIDE R10, R3.reuse, 0x8, R4.reuse ;  /* 0x00000008030a7825 */ /* 0x140fe200078e0204 */
[----:B------:R-:W4:Y:S03]  /*1210*/  LDG.E R19, [R8.64] ;  /* 0x0000000a08137981 */ /* 0x000f26000c1e1900 */
[----:B------:R-:W-:Y:S01]  /*1220*/  IMAD.WIDE R6, R3, 0x10, R4 ;  /* 0x0000001003067825 */ /* 0x000fe200078e0204 */
[----:B------:R-:W4:Y:S04]  /*1230*/  LDG.E R14, [R10.64] ;  /* 0x0000000a0a0e7981 */ /* 0x000f28000c1e1900 */
[----:B------:R-:W5:Y:S01]  /*1240*/  LDG.E R2, [R6.64] ;  /* 0x0000000a06027981 */ /* 0x000f62000c1e1900 */
[----:B------:R-:W-:-:S04]  /*1250*/  IADD3 R0, R0, 0x20, RZ ;  /* 0x0000002000007810 */ /* 0x000fc80007ffe0ff */
[----:B------:R-:W-:Y:S02]  /*1260*/  ISETP.GE.AND P0, PT, R0, c[0x0][0x178], PT ;  /* 0x00005e0000007a0c */ /* 0x000fe40003f06270 */
[C---:B--2---:R-:W-:Y:S02]  /*1270*/  LOP3.LUT R18, R16.reuse, 0x3e0, RZ, 0xc0, !PT ;  /* 0x000003e010127812 */ /* 0x044fe400078ec0ff */
[----:B------:R-:W-:-:S03]  /*1280*/  LOP3.LUT R17, R16, 0x1f, RZ, 0xc0, !PT ;  /* 0x0000001f10117812 */ /* 0x000fc600078ec0ff */
[----:B------:R-:W-:-:S05]  /*1290*/  IMAD.SHL.U32 R18, R18, 0x800, RZ ;  /* 0x0000080012127824 */ /* 0x000fca00078e00ff */
[----:B------:R-:W-:Y:S02]  /*12a0*/  LOP3.LUT R17, R18, 0xfffff800, R17, 0xe2, !PT ;  /* 0xfffff80012117812 */ /* 0x000fe400078ee211 */
[----:B------:R-:W-:-:S04]  /*12b0*/  SHF.R.U32.HI R18, RZ, 0x5, R16 ;  /* 0x00000005ff127819 */ /* 0x000fc80000011610 */
[----:B------:R-:W-:Y:S01]  /*12c0*/  LOP3.LUT R17, R17, 0x3e0, R18, 0xf8, !PT ;  /* 0x000003e011117812 */ /* 0x000fe200078ef812 */
[----:B------:R-:W-:Y:S01]  /*12d0*/  IMAD.SHL.U32 R18, R16, 0x40, RZ ;  /* 0x0000004010127824 */ /* 0x000fe200078e00ff */
[----:B------:R-:W-:-:S04]  /*12e0*/  SHF.R.U32.HI R21, RZ, 0xa, R16 ;  /* 0x0000000aff157819 */ /* 0x000fc80000011610 */
[----:B------:R-:W-:Y:S01]  /*12f0*/  LOP3.LUT R18, R17, 0x3e00000, R18, 0xf8, !PT ;  /* 0x03e0000011127812 */ /* 0x000fe200078ef812 */
[----:B---3--:R-:W-:Y:S01]  /*1300*/  IMAD.SHL.U32 R17, R15, 0x4, RZ ;  /* 0x000000040f117824 */ /* 0x008fe200078e00ff */
[----:B------:R-:W-:-:S04]  /*1310*/  SHF.R.U32.HI R20, RZ, 0x3, R15 ;  /* 0x00000003ff147819 */ /* 0x000fc8000001160f */
[----:B------:R-:W-:Y:S02]  /*1320*/  LOP3.LUT R23, R17, 0x1c, RZ, 0xc0, !PT ;  /* 0x0000001c11177812 */ /* 0x000fe400078ec0ff */
[----:B------:R-:W-:Y:S01]  /*1330*/  LOP3.LUT R17, R18, 0x7c00, R21, 0xf8, !PT ;  /* 0x00007c0012117812 */ /* 0x000fe200078ef815 */
[C---:B------:R-:W-:Y:S01]  /*1340*/  IMAD.SHL.U32 R18, R15.reuse, 0x2000, RZ ;  /* 0x000020000f127824 */ /* 0x040fe200078e00ff */
[C---:B------:R-:W-:Y:S01]  /*1350*/  LEA.HI R23, R16.reuse, R23, RZ, 0x2 ;  /* 0x0000001710177211 */ /* 0x040fe200078f10ff */
[----:B------:R-:W-:Y:S01]  /*1360*/  IMAD.SHL.U32 R16, R16, 0x2, RZ ;  /* 0x0000000210107824 */ /* 0x000fe200078e00ff */
[----:B----4-:R-:W-:Y:S02]  /*1370*/  SHF.L.U32.HI R24, R14, 0x6, R19 ;  /* 0x000000060e187819 */ /* 0x010fe40000010613 */
[----:B------:R-:W-:Y:S02]  /*1380*/  LOP3.LUT R18, R18, 0x1f0000, RZ, 0xc0, !PT ;  /* 0x001f000012127812 */ /* 0x000fe400078ec0ff */
[----:B------:R-:W-:Y:S01]  /*1390*/  LOP3.LUT R20, R20, 0x3e0, RZ, 0xc0, !PT ;  /* 0x000003e014147812 */ /* 0x000fe200078ec0ff */
[----:B------:R-:W-:Y:S01]  /*13a0*/  IMAD.SHL.U32 R22, R15, 0x100, RZ ;  /* 0x000001000f167824 */ /* 0x000fe200078e00ff */
[----:B------:R-:W-:-:S02]  /*13b0*/  LOP3.LUT R17, R17, 0x7c000000, R16, 0xf8, !PT ;  /* 0x7c00000011117812 */ /* 0x000fc400078ef810 */
[----:B------:R-:W-:Y:S02]  /*13c0*/  LOP3.LUT R24, R24, 0x3e0, RZ, 0xc0, !PT ;  /* 0x000003e018187812 */ /* 0x000fe400078ec0ff */
[----:B------:R-:W-:Y:S02]  /*13d0*/  IADD3 R16, R20, R23, R18 ;  /* 0x0000001714107210 */ /* 0x000fe40007ffe012 */
[----:B------:R-:W-:Y:S02]  /*13e0*/  SHF.R.U32.HI R21, RZ, 0x8, R15 ;  /* 0x00000008ff157819 */ /* 0x000fe4000001160f */
[----:B------:R-:W-:Y:S01]  /*13f0*/  SHF.R.U32.HI R20, RZ, 0x1a, R14 ;  /* 0x0000001aff147819 */ /* 0x000fe2000001160e */
[----:B------:R-:W-:Y:S01]  /*1400*/  IMAD.SHL.U32 R27, R24, 0x800, RZ ;  /* 0x00000800181b7824 */ /* 0x000fe200078e00ff */
[----:B------:R-:W-:Y:S02]  /*1410*/  LOP3.LUT R23, R22, 0x3e00000, RZ, 0xc0, !PT ;  /* 0x03e0000016177812 */ /* 0x000fe400078ec0ff */
[----:B------:R-:W-:-:S02]  /*1420*/  LOP3.LUT R21, R21, 0x7c00, RZ, 0xc0, !PT ;  /* 0x00007c0015157812 */ /* 0x000fc400078ec0ff */
[----:B------:R-:W-:Y:S01]  /*1430*/  LOP3.LUT R20, R20, 0x1f, RZ, 0xc0, !PT ;  /* 0x0000001f14147812 */ /* 0x000fe200078ec0ff */
[----:B-----5:R-:W-:Y:S01]  /*1440*/  IMAD.SHL.U32 R25, R2, 0x10, RZ ;  /* 0x0000001002197824 */ /* 0x020fe200078e00ff */
[----:B------:R-:W-:Y:S02]  /*1450*/  IADD3 R16, R21, R16, R23 ;  /* 0x0000001015107210 */ /* 0x000fe40007ffe017 */
[----:B------:R-:W-:Y:S01]  /*1460*/  LOP3.LUT R23, R27, 0xfffff800, R20, 0xe2, !PT ;  /* 0xfffff8001b177812 */ /* 0x000fe200078ee214 */
[C---:B------:R-:W-:Y:S01]  /*1470*/  IMAD.SHL.U32 R20, R14.reuse, 0x10, RZ ;  /* 0x000000100e147824 */ /* 0x040fe200078e00ff */
[----:B------:R-:W-:Y:S01]  /*1480*/  SHF.R.U32.HI R18, RZ, 0x7, R2 ;  /* 0x00000007ff127819 */ /* 0x000fe20000011602 */
[----:B------:R-:W-:Y:S01]  /*1490*/  IMAD.SHL.U32 R24, R19, 0x2, RZ ;  /* 0x0000000213187824 */ /* 0x000fe200078e00ff */
[----:B------:R-:W-:Y:S01]  /*14a0*/  LOP3.LUT R25, R25, 0x80000000, RZ, 0xc0, !PT ;  /* 0x8000000019197812 */ /* 0x000fe200078ec0ff */
[----:B------:R-:W-:Y:S01]  /*14b0*/  IMAD.SHL.U32 R21, R14, 0x8000, RZ ;  /* 0x000080000e157824 */ /* 0x000fe200078e00ff */
[----:B------:R-:W-:-:S02]  /*14c0*/  SHF.R.U32.HI R22, RZ, 0x1, R14 ;  /* 0x00000001ff167819 */ /* 0x000fc4000001160e */
[----:B------:R-:W-:Y:S02]  /*14d0*/  LOP3.LUT R20, R20, 0x10, RZ, 0xc0, !PT ;  /* 0x0000001014147812 */ /* 0x000fe400078ec0ff */
[----:B------:R-:W-:Y:S02]  /*14e0*/  LOP3.LUT R18, R25, 0x8000, R18, 0xf8, !PT ;  /* 0x0000800019127812 */ /* 0x000fe400078ef812 */
[----:B------:R-:W-:Y:S01]  /*14f0*/  LOP3.LUT R23, R23, 0x3e0, R24, 0xf8, !PT ;  /* 0x000003e017177812 */ /* 0x000fe200078ef818 */
[----:B------:R-:W-:Y:S01]  /*1500*/  IMAD.SHL.U32 R24, R19, 0x1000, RZ ;  /* 0x0000100013187824 */ /* 0x000fe200078e00ff */
[----:B------:R-:W-:Y:S02]  /*1510*/  LOP3.LUT R21, R21, 0x1f0000, RZ, 0xc0, !PT ;  /* 0x001f000015157812 */ /* 0x000fe400078ec0ff */
[----:B------:R-:W-:Y:S02]  /*1520*/  LOP3.LUT R22, R22, 0x3e0, RZ, 0xc0, !PT ;  /* 0x000003e016167812 */ /* 0x000fe400078ec0ff */
[----:B------:R-:W-:-:S02]  /*1530*/  LEA.HI R20, R15, R20, RZ, 0x4 ;  /* 0x000000140f147211 */ /* 0x000fc400078f20ff */
[----:B------:R-:W-:Y:S02]  /*1540*/  LOP3.LUT R17, R18, R17, RZ, 0xfc, !PT ;  /* 0x0000001112117212 */ /* 0x000fe400078efcff */
[----:B------:R-:W-:Y:S02]  /*1550*/  IADD3 R18, R22, R20, R21 ;  /* 0x0000001416127210 */ /* 0x000fe40007ffe015 */
[----:B------:R-:W-:Y:S02]  /*1560*/  LOP3.LUT R22, R23, 0x3e00000, R24, 0xf8, !PT ;  /* 0x03e0000017167812 */ /* 0x000fe400078ef818 */
[----:B------:R-:W-:Y:S01]  /*1570*/  SHF.L.U32.HI R24, R19, 0x8, R2 ;  /* 0x0000000813187819 */ /* 0x000fe20000010602 */
[----:B------:R-:W-:Y:S01]  /*1580*/  IMAD.SHL.U32 R21, R14, 0x400, RZ ;  /* 0x000004000e157824 */ /* 0x000fe200078e00ff */
[----:B------:R-:W-:Y:S02]  /*1590*/  SHF.R.U32.HI R23, RZ, 0x6, R14 ;  /* 0x00000006ff177819 */ /* 0x000fe4000001160e */
[----:B------:R-:W-:-:S02]  /*15a0*/  LOP3.LUT R24, R24, 0x3e0, RZ, 0xc0, !PT ;  /* 0x000003e018187812 */ /* 0x000fc400078ec0ff */
[--C-:B------:R-:W-:Y:S02]  /*15b0*/  SHF.R.U32.HI R20, RZ, 0x18, R19.reuse ;  /* 0x00000018ff147819 */ /* 0x100fe40000011613 */
[----:B------:R-:W-:Y:S01]  /*15c0*/  LOP3.LUT R21, R21, 0x3e00000, RZ, 0xc0, !PT ;  /* 0x03e0000015157812 */ /* 0x000fe200078ec0ff */
[----:B------:R-:W-:Y:S01]  /*15d0*/  IMAD.SHL.U32 R27, R24, 0x800, RZ ;  /* 0x00000800181b7824 */ /* 0x000fe200078e00ff */
[----:B------:R-:W-:Y:S01]  /*15e0*/  LOP3.LUT R23, R23, 0x7c00, RZ, 0xc0, !PT ;  /* 0x00007c0017177812 */ /* 0x000fe200078ec0ff */
[----:B------:R-:W-:Y:S01]  /*15f0*/  IMAD.SHL.U32 R24, R2, 0x4, RZ ;  /* 0x0000000402187824 */ /* 0x000fe200078e00ff */
[----:B------:R-:W-:Y:S02]  /*1600*/  LOP3.LUT R20, R20, 0x1f, RZ, 0xc0, !PT ;  /* 0x0000001f14147812 */ /* 0x000fe400078ec0ff */
[----:B------:R-:W-:Y:S01]  /*1610*/  SHF.R.U32.HI R25, RZ, 0x4, R19 ;  /* 0x00000004ff197819 */ /* 0x000fe20000011613 */
[----:B------:R-:W-:Y:S01]  /*1620*/  IMAD.SHL.U32 R19, R19, 0x80, RZ ;  /* 0x0000008013137824 */ /* 0x000fe200078e00ff */
[----:B------:R-:W-:Y:S01]  /*1630*/  IADD3 R18, R23, R18, R21 ;  /* 0x0000001217127210 */ /* 0x000fe20007ffe015 */
[----:B------:R-:W-:Y:S01]  /*1640*/  IMAD.SHL.U32 R21, R2, 0x8, RZ ;  /* 0x0000000802157824 */ /* 0x000fe200078e00ff */
[----:B------:R-:W-:-:S02]  /*1650*/  LOP3.LUT R22, R22, 0x7c00, R25, 0xf8, !PT ;  /* 0x00007c0016167812 */ /* 0x000fc400078ef819 */
[----:B------:R-:W-:Y:S01]  /*1660*/  LOP3.LUT R20, R27, 0xfffff800, R20, 0xe2, !PT ;  /* 0xfffff8001b147812 */ /* 0x000fe200078ee214 */
[----:B------:R-:W-:Y:S01]  /*1670*/  IMAD.SHL.U32 R26, R2, 0x2, RZ ;  /* 0x00000002021a7824 */ /* 0x000fe200078e00ff */
[--C-:B------:R-:W-:Y:S02]  /*1680*/  SHF.R.U32.HI R23, RZ, 0x9, R2.reuse ;  /* 0x00000009ff177819 */ /* 0x100fe40000011602 */
[----:B------:R-:W-:Y:S01]  /*1690*/  LOP3.LUT R24, R24, 0x80000000, RZ, 0xc0, !PT ;  /* 0x8000000018187812 */ /* 0x000fe200078ec0ff */
[----:B------:R-:W-:Y:S01]  /*16a0*/  IMAD.SHL.U32 R25, R2, 0x4000, RZ ;  /* 0x0000400002197824 */ /* 0x000fe200078e00ff */
[----:B------:R-:W-:Y:S02]  /*16b0*/  LOP3.LUT R19, R22, 0x7c000000, R19, 0xf8, !PT ;  /* 0x7c00000016137812 */ /* 0x000fe400078ef813 */
[----:B------:R-:W-:Y:S02]  /*16c0*/  LOP3.LUT R20, R20, 0x3e0, R21, 0xf8, !PT ;  /* 0x000003e014147812 */ /* 0x000fe400078ef815 */
[----:B------:R-:W-:-:S02]  /*16d0*/  SHF.R.U32.HI R22, RZ, 0x8, R2 ;  /* 0x00000008ff167819 */ /* 0x000fc40000011602 */
[----:B------:R-:W-:Y:S02]  /*16e0*/  LOP3.LUT R21, R21, 0x80000000, RZ, 0xc0, !PT ;  /* 0x8000000015157812 */ /* 0x000fe400078ec0ff */
[----:B------:R-:W-:Y:S02]  /*16f0*/  LOP3.LUT R23, R24, 0x8000, R23, 0xf8, !PT ;  /* 0x0000800018177812 */ /* 0x000fe400078ef817 */
[----:B------:R-:W-:Y:S02]  /*1700*/  LOP3.LUT R27, R26, 0x80000000, RZ, 0xc0, !PT ;  /* 0x800000001a1b7812 */ /* 0x000fe400078ec0ff */
[----:B------:R-:W-:Y:S02]  /*1710*/  SHF.R.U32.HI R24, RZ, 0xa, R2 ;  /* 0x0000000aff187819 */ /* 0x000fe40000011602 */
[----:B------:R-:W-:Y:S02]  /*1720*/  LOP3.LUT R21, R21, 0x8000, R22, 0xf8, !PT ;  /* 0x0000800015157812 */ /* 0x000fe400078ef816 */
[----:B------:R-:W-:-:S02]  /*1730*/  LOP3.LUT R25, R20, 0x3e00000, R25, 0xf8, !PT ;  /* 0x03e0000014197812 */ /* 0x000fc400078ef819 */
[----:B------:R-:W-:Y:S01]  /*1740*/  SHF.R.U32.HI R22, RZ, 0x2, R2 ;  /* 0x00000002ff167819 */ /* 0x000fe20000011602 */
[----:B------:R-:W-:Y:S01]  /*1750*/  IMAD.SHL.U32 R15, R15, 0x8, RZ ;  /* 0x000000080f0f7824 */ /* 0x000fe200078e00ff */
[----:B------:R-:W-:Y:S01]  /*1760*/  LOP3.LUT R20, R27, 0x8000, R24, 0xf8, !PT ;  /* 0x000080001b147812 */ /* 0x000fe200078ef818 */
[----:B------:R-:W-:Y:S01]  /*1770*/  IMAD.SHL.U32 R14, R14, 0x20, RZ ;  /* 0x000000200e0e7824 */ /* 0x000fe200078e00ff */
[----:B------:R-:W-:Y:S02]  /*1780*/  SHF.R.U32.HI R24, RZ, 0xb, R2 ;  /* 0x0000000bff187819 */ /* 0x000fe40000011602 */
[----:B------:R-:W-:Y:S01]  /*1790*/  LOP3.LUT R22, R25, 0x7c00, R22, 0xf8, !PT ;  /* 0x00007c0019167812 */ /* 0x000fe200078ef816 */
[----:B------:R-:W-:Y:S01]  /*17a0*/  IMAD.SHL.U32 R25, R2, 0x200, RZ ;  /* 0x0000020002197824 */ /* 0x000fe200078e00ff */
[----:B------:R-:W-:Y:S02]  /*17b0*/  LOP3.LUT R27, R24, 0x8000, RZ, 0xc0, !PT ;  /* 0x00008000181b7812 */ /* 0x000fe400078ec0ff */
[----:B------:R-:W-:-:S02]  /*17c0*/  LOP3.LUT R15, R15, 0x7c000000, RZ, 0xc0, !PT ;  /* 0x7c0000000f0f7812 */ /* 0x000fc400078ec0ff */
[----:B------:R-:W-:Y:S02]  /*17d0*/  LOP3.LUT R14, R14, 0x7c000000, RZ, 0xc0, !PT ;  /* 0x7c0000000e0e7812 */ /* 0x000fe400078ec0ff */
[----:B------:R-:W-:Y:S02]  /*17e0*/  LOP3.LUT R27, R27, 0x80000000, R2, 0xf8, !PT ;  /* 0x800000001b1b7812 */ /* 0x000fe400078ef802 */
[----:B------:R-:W-:Y:S02]  /*17f0*/  LOP3.LUT R22, R22, 0x7c000000, R25, 0xf8, !PT ;  /* 0x7c00000016167812 */ /* 0x000fe400078ef819 */
[----:B------:R-:W-:Y:S02]  /*1800*/  IADD3 R15, R21, R16, R15 ;  /* 0x00000010150f7210 */ /* 0x000fe40007ffe00f */
[----:B------:R-:W-:Y:S02]  /*1810*/  IADD3 R23, R23, R18, R14 ;  /* 0x0000001217177210 */ /* 0x000fe40007ffe00e */
[----:B------:R-:W-:Y:S01]  /*1820*/  LOP3.LUT R19, R20, R19, RZ, 0xfc, !PT ;  /* 0x0000001314137212 */ /* 0x000fe200078efcff */
[----:B------:R0:W-:Y:S01]  /*1830*/  STG.E [R4.64], R17 ;  /* 0x0000001104007986 */ /* 0x0001e2000c10190a */
[----:B------:R-:W-:-:S03]  /*1840*/  LOP3.LUT R27, R27, R22, RZ, 0xfc, !PT ;  /* 0x000000161b1b7212 */ /* 0x000fc600078efcff */
[----:B------:R0:W-:Y:S04]  /*1850*/  STG.E [R12.64], R15 ;  /* 0x0000000f0c007986 */ /* 0x0001e8000c10190a */
[----:B------:R0:W-:Y:S04]  /*1860*/  STG.E [R10.64], R23 ;  /* 0x000000170a007986 */ /* 0x0001e8000c10190a */
[----:B------:R0:W-:Y:S01]  /*1870*/  STG.E [R8.64], R19 ;  /* 0x0000001308007986 */ /* 0x0001e2000c10190a */
[----:B------:R-:W-:-:S03]  /*1880*/  IMAD.WIDE R2, R3, 0x14, R4 ;  /* 0x0000001403027825 */ /* 0x000fc600078e0204 */
[----:B------:R0:W-:Y:S01]  /*1890*/  STG.E [R6.64], R27 ;  /* 0x0000001b06007986 */ /* 0x0001e2000c10190a */
[----:B------:R-:W-:Y:S05]  /*18a0*/  @!P0 BRA `(.L_x_57) ;  /* 0xfffff8e000008947 */ /* 0x000fea000383ffff */
.L_x_56:
[----:B------:R-:W-:-:S13]  /*18b0*/  ISETP.GE.AND P0, PT, R0, c[0x0][0x17c], PT ;  /* 0x00005f0000007a0c */ /* 0x000fda0003f06270 */
[----:B------:R-:W-:Y:S05]  /*18c0*/  @P0 BRA `(.L_x_58) ;  /* 0x000007b000000947 */ /* 0x000fea0003800000 */
[----:B0-----:R-:W-:-:S04]  /*18d0*/  LOP3.LUT R6, RZ, R0, RZ, 0x33, !PT ;  /* 0x00000000ff067212 */ /* 0x001fc800078e33ff */
[----:B------:R-:W-:-:S04]  /*18e0*/  IADD3 R6, R6, c[0x0][0x17c], RZ ;  /* 0x00005f0006067a10 */ /* 0x000fc80007ffe0ff */
[C---:B------:R-:W-:Y:S02]  /*18f0*/  LEA.HI R4, R6.reuse, 0x1, RZ, 0x1d ;  /* 0x0000000106047811 */ /* 0x040fe400078fe8ff */
[----:B------:R-:W-:Y:S02]  /*1900*/  ISETP.GE.U32.AND P1, PT, R6, 0x18, PT ;  /* 0x000000180600780c */ /* 0x000fe40003f26070 */
[----:B------:R-:W-:Y:S01]  /*1910*/  LOP3.LUT P0, R5, R4, 0x3, RZ, 0xc0, !PT ;  /* 0x0000000304057812 */ /* 0x000fe2000780c0ff */
[----:B------:R-:W-:-:S05]  /*1920*/  IMAD.MOV.U32 R4, RZ, RZ, c[0x0][0x16c] ;  /* 0x00005b00ff047624 */ /* 0x000fca00078e00ff */
[----:B------:R-:W-:-:S07]  /*1930*/  SHF.R.S32.HI R11, RZ, 0x1f, R4 ;  /* 0x0000001fff0b7819 */ /* 0x000fce0000011404 */
[----:B------:R-:W-:Y:S05]  /*1940*/  @!P0 BRA `(.L_x_59) ;  /* 0x000001a000008947 */ /* 0x000fea0003800000 */
[----:B------:R-:W-:Y:S02]  /*1950*/  SHF.L.U64.HI R13, R4, 0x2, R11 ;  /* 0x00000002040d7819 */ /* 0x000fe4000001020b */
.L_x_60:
[----:B0-----:R-:W-:Y:S02]  /*1960*/  IMAD.MOV.U32 R6, RZ, RZ, R2 ;  /* 0x000000ffff067224 */ /* 0x001fe400078e0002 */
[----:B------:R-:W-:-:S05]  /*1970*/  IMAD.MOV.U32 R7, RZ, RZ, R3 ;  /* 0x000000ffff077224 */ /* 0x000fca00078e0003 */
[----:B------:R-:W2:Y:S01]  /*1980*/  LDG.E R2, [R6.64] ;  /* 0x0000000a06027981 */ /* 0x000ea2000c1e1900 */
[----:B------:R-:W-:Y:S02]  /*1990*/  IADD3 R5, R5, -0x1, RZ ;  /* 0xffffffff05057810 */ /* 0x000fe40007ffe0ff */
[----:B------:R-:W-:Y:S02]  /*19a0*/  IADD3 R0, R0, 0x8, RZ ;  /* 0x0000000800007810 */ /* 0x000fe40007ffe0ff */
[----:B------:R-:W-:Y:S02]  /*19b0*/  ISETP.NE.AND P0, PT, R5, RZ, PT ;  /* 0x000000ff0500720c */ /* 0x000fe40003f05270 */
[C---:B--2---:R-:W-:Y:S02]  /*19c0*/  LOP3.LUT R8, R2.reuse, 0xf0, RZ, 0xc0, !PT ;  /* 0x000000f002087812 */ /* 0x044fe400078ec0ff */
[----:B------:R-:W-:Y:S02]  /*19d0*/  LOP3.LUT R3, R2, 0xf, RZ, 0xc0, !PT ;  /* 0x0000000f02037812 */ /* 0x000fe400078ec0ff */
[----:B------:R-:W-:Y:S01]  /*19e0*/  SHF.R.U32.HI R10, RZ, 0x4, R2 ;  /* 0x00000004ff0a7819 */ /* 0x000fe20000011602 */
[----:B------:R-:W-:-:S05]  /*19f0*/  IMAD.SHL.U32 R8, R8, 0x1000, RZ ;  /* 0x0000100008087824 */ /* 0x000fca00078e00ff */
[----:B------:R-:W-:Y:S01]  /*1a00*/  LOP3.LUT R3, R8, 0xfffff000, R3, 0xe2, !PT ;  /* 0xfffff00008037812 */ /* 0x000fe200078ee203 */
[----:B------:R-:W-:-:S03]  /*1a10*/  IMAD.SHL.U32 R8, R2, 0x100, RZ ;  /* 0x0000010002087824 */ /* 0x000fc600078e00ff */
[----:B------:R-:W-:Y:S02]  /*1a20*/  LOP3.LUT R3, R3, 0xf0, R10, 0xf8, !PT ;  /* 0x000000f003037812 */ /* 0x000fe400078ef80a */
[----:B------:R-:W-:Y:S02]  /*1a30*/  SHF.R.U32.HI R10, RZ, 0x8, R2 ;  /* 0x00000008ff0a7819 */ /* 0x000fe40000011602 */
[----:B------:R-:W-:Y:S01]  /*1a40*/  LOP3.LUT R3, R3, 0xf00000, R8, 0xf8, !PT ;  /* 0x00f0000003037812 */ /* 0x000fe200078ef808 */
[----:B------:R-:W-:-:S03]  /*1a50*/  IMAD.SHL.U32 R8, R2, 0x10, RZ ;  /* 0x0000001002087824 */ /* 0x000fc600078e00ff */
[----:B------:R-:W-:Y:S02]  /*1a60*/  LOP3.LUT R3, R3, 0xf00, R10, 0xf8, !PT ;  /* 0x00000f0003037812 */ /* 0x000fe400078ef80a */
[----:B------:R-:W-:Y:S02]  /*1a70*/  SHF.R.U32.HI R10, RZ, 0xc, R2 ;  /* 0x0000000cff0a7819 */ /* 0x000fe40000011602 */
[----:B------:R-:W-:-:S04]  /*1a80*/  LOP3.LUT R3, R3, 0xf000000, R8, 0xf8, !PT ;  /* 0x0f00000003037812 */ /* 0x000fc800078ef808 */
[----:B------:R-:W-:-:S04]  /*1a90*/  LOP3.LUT R3, R3, 0xf000, R10, 0xf8, !PT ;  /* 0x0000f00003037812 */ /* 0x000fc800078ef80a */
[----:B------:R-:W-:Y:S02]  /*1aa0*/  LOP3.LUT R9, R3, 0xf0000000, R2, 0xf8, !PT ;  /* 0xf000000003097812 */ /* 0x000fe400078ef802 */
[----:B------:R-:W-:-:S03]  /*1ab0*/  LEA R2, P2, R4, R6, 0x2 ;  /* 0x0000000604027211 */ /* 0x000fc600078410ff */
[----:B------:R0:W-:Y:S02]  /*1ac0*/  STG.E [R6.64], R9 ;  /* 0x0000000906007986 */ /* 0x0001e4000c10190a */
[----:B------:R-:W-:Y:S01]  /*1ad0*/  IMAD.X R3, R7, 0x1, R13, P2 ;  /* 0x0000000107037824 */ /* 0x000fe200010e060d */
[----:B------:R-:W-:Y:S05]  /*1ae0*/  @P0 BRA `(.L_x_60) ;  /* 0xfffffe7000000947 */ /* 0x000fea000383ffff */
.L_x_59:
[----:B------:R-:W-:Y:S05]  /*1af0*/  @!P1 BRA `(.L_x_58) ;  /* 0x0000058000009947 */ /* 0x000fea0003800000 */
[C-C-:B------:R-:W-:Y:S01]  /*1b00*/  SHF.L.U64.HI R8, R4.reuse, 0x4, R11.reuse ;  /* 0x0000000404087819 */ /* 0x140fe2000001020b */
[C---:B0-----:R-:W-:Y:S01]  /*1b10*/  IMAD.SHL.U32 R9, R4.reuse, 0x4, RZ ;  /* 0x0000000404097824 */ /* 0x041fe200078e00ff */
[----:B------:R-:W-:Y:S02]  /*1b20*/  SHF.L.U64.HI R5, R4, 0x2, R11 ;  /* 0x0000000204057819 */ /* 0x000fe4000001020b */
.L_x_61:
[----:B------:R-:W2:Y:S02]  /*1b30*/  LDG.E R10, [R2.64] ;  /* 0x0000000a020a7981 */ /* 0x000ea4000c1e1900 */
[C---:B0-2---:R-:W-:Y:S02]  /*1b40*/  LOP3.LUT R7, R10.reuse, 0xf0, RZ, 0xc0, !PT ;  /* 0x000000f00a077812 */ /* 0x045fe400078ec0ff */
[----:B------:R-:W-:Y:S02]  /*1b50*/  LOP3.LUT R6, R10, 0xf, RZ, 0xc0, !PT ;  /* 0x0000000f0a067812 */ /* 0x000fe400078ec0ff */
[--C-:B------:R-:W-:Y:S01]  /*1b60*/  SHF.R.U32.HI R11, RZ, 0x4, R10.reuse ;  /* 0x00000004ff0b7819 */ /* 0x100fe2000001160a */
[----:B------:R-:W-:Y:S01]  /*1b70*/  IMAD.SHL.U32 R7, R7, 0x1000, RZ ;  /* 0x0000100007077824 */ /* 0x000fe200078e00ff */
[----:B------:R-:W-:-:S04]  /*1b80*/  SHF.R.U32.HI R12, RZ, 0xc, R10 ;  /* 0x0000000cff0c7819 */ /* 0x000fc8000001160a */
[----:B------:R-:W-:Y:S01]  /*1b90*/  LOP3.LUT R6, R7, 0xfffff000, R6, 0xe2, !PT ;  /* 0xfffff00007067812 */ /* 0x000fe200078ee206 */
[----:B------:R-:W-:-:S03]  /*1ba0*/  IMAD.SHL.U32 R7, R10, 0x100, RZ ;  /* 0x000001000a077824 */ /* 0x000fc600078e00ff */
[----:B------:R-:W-:Y:S02]  /*1bb0*/  LOP3.LUT R6, R6, 0xf0, R11, 0xf8, !PT ;  /* 0x000000f006067812 */ /* 0x000fe400078ef80b */
[----:B------:R-:W-:Y:S02]  /*1bc0*/  SHF.R.U32.HI R11, RZ, 0x8, R10 ;  /* 0x00000008ff0b7819 */ /* 0x000fe4000001160a */
[----:B------:R-:W-:Y:S01]  /*1bd0*/  LOP3.LUT R6, R6, 0xf00000, R7, 0xf8, !PT ;  /* 0x00f0000006067812 */ /* 0x000fe200078ef807 */
[----:B------:R-:W-:-:S03]  /*1be0*/  IMAD.SHL.U32 R7, R10, 0x10, RZ ;  /* 0x000000100a077824 */ /* 0x000fc600078e00ff */
[----:B------:R-:W-:-:S04]  /*1bf0*/  LOP3.LUT R6, R6, 0xf00, R11, 0xf8, !PT ;  /* 0x00000f0006067812 */ /* 0x000fc800078ef80b */
[----:B------:R-:W-:Y:S02]  /*1c00*/  LOP3.LUT R7, R6, 0xf000000, R7, 0xf8, !PT ;  /* 0x0f00000006077812 */ /* 0x000fe400078ef807 */
[----:B------:R-:W-:Y:S02]  /*1c10*/  IADD3 R6, P0, R2, R9, RZ ;  /* 0x0000000902067210 */ /* 0x000fe40007f1e0ff */
[----:B------:R-:W-:-:S03]  /*1c20*/  LOP3.LUT R11, R7, 0xf000, R12, 0xf8, !PT ;  /* 0x0000f000070b7812 */ /* 0x000fc600078ef80c */
[----:B------:R-:W-:Y:S01]  /*1c30*/  IMAD.X R7, R3, 0x1, R5, P0 ;  /* 0x0000000103077824 */ /* 0x000fe200000e0605 */
[----:B------:R-:W-:-:S05]  /*1c40*/  LOP3.LUT R11, R11, 0xf0000000, R10, 0xf8, !PT ;  /* 0xf00000000b0b7812 */ /* 0x000fca00078ef80a */
[----:B------:R0:W-:Y:S04]  /*1c50*/  STG.E [R2.64], R11 ;  /* 0x0000000b02007986 */ /* 0x0001e8000c10190a */
[----:B------:R-:W2:Y:S02]  /*1c60*/  LDG.E R12, [R6.64] ;  /* 0x0000000a060c7981 */ /* 0x000ea4000c1e1900 */
[C---:B--2---:R-:W-:Y:S01]  /*1c70*/  LOP3.LUT R13, R12.reuse, 0xf0, RZ, 0xc0, !PT ;  /* 0x000000f00c0d7812 */ /* 0x044fe200078ec0ff */
[C---:B0-----:R-:W-:Y:S01]  /*1c80*/  IMAD.SHL.U32 R11, R12.reuse, 0x10, RZ ;  /* 0x000000100c0b7824 */ /* 0x041fe200078e00ff */
        /* <DEDUP_REMOVED lines=8> */
[----:B------:R-:W-:-:S04]  /*1d10*/  LOP3.LUT R10, R10, 0xf00000, R13, 0xf8, !PT ;  /* 0x00f000000a0a7812 */ /* 0x000fc800078ef80d */
        /* <DEDUP_REMOVED lines=11> */
[----:B------:R-:W-:Y:S01]  /*1dd0*/  SHF.R.U32.HI R17, RZ, 0x4, R12 ;  /* 0x00000004ff117819 */ /* 0x000fe2000001160c */
[----:B------:R-:W-:-:S05]  /*1de0*/  IMAD.SHL.U32 R15, R15, 0x1000, RZ ;  /* 0x000010000f0f7824 */ /* 0x000fca00078e00ff */
[----:B------:R-:W-:Y:S01]  /*1df0*/  LOP3.LUT R14, R15, 0xfffff000, R14, 0xe2, !PT ;  /* 0xfffff0000f0e7812 */ /* 0x000fe200078ee20e */
[----:B------:R-:W-:-:S03]  /*1e00*/  IMAD.SHL.U32 R15, R12, 0x100, RZ ;  /* 0x000001000c0f7824 */ /* 0x000fc600078e00ff */
[----:B------:R-:W-:Y:S02]  /*1e10*/  LOP3.LUT R14, R14, 0xf0, R17, 0xf8, !PT ;  /* 0x000000f00e0e7812 */ /* 0x000fe400078ef811 */
[----:B------:R-:W-:Y:S02]  /*1e20*/  SHF.R.U32.HI R17, RZ, 0x8, R12 ;  /* 0x00000008ff117819 */ /* 0x000fe4000001160c */
[----:B------:R-:W-:-:S04]  /*1e30*/  LOP3.LUT R14, R14, 0xf00000, R15, 0xf8, !PT ;  /* 0x00f000000e0e7812 */ /* 0x000fc800078ef80f */
[----:B------:R-:W-:Y:S02]  /*1e40*/  LOP3.LUT R17, R14, 0xf00, R17, 0xf8, !PT ;  /* 0x00000f000e117812 */ /* 0x000fe400078ef811 */
[----:B------:R-:W-:Y:S02]  /*1e50*/  SHF.R.U32.HI R14, RZ, 0xc, R12 ;  /* 0x0000000cff0e7819 */ /* 0x000fe4000001160c */
[----:B------:R-:W-:Y:S02]  /*1e60*/  LOP3.LUT R17, R17, 0xf000000, R6, 0xf8, !PT ;  /* 0x0f00000011117812 */ /* 0x000fe400078ef806 */
[----:B------:R-:W-:Y:S02]  /*1e70*/  IADD3 R6, P0, R10, R9, RZ ;  /* 0x000000090a067210 */ /* 0x000fe40007f1e0ff */
[----:B------:R-:W-:-:S03]  /*1e80*/  LOP3.LUT R17, R17, 0xf000, R14, 0xf8, !PT ;  /* 0x0000f00011117812 */ /* 0x000fc600078ef80e */
[----:B------:R-:W-:Y:S01]  /*1e90*/  IMAD.X R7, R11, 0x1, R5, P0 ;  /* 0x000000010b077824 */ /* 0x000fe200000e0605 */
[----:B------:R-:W-:-:S05]  /*1ea0*/  LOP3.LUT R17, R17, 0xf0000000, R12, 0xf8, !PT ;  /* 0xf000000011117812 */ /* 0x000fca00078ef80c */
[----:B------:R0:W-:Y:S04]  /*1eb0*/  STG.E [R10.64], R17 ;  /* 0x000000110a007986 */ /* 0x0001e8000c10190a */
[----:B------:R-:W2:Y:S01]  /*1ec0*/  LDG.E R12, [R6.64] ;  /* 0x0000000a060c7981 */ /* 0x000ea2000c1e1900 */
[----:B------:R-:W-:-:S04]  /*1ed0*/  IADD3 R0, R0, 0x20, RZ ;  /* 0x0000002000007810 */ /* 0x000fc80007ffe0ff */
[----:B------:R-:W-:Y:S02]  /*1ee0*/  ISETP.GE.AND P0, PT, R0, c[0x0][0x17c], PT ;  /* 0x00005f0000007a0c */ /* 0x000fe40003f06270 */
        /* <DEDUP_REMOVED lines=14> */
[----:B------:R-:W-:Y:S02]  /*1fd0*/  LOP3.LUT R11, R10, 0xf000, R11, 0xf8, !PT ;  /* 0x0000f0000a0b7812 */ /* 0x000fe400078ef80b */
[----:B------:R-:W-:Y:S01]  /*1fe0*/  LEA R10, P2, R4, R2, 0x4 ;  /* 0x00000002040a7211 */ /* 0x000fe200078420ff */
[----:B------:R-:W-:Y:S01]  /*1ff0*/  IMAD.X R14, R7, 0x1, R5, P1 ;  /* 0x00000001070e7824 */ /* 0x000fe200008e0605 */
[----:B------:R-:W-:Y:S01]  /*2000*/  LOP3.LUT R11, R11, 0xf0000000, R12, 0xf8, !PT ;  /* 0xf00000000b0b7812 */ /* 0x000fe200078ef80c */
[----:B------:R-:W-:Y:S02]  /*2010*/  IMAD.MOV.U32 R2, RZ, RZ, R13 ;  /* 0x000000ffff027224 */ /* 0x000fe400078e000d */
[----:B------:R-:W-:-:S02]  /*2020*/  IMAD.X R12, R3, 0x1, R8, P2 ;  /* 0x00000001030c7824 */ /* 0x000fc400010e0608 */
[----:B------:R0:W-:Y:S01]  /*2030*/  STG.E [R6.64], R11 ;  /* 0x0000000b06007986 */ /* 0x0001e2000c10190a */
[----:B------:R-:W-:Y:S01]  /*2040*/  IMAD.MOV.U32 R3, RZ, RZ, R14 ;  /* 0x000000ffff037224 */ /* 0x000fe200078e000e */
[----:B------:R-:W-:Y:S05]  /*2050*/  @!P0 BRA `(.L_x_61) ;  /* 0xfffffad000008947 */ /* 0x000fea000383ffff */
[----:B------:R-:W-:Y:S02]  /*2060*/  IMAD.MOV.U32 R2, RZ, RZ, R10 ;  /* 0x000000ffff027224 */ /* 0x000fe400078e000a */
[----:B------:R-:W-:Y:S02]  /*2070*/  IMAD.MOV.U32 R3, RZ, RZ, R12 ;  /* 0x000000ffff037224 */ /* 0x000fe400078e000c */
.L_x_58:
[----:B------:R-:W-:-:S13]  /*2080*/  ISETP.GE.AND P0, PT, R0, c[0x0][0x180], PT ;  /* 0x0000600000007a0c */ /* 0x000fda0003f06270 */
[----:B------:R-:W-:Y:S05]  /*2090*/  @P0 BRA `(.L_x_62) ;  /* 0x0000061000000947 */ /* 0x000fea0003800000 */
.L_x_63:
[----:B0-----:R-:W-:Y:S02]  /*20a0*/  IMAD.MOV.U32 R4, RZ, RZ, R2 ;  /* 0x000000ffff047224 */ /* 0x001fe400078e0002 */
[----:B------:R-:W-:-:S05]  /*20b0*/  IMAD.MOV.U32 R5, RZ, RZ, R3 ;  /* 0x000000ffff057224 */ /* 0x000fca00078e0003 */
[----:B------:R-:W2:Y:S01]  /*20c0*/  LDG.E R10, [R4.64] ;  /* 0x0000000a040a7981 */ /* 0x000ea2000c1e1900 */
[----:B------:R-:W-:-:S04]  /*20d0*/  IMAD.MOV.U32 R3, RZ, RZ, c[0x0][0x16c] ;  /* 0x00005b00ff037624 */ /* 0x000fc800078e00ff */
[----:B------:R-:W-:-:S04]  /*20e0*/  IMAD.WIDE R8, R3, 0x4, R4 ;  /* 0x0000000403087825 */ /* 0x000fc800078e0204 */
[----:B------:R-:W-:Y:S01]  /*20f0*/  IMAD.WIDE R6, R3, 0x8, R4 ;  /* 0x0000000803067825 */ /* 0x000fe200078e0204 */
[----:B------:R-:W3:Y:S04]  /*2100*/  LDG.E R11, [R8.64] ;  /* 0x0000000a080b7981 */ /* 0x000ee8000c1e1900 */
[----:B------:R-:W4:Y:S01]  /*2110*/  LDG.E R2, [R6.64] ;  /* 0x0000000a06027981 */ /* 0x000f22000c1e1900 */
[----:B------:R-:W-:-:S04]  /*2120*/  IADD3 R0, R0, 0x20, RZ ;  /* 0x0000002000007810 */ /* 0x000fc80007ffe0ff */
[----:B------:R-:W-:Y:S02]  /*2130*/  ISETP.GE.AND P0, PT, R0, c[0x0][0x180], PT ;  /* 0x0000600000007a0c */ /* 0x000fe40003f06270 */
[C---:B--2---:R-:W-:Y:S01]  /*2140*/  LOP3.LUT R13, R10.reuse, 0x38, RZ, 0xc0, !PT ;  /* 0x000000380a0d7812 */ /* 0x044fe200078ec0ff */
[C---:B------:R-:W-:Y:S01]  /*2150*/  IMAD.SHL.U32 R15, R10.reuse, 0x10, RZ ;  /* 0x000000100a0f7824 */ /* 0x040fe200078e00ff */
[----:B------:R-:W-:-:S03]  /*2160*/  LOP3.LUT R12, R10, 0x7, RZ, 0xc0, !PT ;  /* 0x000000070a0c7812 */ /* 0x000fc600078ec0ff */
[----:B------:R-:W-:-:S05]  /*2170*/  IMAD.SHL.U32 R13, R13, 0x2000, RZ ;  /* 0x000020000d0d7824 */ /* 0x000fca00078e00ff */
[----:B------:R-:W-:Y:S01]  /*2180*/  LOP3.LUT R12, R13, 0xffffe000, R12, 0xe2, !PT ;  /* 0xffffe0000d0c7812 */ /* 0x000fe200078ee20c */
[C---:B---3--:R-:W-:Y:S01]  /*2190*/  IMAD.SHL.U32 R14, R11.reuse, 0x8000, RZ ;  /* 0x000080000b0e7824 */ /* 0x048fe200078e00ff */
[----:B------:R-:W-:Y:S02]  /*21a0*/  SHF.R.U32.HI R13, RZ, 0x3, R10 ;  /* 0x00000003ff0d7819 */ /* 0x000fe4000001160a */
[----:B----4-:R-:W-:Y:S01]  /*21b0*/  SHF.L.U32.HI R17, R11, 0x4, R2 ;  /* 0x000000040b117819 */ /* 0x010fe20000010602 */
[----:B------:R-:W-:Y:S01]  /*21c0*/  IMAD.SHL.U32 R19, R2, 0x4000, RZ ;  /* 0x0000400002137824 */ /* 0x000fe200078e00ff */
[----:B------:R-:W-:Y:S01]  /*21d0*/  LOP3.LUT R12, R12, 0x38, R13, 0xf8, !PT ;  /* 0x000000380c0c7812 */ /* 0x000fe200078ef80d */
[----:B------:R-:W-:Y:S01]  /*21e0*/  IMAD.SHL.U32 R13, R10, 0x400, RZ ;  /* 0x000004000a0d7824 */ /* 0x000fe200078e00ff */
[----:B------:R-:W-:Y:S02]  /*21f0*/  SHF.R.U32.HI R16, RZ, 0x1, R11 ;  /* 0x00000001ff107819 */ /* 0x000fe4000001160b */
[----:B------:R-:W-:-:S02]  /*2200*/  LOP3.LUT R18, R17, 0x38, RZ, 0xc0, !PT ;  /* 0x0000003811127812 */ /* 0x000fc400078ec0ff */
[----:B------:R-:W-:Y:S02]  /*2210*/  LOP3.LUT R12, R12, 0x380000, R13, 0xf8, !PT ;  /* 0x003800000c0c7812 */ /* 0x000fe400078ef80d */
[----:B------:R-:W-:Y:S01]  /*2220*/  SHF.R.U32.HI R13, RZ, 0x6, R10 ;  /* 0x00000006ff0d7819 */ /* 0x000fe2000001160a */
[----:B------:R-:W-:Y:S01]  /*2230*/  IMAD.SHL.U32 R18, R18, 0x2000, RZ ;  /* 0x0000200012127824 */ /* 0x000fe200078e00ff */
[----:B------:R-:W-:Y:S02]  /*2240*/  LOP3.LUT R14, R14, 0x70000, RZ, 0xc0, !PT ;  /* 0x000700000e0e7812 */ /* 0x000fe400078ec0ff */
[----:B------:R-:W-:Y:S01]  /*2250*/  LOP3.LUT R12, R12, 0x1c0, R13, 0xf8, !PT ;  /* 0x000001c00c0c7812 */ /* 0x000fe200078ef80d */
[----:B------:R-:W-:Y:S01]  /*2260*/  IMAD.SHL.U32 R13, R10, 0x80, RZ ;  /* 0x000000800a0d7824 */ /* 0x000fe200078e00ff */
[----:B------:R-:W-:-:S04]  /*2270*/  LOP3.LUT R16, R16, 0x38, RZ, 0xc0, !PT ;  /* 0x0000003810107812 */ /* 0x000fc800078ec0ff */
[----:B------:R-:W-:Y:S02]  /*2280*/  LOP3.LUT R12, R12, 0x1c00000, R13, 0xf8, !PT ;  /* 0x01c000000c0c7812 */ /* 0x000fe400078ef80d */
[----:B------:R-:W-:-:S04]  /*2290*/  SHF.R.U32.HI R13, RZ, 0x9, R10 ;  /* 0x00000009ff0d7819 */ /* 0x000fc8000001160a */
[----:B------:R-:W-:Y:S01]  /*22a0*/  LOP3.LUT R12, R12, 0xe00, R13, 0xf8, !PT ;  /* 0x00000e000c0c7812 */ /* 0x000fe200078ef80d */
[----:B------:R-:W-:-:S03]  /*22b0*/  IMAD.SHL.U32 R13, R11, 0x4, RZ ;  /* 0x000000040b0d7824 */ /* 0x000fc600078e00ff */
[----:B------:R-:W-:Y:S02]  /*22c0*/  LOP3.LUT R15, R12, 0xe000000, R15, 0xf8, !PT ;  /* 0x0e0000000c0f7812 */ /* 0x000fe400078ef80f */
[----:B------:R-:W-:Y:S02]  /*22d0*/  LOP3.LUT R13, R13, 0x4, RZ, 0xc0, !PT ;  /* 0x000000040d0d7812 */ /* 0x000fe400078ec0ff */
[----:B------:R-:W-:Y:S02]  /*22e0*/  SHF.R.U32.HI R12, RZ, 0x1c, R11 ;  /* 0x0000001cff0c7819 */ /* 0x000fe4000001160b */
[----:B------:R-:W-:Y:S02]  /*22f0*/  LEA.HI R13, R10, R13, RZ, 0x2 ;  /* 0x0000000d0a0d7211 */ /* 0x000fe400078f10ff */
[----:B------:R-:W-:Y:S02]  /*2300*/  LOP3.LUT R17, R12, 0x7, RZ, 0xc0, !PT ;  /* 0x000000070c117812 */ /* 0x000fe400078ec0ff */
[----:B------:R-:W-:-:S02]  /*2310*/  SHF.R.U32.HI R12, RZ, 0xc, R10 ;  /* 0x0000000cff0c7819 */ /* 0x000fc4000001160a */
[----:B------:R-:W-:Y:S01]  /*2320*/  IADD3 R16, R16, R13, R14 ;  /* 0x0000000d10107210 */ /* 0x000fe20007ffe00e */
[----:B------:R-:W-:Y:S01]  /*2330*/  IMAD.SHL.U32 R13, R10, 0x2, RZ ;  /* 0x000000020a0d7824 */ /* 0x000fe200078e00ff */
[----:B------:R-:W-:Y:S01]  /*2340*/  LOP3.LUT R17, R18, 0xffffe000, R17, 0xe2, !PT ;  /* 0xffffe00012117812 */ /* 0x000fe200078ee211 */
[----:B------:R-:W-:Y:S01]  /*2350*/  IMAD.SHL.U32 R10, R2, 0x2, RZ ;  /* 0x00000002020a7824 */ /* 0x000fe200078e00ff */
[----:B------:R-:W-:Y:S01]  /*2360*/  LOP3.LUT R12, R15, 0x7000, R12, 0xf8, !PT ;  /* 0x000070000f0c7812 */ /* 0x000fe200078ef80c */
[----:B------:R-:W-:Y:S01]  /*2370*/  IMAD.SHL.U32 R15, R11, 0x1000, RZ ;  /* 0x000010000b0f7824 */ /* 0x000fe200078e00ff */
[----:B------:R-:W-:Y:S02]  /*2380*/  SHF.R.U32.HI R14, RZ, 0x4, R11 ;  /* 0x00000004ff0e7819 */ /* 0x000fe4000001160b */
[----:B------:R-:W-:Y:S02]  /*2390*/  LOP3.LUT R18, R17, 0x38, R10, 0xf8, !PT ;  /* 0x0000003811127812 */ /* 0x000fe400078ef80a */
[----:B------:R-:W-:-:S02]  /*23a0*/  LOP3.LUT R15, R15, 0x380000, RZ, 0xc0, !PT ;  /* 0x003800000f0f7812 */ /* 0x000fc400078ec0ff */
[----:B------:R-:W-:Y:S02]  /*23b0*/  LOP3.LUT R17, R14, 0x1c0, RZ, 0xc0, !PT ;  /* 0x000001c00e117812 */ /* 0x000fe400078ec0ff */
[----:B------:R-:W-:Y:S02]  /*23c0*/  LOP3.LUT R12, R12, 0x70000000, R13, 0xf8, !PT ;  /* 0x700000000c0c7812 */ /* 0x000fe400078ef80d */
[----:B------:R-:W-:Y:S01]  /*23d0*/  LOP3.LUT R18, R18, 0x380000, R19, 0xf8, !PT ;  /* 0x0038000012127812 */ /* 0x000fe200078ef813 */
[----:B------:R-:W-:Y:S01]  /*23e0*/  IMAD.SHL.U32 R19, R2, 0x800, RZ ;  /* 0x0000080002137824 */ /* 0x000fe200078e00ff */
[----:B------:R-:W-:Y:S02]  /*23f0*/  SHF.R.U32.HI R13, RZ, 0x2, R2 ;  /* 0x00000002ff0d7819 */ /* 0x000fe40000011602 */
[----:B------:R-:W-:Y:S02]  /*2400*/  LOP3.LUT R14, R14, 0x3ffffc0, RZ, 0xc0, !PT ;  /* 0x03ffffc00e0e7812 */ /* 0x000fe400078ec0ff */
[----:B------:R-:W-:Y:S01]  /*2410*/  IADD3 R15, R17, R16, R15 ;  /* 0x00000010110f7210 */ /* 0x000fe20007ffe00f */
[----:B------:R-:W-:Y:S01]  /*2420*/  IMAD.SHL.U32 R16, R11, 0x200, RZ ;  /* 0x000002000b107824 */ /* 0x000fe200078e00ff */
[----:B------:R-:W-:-:S02]  /*2430*/  LOP3.LUT R18, R18, 0x1c0, R13, 0xf8, !PT ;  /* 0x000001c012127812 */ /* 0x000fc400078ef80d */
[----:B------:R-:W-:Y:S02]  /*2440*/  SHF.R.U32.HI R17, RZ, 0x3, R14 ;  /* 0x00000003ff117819 */ /* 0x000fe4000001160e */
[----:B------:R-:W-:Y:S02]  /*2450*/  LOP3.LUT R13, R13, 0x3ffffc0, RZ, 0xc0, !PT ;  /* 0x03ffffc00d0d7812 */ /* 0x000fe400078ec0ff */
[----:B------:R-:W-:Y:S01]  /*2460*/  LOP3.LUT R19, R18, 0x1c00000, R19, 0xf8, !PT ;  /* 0x01c0000012137812 */ /* 0x000fe200078ef813 */
[C---:B------:R-:W-:Y:S01]  /*2470*/  IMAD.SHL.U32 R18, R11.reuse, 0x40, RZ ;  /* 0x000000400b127824 */ /* 0x040fe200078e00ff */
[----:B------:R-:W-:Y:S01]  /*2480*/  LOP3.LUT R16, R16, 0x1c00000, RZ, 0xc0, !PT ;  /* 0x01c0000010107812 */ /* 0x000fe200078ec0ff */
[----:B------:R-:W-:Y:S01]  /*2490*/  IMAD.SHL.U32 R11, R11, 0x8, RZ ;  /* 0x000000080b0b7824 */ /* 0x000fe200078e00ff */
[----:B------:R-:W-:Y:S02]  /*24a0*/  LOP3.LUT R17, R17, 0xe00, RZ, 0xc0, !PT ;  /* 0x00000e0011117812 */ /* 0x000fe400078ec0ff */
[----:B------:R-:W-:-:S02]  /*24b0*/  SHF.R.U32.HI R20, RZ, 0x3, R13 ;  /* 0x00000003ff147819 */ /* 0x000fc4000001160d */
[----:B------:R-:W-:Y:S02]  /*24c0*/  SHF.R.U32.HI R14, RZ, 0x6, R14 ;  /* 0x00000006ff0e7819 */ /* 0x000fe4000001160e */
[----:B------:R-:W-:Y:S01]  /*24d0*/  IADD3 R15, R17, R15, R16 ;  /* 0x0000000f110f7210 */ /* 0x000fe20007ffe010 */
[----:B------:R-:W-:Y:S01]  /*24e0*/  IMAD.SHL.U32 R16, R2, 0x100, RZ ;  /* 0x0000010002107824 */ /* 0x000fe200078e00ff */
[----:B------:R-:W-:Y:S02]  /*24f0*/  LOP3.LUT R19, R19, 0xe00, R20, 0xf8, !PT ;  /* 0x00000e0013137812 */ /* 0x000fe400078ef814 */
[----:B------:R-:W-:Y:S02]  /*2500*/  SHF.R.U32.HI R17, RZ, 0xc, R2 ;  /* 0x0000000cff117819 */ /* 0x000fe40000011602 */
[----:B------:R-:W-:Y:S02]  /*2510*/  LOP3.LUT R20, R10, 0x80000000, RZ, 0xc0, !PT ;  /* 0x800000000a147812 */ /* 0x000fe400078ec0ff */
[----:B------:R-:W-:-:S02]  /*2520*/  LOP3.LUT R18, R18, 0xe000000, RZ, 0xc0, !PT ;  /* 0x0e00000012127812 */ /* 0x000fc400078ec0ff */
[----:B------:R-:W-:Y:S02]  /*2530*/  LOP3.LUT R14, R14, 0x7000, RZ, 0xc0, !PT ;  /* 0x000070000e0e7812 */ /* 0x000fe400078ec0ff */
[----:B------:R-:W-:Y:S01]  /*2540*/  LOP3.LUT R20, R20, 0x8000, R17, 0xf8, !PT ;  /* 0x0000800014147812 */ /* 0x000fe200078ef811 */
[----:B------:R-:W-:Y:S01]  /*2550*/  IMAD.SHL.U32 R17, R2, 0x4, RZ ;  /* 0x0000000402117824 */ /* 0x000fe200078e00ff */
[----:B------:R-:W-:Y:S02]  /*2560*/  LOP3.LUT R16, R19, 0xe000000, R16, 0xf8, !PT ;  /* 0x0e00000013107812 */ /* 0x000fe400078ef810 */
[----:B------:R-:W-:Y:S02]  /*2570*/  SHF.R.U32.HI R13, RZ, 0x6, R13 ;  /* 0x00000006ff0d7819 */ /* 0x000fe4000001160d */
[----:B------:R-:W-:Y:S02]  /*2580*/  IADD3 R10, R14, R15, R18 ;  /* 0x0000000f0e0a7210 */ /* 0x000fe40007ffe012 */
[----:B------:R-:W-:-:S02]  /*2590*/  SHF.R.U32.HI R14, RZ, 0xd, R2 ;  /* 0x0000000dff0e7819 */ /* 0x000fc40000011602 */
[----:B------:R-:W-:Y:S02]  /*25a0*/  LOP3.LUT R13, R16, 0x7000, R13, 0xf8, !PT ;  /* 0x00007000100d7812 */ /* 0x000fe400078ef80d */
[----:B------:R-:W-:Y:S02]  /*25b0*/  LOP3.LUT R16, R17, 0x80000000, RZ, 0xc0, !PT ;  /* 0x8000000011107812 */ /* 0x000fe400078ec0ff */
[----:B------:R-:W-:Y:S02]  /*25c0*/  SHF.R.U32.HI R15, RZ, 0xb, R2 ;  /* 0x0000000bff0f7819 */ /* 0x000fe40000011602 */
[----:B------:R-:W-:Y:S01]  /*25d0*/  LOP3.LUT R17, R14, 0x8000, RZ, 0xc0, !PT ;  /* 0x000080000e117812 */ /* 0x000fe200078ec0ff */
[----:B------:R-:W-:Y:S01]  /*25e0*/  IMAD.SHL.U32 R14, R2, 0x20, RZ ;  /* 0x00000020020e7824 */ /* 0x000fe200078e00ff */
[----:B------:R-:W-:Y:S02]  /*25f0*/  LOP3.LUT R15, R16, 0x8000, R15, 0xf8, !PT ;  /* 0x00008000100f7812 */ /* 0x000fe400078ef80f */
[----:B------:R-:W-:-:S02]  /*2600*/  LOP3.LUT R11, R11, 0x70000000, RZ, 0xc0, !PT ;  /* 0x700000000b0b7812 */ /* 0x000fc400078ec0ff */
[----:B------:R-:W-:Y:S02]  /*2610*/  LOP3.LUT R2, R17, 0x80000000, R2, 0xf8, !PT ;  /* 0x8000000011027812 */ /* 0x000fe400078ef802 */
[----:B------:R-:W-:Y:S02]  /*2620*/  LOP3.LUT R13, R13, 0x70000000, R14, 0xf8, !PT ;  /* 0x700000000d0d7812 */ /* 0x000fe400078ef80e */
[----:B------:R-:W-:Y:S02]  /*2630*/  LOP3.LUT R15, R15, R12, RZ, 0xfc, !PT ;  /* 0x0000000c0f0f7212 */ /* 0x000fe400078efcff */
[----:B------:R-:W-:Y:S02]  /*2640*/  IADD3 R11, R20, R10, R11 ;  /* 0x0000000a140b7210 */ /* 0x000fe40007ffe00b */
[----:B------:R-:W-:Y:S01]  /*2650*/  LOP3.LUT R13, R2, R13, RZ, 0xfc, !PT ;  /* 0x0000000d020d7212 */ /* 0x000fe200078efcff */
[----:B------:R0:W-:Y:S01]  /*2660*/  STG.E [R4.64], R15 ;  /* 0x0000000f04007986 */ /* 0x0001e2000c10190a */
[----:B------:R-:W-:-:S03]  /*2670*/  IMAD.WIDE R2, R3, 0xc, R4 ;  /* 0x0000000c03027825 */ /* 0x000fc600078e0204 */
[----:B------:R0:W-:Y:S04]  /*2680*/  STG.E [R8.64], R11 ;  /* 0x0000000b08007986 */ /* 0x0001e8000c10190a */
[----:B------:R0:W-:Y:S01]  /*2690*/  STG.E [R6.64], R13 ;  /* 0x0000000d06007986 */ /* 0x0001e2000c10190a */
[----:B------:R-:W-:Y:S05]  /*26a0*/  @!P0 BRA `(.L_x_63) ;  /* 0xfffff9f000008947 */ /* 0x000fea000383ffff */
.L_x_62:
[----:B------:R-:W-:-:S13]  /*26b0*/  ISETP.GE.AND P0, PT, R0, c[0x0][0x184], PT ;  /* 0x0000610000007a0c */ /* 0x000fda0003f06270 */
[----:B------:R-:W-:Y:S05]  /*26c0*/  @P0 EXIT ;  /* 0x000000000000094d */ /* 0x000fea0003800000 */
[----:B0-----:R-:W-:Y:S01]  /*26d0*/  LOP3.LUT R4, RZ, R0, RZ, 0x33, !PT ;  /* 0x00000000ff047212 */ /* 0x001fe200078e33ff */
[----:B------:R-:W-:-:S03]  /*26e0*/  IMAD.MOV.U32 R7, RZ, RZ, c[0x0][0x16c] ;  /* 0x00005b00ff077624 */ /* 0x000fc600078e00ff */
[----:B------:R-:W-:Y:S02]  /*26f0*/  IADD3 R4, R4, c[0x0][0x184], RZ ;  /* 0x0000610004047a10 */ /* 0x000fe40007ffe0ff */
[----:B------:R-:W-:Y:S02]  /*2700*/  SHF.R.S32.HI R6, RZ, 0x1f, R7 ;  /* 0x0000001fff067819 */ /* 0x000fe40000011407 */
[C---:B------:R-:W-:Y:S02]  /*2710*/  LOP3.LUT P0, RZ, R4.reuse, 0x10, RZ, 0xc0, !PT ;  /* 0x0000001004ff7812 */ /* 0x040fe4000780c0ff */
[----:B------:R-:W-:-:S11]  /*2720*/  LOP3.LUT P1, RZ, R4, 0xfffffff0, RZ, 0xc0, !PT ;  /* 0xfffffff004ff7812 */ /* 0x000fd6000782c0ff */
[----:B------:R-:W-:Y:S05]  /*2730*/  @P0 BRA `(.L_x_64) ;  /* 0x0000026000000947 */ /* 0x000fea0003800000 */
[----:B------:R-:W-:Y:S02]  /*2740*/  IMAD.MOV.U32 R4, RZ, RZ, R2 ;  /* 0x000000ffff047224 */ /* 0x000fe400078e0002 */
[----:B------:R-:W-:-:S05]  /*2750*/  IMAD.MOV.U32 R5, RZ, RZ, R3 ;  /* 0x000000ffff057224 */ /* 0x000fca00078e0003 */
[----:B------:R-:W2:Y:S01]  /*2760*/  LDG.E R8, [R4.64] ;  /* 0x0000000a04087981 */ /* 0x000ea2000c1e1900 */
[C---:B------:R-:W-:Y:S02]  /*2770*/  LEA R2, P0, R7.reuse, R2, 0x2 ;  /* 0x0000000207027211 */ /* 0x040fe400078010ff */
[----:B------:R-:W-:Y:S02]  /*2780*/  IADD3 R0, R0, 0x10, RZ ;  /* 0x0000001000007810 */ /* 0x000fe40007ffe0ff */
[----:B------:R-:W-:Y:S02]  /*2790*/  LEA.HI.X R3, R7, R3, R6, 0x2, P0 ;  /* 0x0000000307037211 */ /* 0x000fe400000f1406 */
        /* <DEDUP_REMOVED lines=30> */
[----:B------:R-:W-:-:S05]  /*2980*/  LOP3.LUT R9, R9, 0xc0000000, R8, 0xf8, !PT ;  /* 0xc000000009097812 */ /* 0x000fca00078ef808 */
[----:B------:R0:W-:Y:S02]  /*2990*/  STG.E [R4.64], R9 ;  /* 0x0000000904007986 */ /* 0x0001e4000c10190a */
.L_x_64:
[----:B------:R-:W-:Y:S05]  /*29a0*/  @!P1 EXIT ;  /* 0x000000000000994d */ /* 0x000fea0003800000 */
[C---:B0-----:R-:W-:Y:S01]  /*29b0*/  LEA R4, P0, R7.reuse, R2, 0x2 ;  /* 0x0000000207047211 */ /* 0x041fe200078010ff */
[C---:B------:R-:W-:Y:S01]  /*29c0*/  IMAD.SHL.U32 R9, R7.reuse, 0x8, RZ ;  /* 0x0000000807097824 */ /* 0x040fe200078e00ff */
[C-C-:B------:R-:W-:Y:S02]  /*29d0*/  SHF.L.U64.HI R5, R7.reuse, 0x3, R6.reuse ;  /* 0x0000000307057819 */ /* 0x140fe40000010206 */
[----:B------:R-:W-:Y:S02]  /*29e0*/  LEA.HI.X R7, R7, R3, R6, 0x2, P0 ;  /* 0x0000000307077211 */ /* 0x000fe400000f1406 */
.L_x_65:
[----:B------:R-:W2:Y:S02]  /*29f0*/  LDG.E R6, [R2.64] ;  /* 0x0000000a02067981 */ /* 0x000ea4000c1e1900 */
[C---:B0-2---:R-:W-:Y:S02]  /*2a00*/  LOP3.LUT R10, R6.reuse, 0xc, RZ, 0xc0, !PT ;  /* 0x0000000c060a7812 */ /* 0x045fe400078ec0ff */
[----:B------:R-:W-:Y:S02]  /*2a10*/  LOP3.LUT R8, R6, 0x3, RZ, 0xc0, !PT ;  /* 0x0000000306087812 */ /* 0x000fe400078ec0ff */
[----:B------:R-:W-:Y:S01]  /*2a20*/  SHF.R.U32.HI R11, RZ, 0x2, R6 ;  /* 0x00000002ff0b7819 */ /* 0x000fe20000011606 */
[----:B------:R-:W-:-:S02]  /*2a30*/  IMAD.SHL.U32 R13, R10, 0x4000, RZ ;  /* 0x000040000a0d7824 */ /* 0x000fc400078e00ff */
        /* <DEDUP_REMOVED lines=24> */
[----:B------:R-:W-:-:S03]  /*2bc0*/  IMAD.MOV.U32 R10, RZ, RZ, R4 ;  /* 0x000000ffff0a7224 */ /* 0x000fc600078e0004 */
[----:B------:R-:W-:-:S04]  /*2bd0*/  LOP3.LUT R8, R13, 0x30000000, R8, 0xf8, !PT ;  /* 0x300000000d087812 */ /* 0x000fc800078ef808 */
[----:B------:R-:W-:-:S04]  /*2be0*/  LOP3.LUT R11, R8, 0xc000, R11, 0xf8, !PT ;  /* 0x0000c000080b7812 */ /* 0x000fc800078ef80b */
[----:B------:R-:W-:Y:S01]  /*2bf0*/  LOP3.LUT R13, R11, 0xc0000000, R6, 0xf8, !PT ;  /* 0xc00000000b0d7812 */ /* 0x000fe200078ef806 */
[----:B------:R-:W-:-:S04]  /*2c00*/  IMAD.MOV.U32 R11, RZ, RZ, R7 ;  /* 0x000000ffff0b7224 */ /* 0x000fc800078e0007 */
[----:B------:R0:W-:Y:S04]  /*2c10*/  STG.E [R2.64], R13 ;  /* 0x0000000d02007986 */ /* 0x0001e8000c10190a */
[----:B------:R-:W2:Y:S01]  /*2c20*/  LDG.E R4, [R10.64] ;  /* 0x0000000a0a047981 */ /* 0x000ea2000c1e1900 */
[----:B------:R-:W-:-:S04]  /*2c30*/  IADD3 R0, R0, 0x20, RZ ;  /* 0x0000002000007810 */ /* 0x000fc80007ffe0ff */
[----:B------:R-:W-:Y:S02]  /*2c40*/  ISETP.GE.AND P0, PT, R0, c[0x0][0x184], PT ;  /* 0x0000610000007a0c */ /* 0x000fe40003f06270 */
[----:B0-----:R-:W-:-:S05]  /*2c50*/  IADD3 R2, P2, R2, R9, RZ ;  /* 0x0000000902027210 */ /* 0x001fca0007f5e0ff */
[----:B------:R-:W-:Y:S01]  /*2c60*/  IMAD.X R3, R3, 0x1, R5, P2 ;  /* 0x0000000103037824 */ /* 0x000fe200010e0605 */
[C---:B--2---:R-:W-:Y:S02]  /*2c70*/  LOP3.LUT R7, R4.reuse, 0xc, RZ, 0xc0, !PT ;  /* 0x0000000c04077812 */ /* 0x044fe400078ec0ff */
        /* <DEDUP_REMOVED lines=30> */
[----:B------:R-:W-:-:S03]  /*2e60*/  IADD3 R4, P1, R10, R9, RZ ;  /* 0x000000090a047210 */ /* 0x000fc60007f3e0ff */
[----:B------:R0:W-:Y:S02]  /*2e70*/  STG.E [R10.64], R13 ;  /* 0x0000000d0a007986 */ /* 0x0001e4000c10190a */
[----:B------:R-:W-:Y:S01]  /*2e80*/  IMAD.X R7, R11, 0x1, R5, P1 ;  /* 0x000000010b077824 */ /* 0x000fe200008e0605 */
[----:B------:R-:W-:Y:S05]  /*2e90*/  @!P0 BRA `(.L_x_65) ;  /* 0xfffffb5000008947 */ /* 0x000fea000383ffff */
[----:B------:R-:W-:Y:S05]  /*2ea0*/  EXIT ;  /* 0x000000000000794d */ /* 0x000fea0003800000 */
.L_x_66:
        /* <DEDUP_REMOVED lines=13> */
.L_x_72:


//--------------------- .nv.global                --------------------------
	.section	.nv.global,"aw",@nobits
.nv.global:
	.type		_ZN42_INTERNAL_7abcda1a_11_q_matrix_cu_334ac6264cuda3std3__48in_placeE,@object
	.size		_ZN42_INTERNAL_7abcda1a_11_q_matrix_cu_334ac6264cuda3std3__48in_placeE,(_ZN42_INTERNAL_7abcda1a_11_q_matrix_cu_334ac6264cuda3std6ranges3__45__cpo8distanceE - _ZN42_INTERNAL_7abcda1a_11_q_matrix_cu_334ac6264cuda3std3__48in_placeE)
_ZN42_INTERNAL_7abcda1a_11_q_matrix_cu_334ac6264cuda3std3__48in_placeE:
	.zero		1
	.type		_ZN42_INTERNAL_7abcda1a_11_q_matrix_cu_334ac6264cuda3std6ranges3__45__cpo8distanceE,@object
	.size		_ZN42_INTERNAL_7abcda1a_11_q_matrix_cu_334ac6264cuda3std6ranges3__45__cpo8distanceE,(_ZN42_INTERNAL_7abcda1a_11_q_matrix_cu_334ac6264cuda3std3__45__cpo6cbeginE - _ZN42_INTERNAL_7abcda1a_11_q_matrix_cu_334ac6264cuda3std6ranges3__45__cpo8distanceE)
_ZN42_INTERNAL_7abcda1a_11_q_matrix_cu_334ac6264cuda3std6ranges3__45__cpo8distanceE:
	.zero		1
	.type		_ZN42_INTERNAL_7abcda1a_11_q_matrix_cu_334ac6264cuda3std3__45__cpo6cbeginE,@object
	.size		_ZN42_INTERNAL_7abcda1a_11_q_matrix_cu_334ac6264cuda3std3__45__cpo6cbeginE,(_ZN42_INTERNAL_7abcda1a_11_q_matrix_cu_334ac6264cuda3std6ranges3__45__cpo7advanceE - _ZN42_INTERNAL_7abcda1a_11_q_matrix_cu_334ac6264cuda3std3__45__cpo6cbeginE)
_ZN42_INTERNAL_7abcda1a_11_q_matrix_cu_334ac6264cuda3std3__45__cpo6cbeginE:
	.zero		1
	.type		_ZN42_INTERNAL_7abcda1a_11_q_matrix_cu_334ac6264cuda3std6ranges3__45__cpo7advanceE,@object
	.size		_ZN42_INTERNAL_7abcda1a_11_q_matrix_cu_334ac6264cuda3std6ranges3__45__cpo7advanceE,(_ZN42_INTERNAL_7abcda1a_11_q_matrix_cu_334ac6264cuda3std3__45__cpo7crbeginE - _ZN42_INTERNAL_7abcda1a_11_q_matrix_cu_334ac6264cuda3std6ranges3__45__cpo7advanceE)
_ZN42_INTERNAL_7abcda1a_11_q_matrix_cu_334ac6264cuda3std6ranges3__45__cpo7advanceE:
	.zero		1
	.type		_ZN42_INTERNAL_7abcda1a_11_q_matrix_cu_334ac6264cuda3std3__45__cpo7crbeginE,@object
	.size		_ZN42_INTERNAL_7abcda1a_11_q_matrix_cu_334ac6264cuda3std3__45__cpo7crbeginE,(_ZN42_INTERNAL_7abcda1a_11_q_matrix_cu_334ac6264cuda3std6ranges3__45__cpo4dataE - _ZN42_INTERNAL_7abcda1a_11_q_matrix_cu_334ac6264cuda3std3__45__cpo7crbeginE)
_ZN42_INTERNAL_7abcda1a_11_q_matrix_cu_334ac6264cuda3std3__45__cpo7crbeginE:
	.zero		1
	.type		_ZN42_INTERNAL_7abcda1a_11_q_matrix_cu_334ac6264cuda3std6ranges3__45__cpo4dataE,@object
	.size		_ZN42_INTERNAL_7abcda1a_11_q_matrix_cu_334ac6264cuda3std6ranges3__45__cpo4dataE,(_ZN42_INTERNAL_7abcda1a_11_q_matrix_cu_334ac6264cuda3std6ranges3__45__cpo5beginE - _ZN42_INTERNAL_7abcda1a_11_q_matrix_cu_334ac6264cuda3std6ranges3__45__cpo4dataE)
_ZN42_INTERNAL_7abcda1a_11_q_matrix_cu_334ac6264cuda3std6ranges3__45__cpo4dataE:
	.zero		1
	.type		_ZN42_INTERNAL_7abcda1a_11_q_matrix_cu_334ac6264cuda3std6ranges3__45__cpo5beginE,@object
	.size		_ZN42_INTERNAL_7abcda1a_11_q_matrix_cu_334ac6264cuda3std6ranges3__45__cpo5beginE,(_ZN42_INTERNAL_7abcda1a_11_q_matrix_cu_334ac6264cuda3std3__444_GLOBAL__N__7abcda1a_11_q_matrix_cu_334ac6266ignoreE - _ZN42_INTERNAL_7abcda1a_11_q_matrix_cu_334ac6264cuda3std6ranges3__45__cpo5beginE)
_ZN42_INTERNAL_7abcda1a_11_q_matrix_cu_334ac6264cuda3std6ranges3__45__cpo5beginE:
	.zero		1
	.type		_ZN42_INTERNAL_7abcda1a_11_q_matrix_cu_334ac6264cuda3std3__444_GLOBAL__N__7abcda1a_11_q_matrix_cu_334ac6266ignoreE,@object
	.size		_ZN42_INTERNAL_7abcda1a_11_q_matrix_cu_334ac6264cuda3std3__444_GLOBAL__N__7abcda1a_11_q_matrix_cu_334ac6266ignoreE,(_ZN42_INTERNAL_7abcda1a_11_q_matrix_cu_334ac6264cuda3std6ranges3__45__cpo4sizeE - _ZN42_INTERNAL_7abcda1a_11_q_matrix_cu_334ac6264cuda3std3__444_GLOBAL__N__7abcda1a_11_q_matrix_cu_334ac6266ignoreE)
_ZN42_INTERNAL_7abcda1a_11_q_matrix_cu_334ac6264cuda3std3__444_GLOBAL__N__7abcda1a_11_q_matrix_cu_334ac6266ignoreE:
	.zero		1
	.type		_ZN42_INTERNAL_7abcda1a_11_q_matrix_cu_334ac6264cuda3std6ranges3__45__cpo4sizeE,@object
	.size		_ZN42_INTERNAL_7abcda1a_11_q_matrix_cu_334ac6264cuda3std6ranges3__45__cpo4sizeE,(_ZN42_INTERNAL_7abcda1a_11_q_matrix_cu_334ac6264cuda3std3__45__cpo5beginE - _ZN42_INTERNAL_7abcda1a_11_q_matrix_cu_334ac6264cuda3std6ranges3__45__cpo4sizeE)
_ZN42_INTERNAL_7abcda1a_11_q_matrix_cu_334ac6264cuda3std6ranges3__45__cpo4sizeE:
	.zero		1
	.type		_ZN42_INTERNAL_7abcda1a_11_q_matrix_cu_334ac6264cuda3std3__45__cpo5beginE,@object
	.size		_ZN42_INTERNAL_7abcda1a_11_q_matrix_cu_334ac6264cuda3std3__45__cpo5beginE,(_ZN42_INTERNAL_7abcda1a_11_q_matrix_cu_334ac6264cuda3std6ranges3__45__cpo6cbeginE - _ZN42_INTERNAL_7abcda1a_11_q_matrix_cu_334ac6264cuda3std3__45__cpo5beginE)
_ZN42_INTERNAL_7abcda1a_11_q_matrix_cu_334ac6264cuda3std3__45__cpo5beginE:
	.zero		1
	.type		_ZN42_INTERNAL_7abcda1a_11_q_matrix_cu_334ac6264cuda3std6ranges3__45__cpo6cbeginE,@object
	.size		_ZN42_INTERNAL_7abcda1a_11_q_matrix_cu_334ac6264cuda3std6ranges3__45__cpo6cbeginE,(_ZN42_INTERNAL_7abcda1a_11_q_matrix_cu_334ac6264cuda3std3__45__cpo6rbeginE - _ZN42_INTERNAL_7abcda1a_11_q_matrix_cu_334ac6264cuda3std6ranges3__45__cpo6cbeginE)
_ZN42_INTERNAL_7abcda1a_11_q_matrix_cu_334ac6264cuda3std6ranges3__45__cpo6cbeginE:
	.zero		1
	.type		_ZN42_INTERNAL_7abcda1a_11_q_matrix_cu_334ac6264cuda3std3__45__cpo6rbeginE,@object
	.size		_ZN42_INTERNAL_7abcda1a_11_q_matrix_cu_334ac6264cuda3std3__45__cpo6rbeginE,(_ZN42_INTERNAL_7abcda1a_11_q_matrix_cu_334ac6264cuda3std6ranges3__45__cpo4nextE - _ZN42_INTERNAL_7abcda1a_11_q_matrix_cu_334ac6264cuda3std3__45__cpo6rbeginE)
_ZN42_INTERNAL_7abcda1a_11_q_matrix_cu_334ac6264cuda3std3__45__cpo6rbeginE:
	.zero		1
	.type		_ZN42_INTERNAL_7abcda1a_11_q_matrix_cu_334ac6264cuda3std6ranges3__45__cpo4nextE,@object
	.size		_ZN42_INTERNAL_7abcda1a_11_q_matrix_cu_334ac6264cuda3std6ranges3__45__cpo4nextE,(_ZN42_INTERNAL_7abcda1a_11_q_matrix_cu_334ac6264cuda3std6ranges3__45__cpo4swapE - _ZN42_INTERNAL_7abcda1a_11_q_matrix_cu_334ac6264cuda3std6ranges3__45__cpo4nextE)
_ZN42_INTERNAL_7abcda1a_11_q_matrix_cu_334ac6264cuda3std6ranges3__45__cpo4nextE:
	.zero		1
	.type		_ZN42_INTERNAL_7abcda1a_11_q_matrix_cu_334ac6264cuda3std6ranges3__45__cpo4swapE,@object
	.size		_ZN42_INTERNAL_7abcda1a_11_q_matrix_cu_334ac6264cuda3std6ranges3__45__cpo4swapE,(_ZN42_INTERNAL_7abcda1a_11_q_matrix_cu_334ac6264cuda3std3__420unreachable_sentinelE - _ZN42_INTERNAL_7abcda1a_11_q_matrix_cu_334ac6264cuda3std6ranges3__45__cpo4swapE)
_ZN42_INTERNAL_7abcda1a_11_q_matrix_cu_334ac6264cuda3std6ranges3__45__cpo4swapE:
	.zero		1
	.type		_ZN42_INTERNAL_7abcda1a_11_q_matrix_cu_334ac6264cuda3std3__420unreachable_sentinelE,@object
	.size		_ZN42_INTERNAL_7abcda1a_11_q_matrix_cu_334ac6264cuda3std3__420unreachable_sentinelE,(_ZN42_INTERNAL_7abcda1a_11_q_matrix_cu_334ac6266thrust23THRUST_300001_SM_800_NS6system6detail10sequential3seqE - _ZN42_INTERNAL_7abcda1a_11_q_matrix_cu_334ac6264cuda3std3__420unreachable_sentinelE)
_ZN42_INTERNAL_7abcda1a_11_q_matrix_cu_334ac6264cuda3std3__420unreachable_sentinelE:
	.zero		1
	.type		_ZN42_INTERNAL_7abcda1a_11_q_matrix_cu_334ac6266thrust23THRUST_300001_SM_800_NS6system6detail10sequential3seqE,@object
	.size		_ZN42_INTERNAL_7abcda1a_11_q_matrix_cu_334ac6266thrust23THRUST_300001_SM_800_NS6system6detail10sequential3seqE,(_ZN42_INTERNAL_7abcda1a_11_q_matrix_cu_334ac6264cuda3std3__45__cpo4cendE - _ZN42_INTERNAL_7abcda1a_11_q_matrix_cu_334ac6266thrust23THRUST_300001_SM_800_NS6system6detail10sequential3seqE)
_ZN42_INTERNAL_7abcda1a_11_q_matrix_cu_334ac6266thrust23THRUST_300001_SM_800_NS6system6detail10sequential3seqE:
	.zero		1
	.type		_ZN42_INTERNAL_7abcda1a_11_q_matrix_cu_334ac6264cuda3std3__45__cpo4cendE,@object
	.size		_ZN42_INTERNAL_7abcda1a_11_q_matrix_cu_334ac6264cuda3std3__45__cpo4cendE,(_ZN42_INTERNAL_7abcda1a_11_q_matrix_cu_334ac6264cuda3std6ranges3__45__cpo9iter_swapE - _ZN42_INTERNAL_7abcda1a_11_q_matrix_cu_334ac6264cuda3std3__45__cpo4cendE)
_ZN42_INTERNAL_7abcda1a_11_q_matrix_cu_334ac6264cuda3std3__45__cpo4cendE:
	.zero		1
	.type		_ZN42_INTERNAL_7abcda1a_11_q_matrix_cu_334ac6264cuda3std6ranges3__45__cpo9iter_swapE,@object
	.size		_ZN42_INTERNAL_7abcda1a_11_q_matrix_cu_334ac6264cuda3std6ranges3__45__cpo9iter_swapE,(_ZN42_INTERNAL_7abcda1a_11_q_matrix_cu_334ac6264cuda3std3__45__cpo5crendE - _ZN42_INTERNAL_7abcda1a_11_q_matrix_cu_334ac6264cuda3std6ranges3__45__cpo9iter_swapE)
_ZN42_INTERNAL_7abcda1a_11_q_matrix_cu_334ac6264cuda3std6ranges3__45__cpo9iter_swapE:
	.zero		1
	.type		_ZN42_INTERNAL_7abcda1a_11_q_matrix_cu_334ac6264cuda3std3__45__cpo5crendE,@object
	.size		_ZN42_INTERNAL_7abcda1a_11_q_matrix_cu_334ac6264cuda3std3__45__cpo5crendE,(_ZN42_INTERNAL_7abcda1a_11_q_matrix_cu_334ac6264cuda3std6ranges3__45__cpo5cdataE - _ZN42_INTERNAL_7abcda1a_11_q_matrix_cu_334ac6264cuda3std3__45__cpo5crendE)
_ZN42_INTERNAL_7abcda1a_11_q_matrix_cu_334ac6264cuda3std3__45__cpo5crendE:
	.zero		1
	.type		_ZN42_INTERNAL_7abcda1a_11_q_matrix_cu_334ac6264cuda3std6ranges3__45__cpo5cdataE,@object
	.size		_ZN42_INTERNAL_7abcda1a_11_q_matrix_cu_334ac6264cuda3std6ranges3__45__cpo5cdataE,(_ZN42_INTERNAL_7abcda1a_11_q_matrix_cu_334ac6264cuda3std6ranges3__45__cpo3endE - _ZN42_INTERNAL_7abcda1a_11_q_matrix_cu_334ac6264cuda3std6ranges3__45__cpo5cdataE)
_ZN42_INTERNAL_7abcda1a_11_q_matrix_cu_334ac6264cuda3std6ranges3__45__cpo5cdataE:
	.zero		1
	.type		_ZN42_INTERNAL_7abcda1a_11_q_matrix_cu_334ac6264cuda3std6ranges3__45__cpo3endE,@object
	.size		_ZN42_INTERNAL_7abcda1a_11_q_matrix_cu_334ac6264cuda3std6ranges3__45__cpo3endE,(_ZN42_INTERNAL_7abcda1a_11_q_matrix_cu_334ac6264cuda3std3__419piecewise_constructE - _ZN42_INTERNAL_7abcda1a_11_q_matrix_cu_334ac6264cuda3std6ranges3__45__cpo3endE)
_ZN42_INTERNAL_7abcda1a_11_q_matrix_cu_334ac6264cuda3std6ranges3__45__cpo3endE:
	.zero		1
	.type		_ZN42_INTERNAL_7abcda1a_11_q_matrix_cu_334ac6264cuda3std3__419piecewise_constructE,@object
	.size		_ZN42_INTERNAL_7abcda1a_11_q_matrix_cu_334ac6264cuda3std3__419piecewise_constructE,(_ZN42_INTERNAL_7abcda1a_11_q_matrix_cu_334ac6264cuda3std6ranges3__45__cpo5ssizeE - _ZN42_INTERNAL_7abcda1a_11_q_matrix_cu_334ac6264cuda3std3__419piecewise_constructE)
_ZN42_INTERNAL_7abcda1a_11_q_matrix_cu_334ac6264cuda3std3__419piecewise_constructE:
	.zero		1
	.type		_ZN42_INTERNAL_7abcda1a_11_q_matrix_cu_334ac6264cuda3std6ranges3__45__cpo5ssizeE,@object
	.size		_ZN42_INTERNAL_7abcda1a_11_q_matrix_cu_334ac6264cuda3std6ranges3__45__cpo5ssizeE,(_ZN42_INTERNAL_7abcda1a_11_q_matrix_cu_334ac6264cuda3std3__45__cpo3endE - _ZN42_INTERNAL_7abcda1a_11_q_matrix_cu_334ac6264cuda3std6ranges3__45__cpo5ssizeE)
_ZN42_INTERNAL_7abcda1a_11_q_matrix_cu_334ac6264cuda3std6ranges3__45__cpo5ssizeE:
	.zero		1
	.type		_ZN42_INTERNAL_7abcda1a_11_q_matrix_cu_334ac6264cuda3std3__45__cpo3endE,@object
	.size		_ZN42_INTERNAL_7abcda1a_11_q_matrix_cu_334ac6264cuda3std3__45__cpo3endE,(_ZN42_INTERNAL_7abcda1a_11_q_matrix_cu_334ac6264cuda3std6ranges3__45__cpo4cendE - _ZN42_INTERNAL_7abcda1a_11_q_matrix_cu_334ac6264cuda3std3__45__cpo3endE)
_ZN42_INTERNAL_7abcda1a_11_q_matrix_cu_334ac6264cuda3std3__45__cpo3endE:
	.zero		1
	.type		_ZN42_INTERNAL_7abcda1a_11_q_matrix_cu_334ac6264cuda3std6ranges3__45__cpo4cendE,@object
	.size		_ZN42_INTERNAL_7abcda1a_11_q_matrix_cu_334ac6264cuda3std6ranges3__45__cpo4cendE,(_ZN42_INTERNAL_7abcda1a_11_q_matrix_cu_334ac6264cuda3std3__45__cpo4rendE - _ZN42_INTERNAL_7abcda1a_11_q_matrix_cu_334ac6264cuda3std6ranges3__45__cpo4cendE)
_ZN42_INTERNAL_7abcda1a_11_q_matrix_cu_334ac6264cuda3std6ranges3__45__cpo4cendE:
	.zero		1
	.type		_ZN42_INTERNAL_7abcda1a_11_q_matrix_cu_334ac6264cuda3std3__45__cpo4rendE,@object
	.size		_ZN42_INTERNAL_7abcda1a_11_q_matrix_cu_334ac6264cuda3std3__45__cpo4rendE,(_ZN42_INTERNAL_7abcda1a_11_q_matrix_cu_334ac6264cuda3std6ranges3__45__cpo4prevE - _ZN42_INTERNAL_7abcda1a_11_q_matrix_cu_334ac6264cuda3std3__45__cpo4rendE)
_ZN42_INTERNAL_7abcda1a_11_q_matrix_cu_334ac6264cuda3std3__45__cpo4rendE:
	.zero		1
	.type		_ZN42_INTERNAL_7abcda1a_11_q_matrix_cu_334ac6264cuda3std6ranges3__45__cpo4prevE,@object
	.size		_ZN42_INTERNAL_7abcda1a_11_q_matrix_cu_334ac6264cuda3std6ranges3__45__cpo4prevE,(_ZN42_INTERNAL_7abcda1a_11_q_matrix_cu_334ac6264cuda3std6ranges3__45__cpo9iter_moveE - _ZN42_INTERNAL_7abcda1a_11_q_matrix_cu_334ac6264cuda3std6ranges3__45__cpo4prevE)
_ZN42_INTERNAL_7abcda1a_11_q_matrix_cu_334ac6264cuda3std6ranges3__45__cpo4prevE:
	.zero		1
	.type		_ZN42_INTERNAL_7abcda1a_11_q_matrix_cu_334ac6264cuda3std6ranges3__45__cpo9iter_moveE,@object
	.size		_ZN42_INTERNAL_7abcda1a_11_q_matrix_cu_334ac6264cuda3std6ranges3__45__cpo9iter_moveE,(.L_13 - _ZN42_INTERNAL_7abcda1a_11_q_matrix_cu_334ac6264cuda3std6ranges3__45__cpo9iter_moveE)
_ZN42_INTERNAL_7abcda1a_11_q_matrix_cu_334ac6264cuda3std6ranges3__45__cpo9iter_moveE:
	.zero		1
.L_13:


//--------------------- .nv.shared._Z18reconstruct_kernelPKjPKtS0_PK6__halfS2_iiiPS3_iiiiiiii --------------------------
	.section	.nv.shared._Z18reconstruct_kernelPKjPKtS0_PK6__halfS2_iiiPS3_iiiiiiii,"aw",@nobits
	.sectionflags	@""
	.align	2
.nv.shared._Z18reconstruct_kernelPKjPKtS0_PK6__halfS2_iiiPS3_iiiiiiii:
	.zero		256


//--------------------- .nv.shared._Z23reconstruct_gptq_kernelPKjPKtS0_PK6__halfiiiiPS3_iii --------------------------
	.section	.nv.shared._Z23reconstruct_gptq_kernelPKjPKtS0_PK6__halfiiiiPS3_iii,"aw",@nobits
	.sectionflags	@""
	.align	2
.nv.shared._Z23reconstruct_gptq_kernelPKjPKtS0_PK6__halfiiiiPS3_iii:
	.zero		256
